	.target	sm_103a

	.elftype	@"ET_EXEC"


//--------------------- .note.nv.tkinfo           --------------------------
	.section	.note.nv.tkinfo,"",@"SHT_NOTE"
	.sectionflags	@"SHF_NOTE_NV_TKINFO"
	.tkinfo
        /*0018*/ 	.word	0x00000002
        /*0030*/ 	.string	""
        /*0030*/ 	.string	"ptxas"
        /*0030*/ 	.string	"Cuda compilation tools, release 13.0, V13.0.88"
        /*0030*/ 	.string	"Build cuda_13.0.r13.0/compiler.36424714_0"
        /*0030*/ 	.string	"-arch sm_103a -m 64 "



//--------------------- .note.nv.cuinfo           --------------------------
	.section	.note.nv.cuinfo,"",@"SHT_NOTE"
	.sectionflags	@"SHF_NOTE_NV_CUINFO"
        /*0018*/ 	.short	0x0002
        /*001a*/ 	.short	0x0067
        /*001c*/ 	.short	0x0082
	.zero		2


//--------------------- .nv.info                  --------------------------
	.section	.nv.info,"",@"SHT_CUDA_INFO"
	.align	4


	//----- nvinfo : EIATTR_REGCOUNT
	.align		4
        /*0000*/ 	.byte	0x04, 0x2f
        /*0002*/ 	.short	(.L_29 - .L_28)
	.align		4
.L_28:
        /*0004*/ 	.word	index@(_Z25multi_tensor_apply_kernelI18TensorListMetadataILi4EE11AdamFunctorIdflEJffffff10adamMode_tfEEvlPViT_T0_DpT1_)
        /*0008*/ 	.word	0x00000022


	//----- nvinfo : EIATTR_FRAME_SIZE
	.align		4
.L_29:
        /*000c*/ 	.byte	0x04, 0x11
        /*000e*/ 	.short	(.L_31 - .L_30)
	.align		4
.L_30:
        /*0010*/ 	.word	index@(_Z25multi_tensor_apply_kernelI18TensorListMetadataILi4EE11AdamFunctorIdflEJffffff10adamMode_tfEEvlPViT_T0_DpT1_)
        /*0014*/ 	.word	0x00000000


	//----- nvinfo : EIATTR_REGCOUNT
	.align		4
.L_31:
        /*0018*/ 	.byte	0x04, 0x2f
        /*001a*/ 	.short	(.L_33 - .L_32)
	.align		4
.L_32:
        /*001c*/ 	.word	index@(_Z25multi_tensor_apply_kernelI18TensorListMetadataILi4EE11AdamFunctorIfflEJffffff10adamMode_tfEEvlPViT_T0_DpT1_)
        /*0020*/ 	.word	0x00000020


	//----- nvinfo : EIATTR_FRAME_SIZE
	.align		4
.L_33:
        /*0024*/ 	.byte	0x04, 0x11
        /*0026*/ 	.short	(.L_35 - .L_34)
	.align		4
.L_34:
        /*0028*/ 	.word	index@(_Z25multi_tensor_apply_kernelI18TensorListMetadataILi4EE11AdamFunctorIfflEJffffff10adamMode_tfEEvlPViT_T0_DpT1_)
        /*002c*/ 	.word	0x00000000


	//----- nvinfo : EIATTR_REGCOUNT
	.align		4
.L_35:
        /*0030*/ 	.byte	0x04, 0x2f
        /*0032*/ 	.short	(.L_37 - .L_36)
	.align		4
.L_36:
        /*0034*/ 	.word	index@(_Z25multi_tensor_apply_kernelI18TensorListMetadataILi4EE11AdamFunctorIN3c104HalfEflEJffffff10adamMode_tfEEvlPViT_T0_DpT1_)
        /*0038*/ 	.word	0x00000020


	//----- nvinfo : EIATTR_FRAME_SIZE
	.align		4
.L_37:
        /*003c*/ 	.byte	0x04, 0x11
        /*003e*/ 	.short	(.L_39 - .L_38)
	.align		4
.L_38:
        /*0040*/ 	.word	index@(_Z25multi_tensor_apply_kernelI18TensorListMetadataILi4EE11AdamFunctorIN3c104HalfEflEJffffff10adamMode_tfEEvlPViT_T0_DpT1_)
        /*0044*/ 	.word	0x00000000


	//----- nvinfo : EIATTR_REGCOUNT
	.align		4
.L_39:
        /*0048*/ 	.byte	0x04, 0x2f
        /*004a*/ 	.short	(.L_41 - .L_40)
	.align		4
.L_40:
        /*004c*/ 	.word	index@(_Z25multi_tensor_apply_kernelI18TensorListMetadataILi4EE11AdamFunctorIN3c108BFloat16EflEJffffff10adamMode_tfEEvlPViT_T0_DpT1_)
        /*0050*/ 	.word	0x00000022


	//----- nvinfo : EIATTR_FRAME_SIZE
	.align		4
.L_41:
        /*0054*/ 	.byte	0x04, 0x11
        /*0056*/ 	.short	(.L_43 - .L_42)
	.align		4
.L_42:
        /*0058*/ 	.word	index@(_Z25multi_tensor_apply_kernelI18TensorListMetadataILi4EE11AdamFunctorIN3c108BFloat16EflEJffffff10adamMode_tfEEvlPViT_T0_DpT1_)
        /*005c*/ 	.word	0x00000000


	//----- nvinfo : EIATTR_REGCOUNT
	.align		4
.L_43:
        /*0060*/ 	.byte	0x04, 0x2f
        /*0062*/ 	.short	(.L_45 - .L_44)
	.align		4
.L_44:
        /*0064*/ 	.word	index@(_Z25multi_tensor_apply_kernelI18TensorListMetadataILi4EE11AdamFunctorIdfiEJffffff10adamMode_tfEEvlPViT_T0_DpT1_)
        /*0068*/ 	.word	0x00000028


	//----- nvinfo : EIATTR_FRAME_SIZE
	.align		4
.L_45:
        /*006c*/ 	.byte	0x04, 0x11
        /*006e*/ 	.short	(.L_47 - .L_46)
	.align		4
.L_46:
        /*0070*/ 	.word	index@(_Z25multi_tensor_apply_kernelI18TensorListMetadataILi4EE11AdamFunctorIdfiEJffffff10adamMode_tfEEvlPViT_T0_DpT1_)
        /*0074*/ 	.word	0x00000000


	//----- nvinfo : EIATTR_REGCOUNT
	.align		4
.L_47:
        /*0078*/ 	.byte	0x04, 0x2f
        /*007a*/ 	.short	(.L_49 - .L_48)
	.align		4
.L_48:
        /*007c*/ 	.word	index@(_Z25multi_tensor_apply_kernelI18TensorListMetadataILi4EE11AdamFunctorIffiEJffffff10adamMode_tfEEvlPViT_T0_DpT1_)
        /*0080*/ 	.word	0x00000020


	//----- nvinfo : EIATTR_FRAME_SIZE
	.align		4
.L_49:
        /*0084*/ 	.byte	0x04, 0x11
        /*0086*/ 	.short	(.L_51 - .L_50)
	.align		4
.L_50:
        /*0088*/ 	.word	index@(_Z25multi_tensor_apply_kernelI18TensorListMetadataILi4EE11AdamFunctorIffiEJffffff10adamMode_tfEEvlPViT_T0_DpT1_)
        /*008c*/ 	.word	0x00000000


	//----- nvinfo : EIATTR_REGCOUNT
	.align		4
.L_51:
        /*0090*/ 	.byte	0x04, 0x2f
        /*0092*/ 	.short	(.L_53 - .L_52)
	.align		4
.L_52:
        /*0094*/ 	.word	index@(_Z25multi_tensor_apply_kernelI18TensorListMetadataILi4EE11AdamFunctorIN3c104HalfEfiEJffffff10adamMode_tfEEvlPViT_T0_DpT1_)
        /*0098*/ 	.word	0x00000020


	//----- nvinfo : EIATTR_FRAME_SIZE
	.align		4
.L_53:
        /*009c*/ 	.byte	0x04, 0x11
        /*009e*/ 	.short	(.L_55 - .L_54)
	.align		4
.L_54:
        /*00a0*/ 	.word	index@(_Z25multi_tensor_apply_kernelI18TensorListMetadataILi4EE11AdamFunctorIN3c104HalfEfiEJffffff10adamMode_tfEEvlPViT_T0_DpT1_)
        /*00a4*/ 	.word	0x00000000


	//----- nvinfo : EIATTR_REGCOUNT
	.align		4
.L_55:
        /*00a8*/ 	.byte	0x04, 0x2f
        /*00aa*/ 	.short	(.L_57 - .L_56)
	.align		4
.L_56:
        /*00ac*/ 	.word	index@(_Z25multi_tensor_apply_kernelI18TensorListMetadataILi4EE11AdamFunctorIN3c108BFloat16EfiEJffffff10adamMode_tfEEvlPViT_T0_DpT1_)
        /*00b0*/ 	.word	0x00000020


	//----- nvinfo : EIATTR_FRAME_SIZE
	.align		4
.L_57:
        /*00b4*/ 	.byte	0x04, 0x11
        /*00b6*/ 	.short	(.L_59 - .L_58)
	.align		4
.L_58:
        /*00b8*/ 	.word	index@(_Z25multi_tensor_apply_kernelI18TensorListMetadataILi4EE11AdamFunctorIN3c108BFloat16EfiEJffffff10adamMode_tfEEvlPViT_T0_DpT1_)
        /*00bc*/ 	.word	0x00000000


	//----- nvinfo : EIATTR_REGCOUNT
	.align		4
.L_59:
        /*00c0*/ 	.byte	0x04, 0x2f
        /*00c2*/ 	.short	(.L_61 - .L_60)
	.align		4
.L_60:
        /*00c4*/ 	.word	index@(_Z25multi_tensor_apply_kernelI18TensorListMetadataILi4EE21AdamCapturableFunctorIdfEJffPiifPf10adamMode_tfS5_EEvlPViT_T0_DpT1_)
        /*00c8*/ 	.word	0x00000020


	//----- nvinfo : EIATTR_FRAME_SIZE
	.align		4
.L_61:
        /*00cc*/ 	.byte	0x04, 0x11
        /*00ce*/ 	.short	(.L_63 - .L_62)
	.align		4
.L_62:
        /*00d0*/ 	.word	index@($_Z25multi_tensor_apply_kernelI18TensorListMetadataILi4EE21AdamCapturableFunctorIdfEJffPiifPf10adamMode_tfS5_EEvlPViT_T0_DpT1_$__internal_accurate_pow)
        /*00d4*/ 	.word	0x00000000


	//----- nvinfo : EIATTR_FRAME_SIZE
	.align		4
.L_63:
        /*00d8*/ 	.byte	0x04, 0x11
        /*00da*/ 	.short	(.L_65 - .L_64)
	.align		4
.L_64:
        /*00dc*/ 	.word	index@(_Z25multi_tensor_apply_kernelI18TensorListMetadataILi4EE21AdamCapturableFunctorIdfEJffPiifPf10adamMode_tfS5_EEvlPViT_T0_DpT1_)
        /*00e0*/ 	.word	0x00000000


	//----- nvinfo : EIATTR_REGCOUNT
	.align		4
.L_65:
        /*00e4*/ 	.byte	0x04, 0x2f
        /*00e6*/ 	.short	(.L_67 - .L_66)
	.align		4
.L_66:
        /*00e8*/ 	.word	index@(_Z25multi_tensor_apply_kernelI18TensorListMetadataILi4EE21AdamCapturableFunctorIffEJffPiifPf10adamMode_tfS5_EEvlPViT_T0_DpT1_)
        /*00ec*/ 	.word	0x00000028


	//----- nvinfo : EIATTR_FRAME_SIZE
	.align		4
.L_67:
        /*00f0*/ 	.byte	0x04, 0x11
        /*00f2*/ 	.short	(.L_69 - .L_68)
	.align		4
.L_68:
        /*00f4*/ 	.word	index@($_Z25multi_tensor_apply_kernelI18TensorListMetadataILi4EE21AdamCapturableFunctorIffEJffPiifPf10adamMode_tfS5_EEvlPViT_T0_DpT1_$__internal_accurate_pow)
        /*00f8*/ 	.word	0x00000000


	//----- nvinfo : EIATTR_FRAME_SIZE
	.align		4
.L_69:
        /*00fc*/ 	.byte	0x04, 0x11
        /*00fe*/ 	.short	(.L_71 - .L_70)
	.align		4
.L_70:
        /*0100*/ 	.word	index@(_Z25multi_tensor_apply_kernelI18TensorListMetadataILi4EE21AdamCapturableFunctorIffEJffPiifPf10adamMode_tfS5_EEvlPViT_T0_DpT1_)
        /*0104*/ 	.word	0x00000000


	//----- nvinfo : EIATTR_REGCOUNT
	.align		4
.L_71:
        /*0108*/ 	.byte	0x04, 0x2f
        /*010a*/ 	.short	(.L_73 - .L_72)
	.align		4
.L_72:
        /*010c*/ 	.word	index@(_Z25multi_tensor_apply_kernelI18TensorListMetadataILi4EE21AdamCapturableFunctorIN3c104HalfEfEJffPiifPf10adamMode_tfS7_EEvlPViT_T0_DpT1_)
        /*0110*/ 	.word	0x00000020


	//----- nvinfo : EIATTR_FRAME_SIZE
	.align		4
.L_73:
        /*0114*/ 	.byte	0x04, 0x11
        /*0116*/ 	.short	(.L_75 - .L_74)
	.align		4
.L_74:
        /*0118*/ 	.word	index@($_Z25multi_tensor_apply_kernelI18TensorListMetadataILi4EE21AdamCapturableFunctorIN3c104HalfEfEJffPiifPf10adamMode_tfS7_EEvlPViT_T0_DpT1_$__internal_accurate_pow)
        /*011c*/ 	.word	0x00000000


	//----- nvinfo : EIATTR_FRAME_SIZE
	.align		4
.L_75:
        /*0120*/ 	.byte	0x04, 0x11
        /*0122*/ 	.short	(.L_77 - .L_76)
	.align		4
.L_76:
        /*0124*/ 	.word	index@(_Z25multi_tensor_apply_kernelI18TensorListMetadataILi4EE21AdamCapturableFunctorIN3c104HalfEfEJffPiifPf10adamMode_tfS7_EEvlPViT_T0_DpT1_)
        /*0128*/ 	.word	0x00000000


	//----- nvinfo : EIATTR_REGCOUNT
	.align		4
.L_77:
        /*012c*/ 	.byte	0x04, 0x2f
        /*012e*/ 	.short	(.L_79 - .L_78)
	.align		4
.L_78:
        /*0130*/ 	.word	index@(_Z25multi_tensor_apply_kernelI18TensorListMetadataILi4EE21AdamCapturableFunctorIN3c108BFloat16EfEJffPiifPf10adamMode_tfS7_EEvlPViT_T0_DpT1_)
        /*0134*/ 	.word	0x00000020


	//----- nvinfo : EIATTR_FRAME_SIZE
	.align		4
.L_79:
        /*0138*/ 	.byte	0x04, 0x11
        /*013a*/ 	.short	(.L_81 - .L_80)
	.align		4
.L_80:
        /*013c*/ 	.word	index@($_Z25multi_tensor_apply_kernelI18TensorListMetadataILi4EE21AdamCapturableFunctorIN3c108BFloat16EfEJffPiifPf10adamMode_tfS7_EEvlPViT_T0_DpT1_$__internal_accurate_pow)
        /*0140*/ 	.word	0x00000000


	//----- nvinfo : EIATTR_FRAME_SIZE
	.align		4
.L_81:
        /*0144*/ 	.byte	0x04, 0x11
        /*0146*/ 	.short	(.L_83 - .L_82)
	.align		4
.L_82:
        /*0148*/ 	.word	index@(_Z25multi_tensor_apply_kernelI18TensorListMetadataILi4EE21AdamCapturableFunctorIN3c108BFloat16EfEJffPiifPf10adamMode_tfS7_EEvlPViT_T0_DpT1_)
        /*014c*/ 	.word	0x00000000


	//----- nvinfo : EIATTR_REGCOUNT
	.align		4
.L_83:
        /*0150*/ 	.byte	0x04, 0x2f
        /*0152*/ 	.short	(.L_85 - .L_84)
	.align		4
.L_84:
        /*0154*/ 	.word	index@(_Z25multi_tensor_apply_kernelI18TensorListMetadataILi5EE27AdamCapturableMasterFunctorIdfEJffPiifPf10adamMode_tfS5_EEvlPViT_T0_DpT1_)
        /*0158*/ 	.word	0x00000028


	//----- nvinfo : EIATTR_FRAME_SIZE
	.align		4
.L_85:
        /*015c*/ 	.byte	0x04, 0x11
        /*015e*/ 	.short	(.L_87 - .L_86)
	.align		4
.L_86:
        /*0160*/ 	.word	index@($_Z25multi_tensor_apply_kernelI18TensorListMetadataILi5EE27AdamCapturableMasterFunctorIdfEJffPiifPf10adamMode_tfS5_EEvlPViT_T0_DpT1_$__internal_accurate_pow)
        /*0164*/ 	.word	0x00000000


	//----- nvinfo : EIATTR_FRAME_SIZE
	.align		4
.L_87:
        /*0168*/ 	.byte	0x04, 0x11
        /*016a*/ 	.short	(.L_89 - .L_88)
	.align		4
.L_88:
        /*016c*/ 	.word	index@(_Z25multi_tensor_apply_kernelI18TensorListMetadataILi5EE27AdamCapturableMasterFunctorIdfEJffPiifPf10adamMode_tfS5_EEvlPViT_T0_DpT1_)
        /*0170*/ 	.word	0x00000000


	//----- nvinfo : EIATTR_REGCOUNT
	.align		4
.L_89:
        /*0174*/ 	.byte	0x04, 0x2f
        /*0176*/ 	.short	(.L_91 - .L_90)
	.align		4
.L_90:
        /*0178*/ 	.word	index@(_Z25multi_tensor_apply_kernelI18TensorListMetadataILi5EE27AdamCapturableMasterFunctorIffEJffPiifPf10adamMode_tfS5_EEvlPViT_T0_DpT1_)
        /*017c*/ 	.word	0x0000002a


	//----- nvinfo : EIATTR_FRAME_SIZE
	.align		4
.L_91:
        /*0180*/ 	.byte	0x04, 0x11
        /*0182*/ 	.short	(.L_93 - .L_92)
	.align		4
.L_92:
        /*0184*/ 	.word	index@($_Z25multi_tensor_apply_kernelI18TensorListMetadataILi5EE27AdamCapturableMasterFunctorIffEJffPiifPf10adamMode_tfS5_EEvlPViT_T0_DpT1_$__internal_accurate_pow)
        /*0188*/ 	.word	0x00000000


	//----- nvinfo : EIATTR_FRAME_SIZE
	.align		4
.L_93:
        /*018c*/ 	.byte	0x04, 0x11
        /*018e*/ 	.short	(.L_95 - .L_94)
	.align		4
.L_94:
        /*0190*/ 	.word	index@(_Z25multi_tensor_apply_kernelI18TensorListMetadataILi5EE27AdamCapturableMasterFunctorIffEJffPiifPf10adamMode_tfS5_EEvlPViT_T0_DpT1_)
        /*0194*/ 	.word	0x00000000


	//----- nvinfo : EIATTR_REGCOUNT
	.align		4
.L_95:
        /*0198*/ 	.byte	0x04, 0x2f
        /*019a*/ 	.short	(.L_97 - .L_96)
	.align		4
.L_96:
        /*019c*/ 	.word	index@(_Z25multi_tensor_apply_kernelI18TensorListMetadataILi5EE27AdamCapturableMasterFunctorIN3c104HalfEfEJffPiifPf10adamMode_tfS7_EEvlPViT_T0_DpT1_)
        /*01a0*/ 	.word	0x00000028


	//----- nvinfo : EIATTR_FRAME_SIZE
	.align		4
.L_97:
        /*01a4*/ 	.byte	0x04, 0x11
        /*01a6*/ 	.short	(.L_99 - .L_98)
	.align		4
.L_98:
        /*01a8*/ 	.word	index@($_Z25multi_tensor_apply_kernelI18TensorListMetadataILi5EE27AdamCapturableMasterFunctorIN3c104HalfEfEJffPiifPf10adamMode_tfS7_EEvlPViT_T0_DpT1_$__internal_accurate_pow)
        /*01ac*/ 	.word	0x00000000


	//----- nvinfo : EIATTR_FRAME_SIZE
	.align		4
.L_99:
        /*01b0*/ 	.byte	0x04, 0x11
        /*01b2*/ 	.short	(.L_101 - .L_100)
	.align		4
.L_100:
        /*01b4*/ 	.word	index@(_Z25multi_tensor_apply_kernelI18TensorListMetadataILi5EE27AdamCapturableMasterFunctorIN3c104HalfEfEJffPiifPf10adamMode_tfS7_EEvlPViT_T0_DpT1_)
        /*01b8*/ 	.word	0x00000000


	//----- nvinfo : EIATTR_REGCOUNT
	.align		4
.L_101:
        /*01bc*/ 	.byte	0x04, 0x2f
        /*01be*/ 	.short	(.L_103 - .L_102)
	.align		4
.L_102:
        /*01c0*/ 	.word	index@(_Z25multi_tensor_apply_kernelI18TensorListMetadataILi5EE27AdamCapturableMasterFunctorIN3c108BFloat16EfEJffPiifPf10adamMode_tfS7_EEvlPViT_T0_DpT1_)
        /*01c4*/ 	.word	0x00000028


	//----- nvinfo : EIATTR_FRAME_SIZE
	.align		4
.L_103:
        /*01c8*/ 	.byte	0x04, 0x11
        /*01ca*/ 	.short	(.L_105 - .L_104)
	.align		4
.L_104:
        /*01cc*/ 	.word	index@($_Z25multi_tensor_apply_kernelI18TensorListMetadataILi5EE27AdamCapturableMasterFunctorIN3c108BFloat16EfEJffPiifPf10adamMode_tfS7_EEvlPViT_T0_DpT1_$__internal_accurate_pow)
        /*01d0*/ 	.word	0x00000000


	//----- nvinfo : EIATTR_FRAME_SIZE
	.align		4
.L_105:
        /*01d4*/ 	.byte	0x04, 0x11
        /*01d6*/ 	.short	(.L_107 - .L_106)
	.align		4
.L_106:
        /*01d8*/ 	.word	index@(_Z25multi_tensor_apply_kernelI18TensorListMetadataILi5EE27AdamCapturableMasterFunctorIN3c108BFloat16EfEJffPiifPf10adamMode_tfS7_EEvlPViT_T0_DpT1_)
        /*01dc*/ 	.word	0x00000000


	//----- nvinfo : EIATTR_MIN_STACK_SIZE
	.align		4
.L_107:
        /*01e0*/ 	.byte	0x04, 0x12
        /*01e2*/ 	.short	(.L_109 - .L_108)
	.align		4
.L_108:
        /*01e4*/ 	.word	index@(_Z25multi_tensor_apply_kernelI18TensorListMetadataILi5EE27AdamCapturableMasterFunctorIN3c108BFloat16EfEJffPiifPf10adamMode_tfS7_EEvlPViT_T0_DpT1_)
        /*01e8*/ 	.word	0x00000000


	//----- nvinfo : EIATTR_MIN_STACK_SIZE
	.align		4
.L_109:
        /*01ec*/ 	.byte	0x04, 0x12
        /*01ee*/ 	.short	(.L_111 - .L_110)
	.align		4
.L_110:
        /*01f0*/ 	.word	index@(_Z25multi_tensor_apply_kernelI18TensorListMetadataILi5EE27AdamCapturableMasterFunctorIN3c104HalfEfEJffPiifPf10adamMode_tfS7_EEvlPViT_T0_DpT1_)
        /*01f4*/ 	.word	0x00000000


	//----- nvinfo : EIATTR_MIN_STACK_SIZE
	.align		4
.L_111:
        /*01f8*/ 	.byte	0x04, 0x12
        /*01fa*/ 	.short	(.L_113 - .L_112)
	.align		4
.L_112:
        /*01fc*/ 	.word	index@(_Z25multi_tensor_apply_kernelI18TensorListMetadataILi5EE27AdamCapturableMasterFunctorIffEJffPiifPf10adamMode_tfS5_EEvlPViT_T0_DpT1_)
        /*0200*/ 	.word	0x00000000


	//----- nvinfo : EIATTR_MIN_STACK_SIZE
	.align		4
.L_113:
        /*0204*/ 	.byte	0x04, 0x12
        /*0206*/ 	.short	(.L_115 - .L_114)
	.align		4
.L_114:
        /*0208*/ 	.word	index@(_Z25multi_tensor_apply_kernelI18TensorListMetadataILi5EE27AdamCapturableMasterFunctorIdfEJffPiifPf10adamMode_tfS5_EEvlPViT_T0_DpT1_)
        /*020c*/ 	.word	0x00000000


	//----- nvinfo : EIATTR_MIN_STACK_SIZE
	.align		4
.L_115:
        /*0210*/ 	.byte	0x04, 0x12
        /*0212*/ 	.short	(.L_117 - .L_116)
	.align		4
.L_116:
        /*0214*/ 	.word	index@(_Z25multi_tensor_apply_kernelI18TensorListMetadataILi4EE21AdamCapturableFunctorIN3c108BFloat16EfEJffPiifPf10adamMode_tfS7_EEvlPViT_T0_DpT1_)
        /*0218*/ 	.word	0x00000000


	//----- nvinfo : EIATTR_MIN_STACK_SIZE
	.align		4
.L_117:
        /*021c*/ 	.byte	0x04, 0x12
        /*021e*/ 	.short	(.L_119 - .L_118)
	.align		4
.L_118:
        /*0220*/ 	.word	index@(_Z25multi_tensor_apply_kernelI18TensorListMetadataILi4EE21AdamCapturableFunctorIN3c104HalfEfEJffPiifPf10adamMode_tfS7_EEvlPViT_T0_DpT1_)
        /*0224*/ 	.word	0x00000000


	//----- nvinfo : EIATTR_MIN_STACK_SIZE
	.align		4
.L_119:
        /*0228*/ 	.byte	0x04, 0x12
        /*022a*/ 	.short	(.L_121 - .L_120)
	.align		4
.L_120:
        /*022c*/ 	.word	index@(_Z25multi_tensor_apply_kernelI18TensorListMetadataILi4EE21AdamCapturableFunctorIffEJffPiifPf10adamMode_tfS5_EEvlPViT_T0_DpT1_)
        /*0230*/ 	.word	0x00000000


	//----- nvinfo : EIATTR_MIN_STACK_SIZE
	.align		4
.L_121:
        /*0234*/ 	.byte	0x04, 0x12
        /*0236*/ 	.short	(.L_123 - .L_122)
	.align		4
.L_122:
        /*0238*/ 	.word	index@(_Z25multi_tensor_apply_kernelI18TensorListMetadataILi4EE21AdamCapturableFunctorIdfEJffPiifPf10adamMode_tfS5_EEvlPViT_T0_DpT1_)
        /*023c*/ 	.word	0x00000000


	//----- nvinfo : EIATTR_MIN_STACK_SIZE
	.align		4
.L_123:
        /*0240*/ 	.byte	0x04, 0x12
        /*0242*/ 	.short	(.L_125 - .L_124)
	.align		4
.L_124:
        /*0244*/ 	.word	index@(_Z25multi_tensor_apply_kernelI18TensorListMetadataILi4EE11AdamFunctorIN3c108BFloat16EfiEJffffff10adamMode_tfEEvlPViT_T0_DpT1_)
        /*0248*/ 	.word	0x00000000


	//----- nvinfo : EIATTR_MIN_STACK_SIZE
	.align		4
.L_125:
        /*024c*/ 	.byte	0x04, 0x12
        /*024e*/ 	.short	(.L_127 - .L_126)
	.align		4
.L_126:
        /*0250*/ 	.word	index@(_Z25multi_tensor_apply_kernelI18TensorListMetadataILi4EE11AdamFunctorIN3c104HalfEfiEJffffff10adamMode_tfEEvlPViT_T0_DpT1_)
        /*0254*/ 	.word	0x00000000


	//----- nvinfo : EIATTR_MIN_STACK_SIZE
	.align		4
.L_127:
        /*0258*/ 	.byte	0x04, 0x12
        /*025a*/ 	.short	(.L_129 - .L_128)
	.align		4
.L_128:
        /*025c*/ 	.word	index@(_Z25multi_tensor_apply_kernelI18TensorListMetadataILi4EE11AdamFunctorIffiEJffffff10adamMode_tfEEvlPViT_T0_DpT1_)
        /*0260*/ 	.word	0x00000000


	//----- nvinfo : EIATTR_MIN_STACK_SIZE
	.align		4
.L_129:
        /*0264*/ 	.byte	0x04, 0x12
        /*0266*/ 	.short	(.L_131 - .L_130)
	.align		4
.L_130:
        /*0268*/ 	.word	index@(_Z25multi_tensor_apply_kernelI18TensorListMetadataILi4EE11AdamFunctorIdfiEJffffff10adamMode_tfEEvlPViT_T0_DpT1_)
        /*026c*/ 	.word	0x00000000


	//----- nvinfo : EIATTR_MIN_STACK_SIZE
	.align		4
.L_131:
        /*0270*/ 	.byte	0x04, 0x12
        /*0272*/ 	.short	(.L_133 - .L_132)
	.align		4
.L_132:
        /*0274*/ 	.word	index@(_Z25multi_tensor_apply_kernelI18TensorListMetadataILi4EE11AdamFunctorIN3c108BFloat16EflEJffffff10adamMode_tfEEvlPViT_T0_DpT1_)
        /*0278*/ 	.word	0x00000000


	//----- nvinfo : EIATTR_MIN_STACK_SIZE
	.align		4
.L_133:
        /*027c*/ 	.byte	0x04, 0x12
        /*027e*/ 	.short	(.L_135 - .L_134)
	.align		4
.L_134:
        /*0280*/ 	.word	index@(_Z25multi_tensor_apply_kernelI18TensorListMetadataILi4EE11AdamFunctorIN3c104HalfEflEJffffff10adamMode_tfEEvlPViT_T0_DpT1_)
        /*0284*/ 	.word	0x00000000


	//----- nvinfo : EIATTR_MIN_STACK_SIZE
	.align		4
.L_135:
        /*0288*/ 	.byte	0x04, 0x12
        /*028a*/ 	.short	(.L_137 - .L_136)
	.align		4
.L_136:
        /*028c*/ 	.word	index@(_Z25multi_tensor_apply_kernelI18TensorListMetadataILi4EE11AdamFunctorIfflEJffffff10adamMode_tfEEvlPViT_T0_DpT1_)
        /*0290*/ 	.word	0x00000000


	//----- nvinfo : EIATTR_MIN_STACK_SIZE
	.align		4
.L_137:
        /*0294*/ 	.byte	0x04, 0x12
        /*0296*/ 	.short	(.L_139 - .L_138)
	.align		4
.L_138:
        /*0298*/ 	.word	index@(_Z25multi_tensor_apply_kernelI18TensorListMetadataILi4EE11AdamFunctorIdflEJffffff10adamMode_tfEEvlPViT_T0_DpT1_)
        /*029c*/ 	.word	0x00000000
.L_139:


//--------------------- .nv.compat                --------------------------
	.section	.nv.compat,"",@"SHT_CUDA_COMPAT_INFO"
	.align	4
        /*0000*/ 	.byte	0x02, 0x09, 0x01, 0x00, 0x02, 0x02, 0x01, 0x00, 0x02, 0x05, 0x05, 0x00, 0x03, 0x07, 0x01, 0x01
        /*0010*/ 	.byte	0x02, 0x03, 0x00, 0x00, 0x02, 0x06, 0x01, 0x00, 0x04, 0x0b, 0x08, 0x00, 0x00, 0x00, 0x00, 0x00
        /*0020*/ 	.byte	0x00, 0x00, 0x00, 0x00


//--------------------- .nv.info._Z25multi_tensor_apply_kernelI18TensorListMetadataILi5EE27AdamCapturableMasterFunctorIN3c108BFloat16EfEJffPiifPf10adamMode_tfS7_EEvlPViT_T0_DpT1_ --------------------------
	.section	.nv.info._Z25multi_tensor_apply_kernelI18TensorListMetadataILi5EE27AdamCapturableMasterFunctorIN3c108BFloat16EfEJffPiifPf10adamMode_tfS7_EEvlPViT_T0_DpT1_,"",@"SHT_CUDA_INFO"
	.sectionflags	@""
	.align	4


	//----- nvinfo : EIATTR_CUDA_API_VERSION
	.align		4
        /*0000*/ 	.byte	0x04, 0x37
        /*0002*/ 	.short	(.L_141 - .L_140)
.L_140:
        /*0004*/ 	.word	0x00000082


	//----- nvinfo : EIATTR_KPARAM_INFO
	.align		4
.L_141:
        /*0008*/ 	.byte	0x04, 0x17
        /*000a*/ 	.short	(.L_143 - .L_142)
.L_142:
        /*000c*/ 	.word	0x00000000
        /*0010*/ 	.short	0x000c
        /*0012*/ 	.short	0x0c28
        /*0014*/ 	.byte	0x00, 0xf5, 0x21, 0x00


	//----- nvinfo : EIATTR_KPARAM_INFO
	.align		4
.L_143:
        /*0018*/ 	.byte	0x04, 0x17
        /*001a*/ 	.short	(.L_145 - .L_144)
.L_144:
        /*001c*/ 	.word	0x00000000
        /*0020*/ 	.short	0x000b
        /*0022*/ 	.short	0x0c24
        /*0024*/ 	.byte	0x00, 0xf0, 0x11, 0x00


	//----- nvinfo : EIATTR_KPARAM_INFO
	.align		4
.L_145:
        /*0028*/ 	.byte	0x04, 0x17
        /*002a*/ 	.short	(.L_147 - .L_146)
.L_146:
        /*002c*/ 	.word	0x00000000
        /*0030*/ 	.short	0x000a
        /*0032*/ 	.short	0x0c20
        /*0034*/ 	.byte	0x00, 0xf0, 0x11, 0x00


	//----- nvinfo : EIATTR_KPARAM_INFO
	.align		4
.L_147:
        /*0038*/ 	.byte	0x04, 0x17
        /*003a*/ 	.short	(.L_149 - .L_148)
.L_148:
        /*003c*/ 	.word	0x00000000
        /*0040*/ 	.short	0x0009
        /*0042*/ 	.short	0x0c18
        /*0044*/ 	.byte	0x00, 0xf5, 0x21, 0x00


	//----- nvinfo : EIATTR_KPARAM_INFO
	.align		4
.L_149:
        /*0048*/ 	.byte	0x04, 0x17
        /*004a*/ 	.short	(.L_151 - .L_150)
.L_150:
        /*004c*/ 	.word	0x00000000
        /*0050*/ 	.short	0x0008
        /*0052*/ 	.short	0x0c14
        /*0054*/ 	.byte	0x00, 0xf0, 0x11, 0x00


	//----- nvinfo : EIATTR_KPARAM_INFO
	.align		4
.L_151:
        /*0058*/ 	.byte	0x04, 0x17
        /*005a*/ 	.short	(.L_153 - .L_152)
.L_152:
        /*005c*/ 	.word	0x00000000
        /*0060*/ 	.short	0x0007
        /*0062*/ 	.short	0x0c10
        /*0064*/ 	.byte	0x00, 0xf0, 0x11, 0x00


	//----- nvinfo : EIATTR_KPARAM_INFO
	.align		4
.L_153:
        /*0068*/ 	.byte	0x04, 0x17
        /*006a*/ 	.short	(.L_155 - .L_154)
.L_154:
        /*006c*/ 	.word	0x00000000
        /*0070*/ 	.short	0x0006
        /*0072*/ 	.short	0x0c08
        /*0074*/ 	.byte	0x00, 0xf5, 0x21, 0x00


	//----- nvinfo : EIATTR_KPARAM_INFO
	.align		4
.L_155:
        /*0078*/ 	.byte	0x04, 0x17
        /*007a*/ 	.short	(.L_157 - .L_156)
.L_156:
        /*007c*/ 	.word	0x00000000
        /*0080*/ 	.short	0x0005
        /*0082*/ 	.short	0x0c00
        /*0084*/ 	.byte	0x00, 0xf0, 0x11, 0x00


	//----- nvinfo : EIATTR_KPARAM_INFO
	.align		4
.L_157:
        /*0088*/ 	.byte	0x04, 0x17
        /*008a*/ 	.short	(.L_159 - .L_158)
.L_158:
        /*008c*/ 	.word	0x00000000
        /*0090*/ 	.short	0x0004
        /*0092*/ 	.short	0x0bfc
        /*0094*/ 	.byte	0x00, 0xf0, 0x11, 0x00


	//----- nvinfo : EIATTR_KPARAM_INFO
	.align		4
.L_159:
        /*0098*/ 	.byte	0x04, 0x17
        /*009a*/ 	.short	(.L_161 - .L_160)
.L_160:
        /*009c*/ 	.word	0x00000000
        /*00a0*/ 	.short	0x0003
        /*00a2*/ 	.short	0x0bf8
        /*00a4*/ 	.byte	0x00, 0xf0, 0x05, 0x00


	//----- nvinfo : EIATTR_KPARAM_INFO
	.align		4
.L_161:
        /*00a8*/ 	.byte	0x04, 0x17
        /*00aa*/ 	.short	(.L_163 - .L_162)
.L_162:
        /*00ac*/ 	.word	0x00000000
        /*00b0*/ 	.short	0x0002
        /*00b2*/ 	.short	0x0010
        /*00b4*/ 	.byte	0x00, 0xf0, 0xa1, 0x2f


	//----- nvinfo : EIATTR_KPARAM_INFO
	.align		4
.L_163:
        /*00b8*/ 	.byte	0x04, 0x17
        /*00ba*/ 	.short	(.L_165 - .L_164)
.L_164:
        /*00bc*/ 	.word	0x00000000
        /*00c0*/ 	.short	0x0001
        /*00c2*/ 	.short	0x0008
        /*00c4*/ 	.byte	0x00, 0xf5, 0x21, 0x00


	//----- nvinfo : EIATTR_KPARAM_INFO
	.align		4
.L_165:
        /*00c8*/ 	.byte	0x04, 0x17
        /*00ca*/ 	.short	(.L_167 - .L_166)
.L_166:
        /*00cc*/ 	.word	0x00000000
        /*00d0*/ 	.short	0x0000
        /*00d2*/ 	.short	0x0000
        /*00d4*/ 	.byte	0x00, 0xf0, 0x21, 0x00


	//----- nvinfo : EIATTR_SPARSE_MMA_MASK
	.align		4
.L_167:
        /*00d8*/ 	.byte	0x03, 0x50
        /*00da*/ 	.short	0x0000


	//----- nvinfo : EIATTR_MAXREG_COUNT
	.align		4
        /*00dc*/ 	.byte	0x03, 0x1b
        /*00de*/ 	.short	0x00ff


	//----- nvinfo : EIATTR_MERCURY_ISA_VERSION
	.align		4
        /*00e0*/ 	.byte	0x03, 0x5f
        /*00e2*/ 	.short	0x0101


	//----- nvinfo : EIATTR_VRC_CTA_INIT_COUNT
	.align		4
        /*00e4*/ 	.byte	0x02, 0x4a
	.zero		1
	.zero		1


	//----- nvinfo : EIATTR_EXIT_INSTR_OFFSETS
	.align		4
        /*00e8*/ 	.byte	0x04, 0x1c
        /*00ea*/ 	.short	(.L_169 - .L_168)


	//   ....[0]....
.L_168:
        /*00ec*/ 	.word	0x00000050


	//   ....[1]....
        /*00f0*/ 	.word	0x00000b70


	//   ....[2]....
        /*00f4*/ 	.word	0x00001b30


	//   ....[3]....
        /*00f8*/ 	.word	0x000028e0


	//----- nvinfo : EIATTR_CRS_STACK_SIZE
	.align		4
.L_169:
        /*00fc*/ 	.byte	0x04, 0x1e
        /*00fe*/ 	.short	(.L_171 - .L_170)
.L_170:
        /*0100*/ 	.word	0x00000000


	//----- nvinfo : EIATTR_CBANK_PARAM_SIZE
	.align		4
.L_171:
        /*0104*/ 	.byte	0x03, 0x19
        /*0106*/ 	.short	0x0c30


	//----- nvinfo : EIATTR_PARAM_CBANK
	.align		4
        /*0108*/ 	.byte	0x04, 0x0a
        /*010a*/ 	.short	(.L_173 - .L_172)
	.align		4
.L_172:
        /*010c*/ 	.word	index@(.nv.constant0._Z25multi_tensor_apply_kernelI18TensorListMetadataILi5EE27AdamCapturableMasterFunctorIN3c108BFloat16EfEJffPiifPf10adamMode_tfS7_EEvlPViT_T0_DpT1_)
        /*0110*/ 	.short	0x0380
        /*0112*/ 	.short	0x0c30


	//----- nvinfo : EIATTR_SW_WAR
	.align		4
.L_173:
        /*0114*/ 	.byte	0x04, 0x36
        /*0116*/ 	.short	(.L_175 - .L_174)
.L_174:
        /*0118*/ 	.word	0x00000008
.L_175:


//--------------------- .nv.info._Z25multi_tensor_apply_kernelI18TensorListMetadataILi5EE27AdamCapturableMasterFunctorIN3c104HalfEfEJffPiifPf10adamMode_tfS7_EEvlPViT_T0_DpT1_ --------------------------
	.section	.nv.info._Z25multi_tensor_apply_kernelI18TensorListMetadataILi5EE27AdamCapturableMasterFunctorIN3c104HalfEfEJffPiifPf10adamMode_tfS7_EEvlPViT_T0_DpT1_,"",@"SHT_CUDA_INFO"
	.sectionflags	@""
	.align	4


	//----- nvinfo : EIATTR_CUDA_API_VERSION
	.align		4
        /*0000*/ 	.byte	0x04, 0x37
        /*0002*/ 	.short	(.L_177 - .L_176)
.L_176:
        /*0004*/ 	.word	0x00000082


	//----- nvinfo : EIATTR_KPARAM_INFO
	.align		4
.L_177:
        /*0008*/ 	.byte	0x04, 0x17
        /*000a*/ 	.short	(.L_179 - .L_178)
.L_178:
        /*000c*/ 	.word	0x00000000
        /*0010*/ 	.short	0x000c
        /*0012*/ 	.short	0x0c28
        /*0014*/ 	.byte	0x00, 0xf5, 0x21, 0x00


	//----- nvinfo : EIATTR_KPARAM_INFO
	.align		4
.L_179:
        /*0018*/ 	.byte	0x04, 0x17
        /*001a*/ 	.short	(.L_181 - .L_180)
.L_180:
        /*001c*/ 	.word	0x00000000
        /*0020*/ 	.short	0x000b
        /*0022*/ 	.short	0x0c24
        /*0024*/ 	.byte	0x00, 0xf0, 0x11, 0x00


	//----- nvinfo : EIATTR_KPARAM_INFO
	.align		4
.L_181:
        /*0028*/ 	.byte	0x04, 0x17
        /*002a*/ 	.short	(.L_183 - .L_182)
.L_182:
        /*002c*/ 	.word	0x00000000
        /*0030*/ 	.short	0x000a
        /*0032*/ 	.short	0x0c20
        /*0034*/ 	.byte	0x00, 0xf0, 0x11, 0x00


	//----- nvinfo : EIATTR_KPARAM_INFO
	.align		4
.L_183:
        /*0038*/ 	.byte	0x04, 0x17
        /*003a*/ 	.short	(.L_185 - .L_184)
.L_184:
        /*003c*/ 	.word	0x00000000
        /*0040*/ 	.short	0x0009
        /*0042*/ 	.short	0x0c18
        /*0044*/ 	.byte	0x00, 0xf5, 0x21, 0x00


	//----- nvinfo : EIATTR_KPARAM_INFO
	.align		4
.L_185:
        /*0048*/ 	.byte	0x04, 0x17
        /*004a*/ 	.short	(.L_187 - .L_186)
.L_186:
        /*004c*/ 	.word	0x00000000
        /*0050*/ 	.short	0x0008
        /*0052*/ 	.short	0x0c14
        /*0054*/ 	.byte	0x00, 0xf0, 0x11, 0x00


	//----- nvinfo : EIATTR_KPARAM_INFO
	.align		4
.L_187:
        /*0058*/ 	.byte	0x04, 0x17
        /*005a*/ 	.short	(.L_189 - .L_188)
.L_188:
        /*005c*/ 	.word	0x00000000
        /*0060*/ 	.short	0x0007
        /*0062*/ 	.short	0x0c10
        /*0064*/ 	.byte	0x00, 0xf0, 0x11, 0x00


	//----- nvinfo : EIATTR_KPARAM_INFO
	.align		4
.L_189:
        /*0068*/ 	.byte	0x04, 0x17
        /*006a*/ 	.short	(.L_191 - .L_190)
.L_190:
        /*006c*/ 	.word	0x00000000
        /*0070*/ 	.short	0x0006
        /*0072*/ 	.short	0x0c08
        /*0074*/ 	.byte	0x00, 0xf5, 0x21, 0x00


	//----- nvinfo : EIATTR_KPARAM_INFO
	.align		4
.L_191:
        /*0078*/ 	.byte	0x04, 0x17
        /*007a*/ 	.short	(.L_193 - .L_192)
.L_192:
        /*007c*/ 	.word	0x00000000
        /*0080*/ 	.short	0x0005
        /*0082*/ 	.short	0x0c00
        /*0084*/ 	.byte	0x00, 0xf0, 0x11, 0x00


	//----- nvinfo : EIATTR_KPARAM_INFO
	.align		4
.L_193:
        /*0088*/ 	.byte	0x04, 0x17
        /*008a*/ 	.short	(.L_195 - .L_194)
.L_194:
        /*008c*/ 	.word	0x00000000
        /*0090*/ 	.short	0x0004
        /*0092*/ 	.short	0x0bfc
        /*0094*/ 	.byte	0x00, 0xf0, 0x11, 0x00


	//----- nvinfo : EIATTR_KPARAM_INFO
	.align		4
.L_195:
        /*0098*/ 	.byte	0x04, 0x17
        /*009a*/ 	.short	(.L_197 - .L_196)
.L_196:
        /*009c*/ 	.word	0x00000000
        /*00a0*/ 	.short	0x0003
        /*00a2*/ 	.short	0x0bf8
        /*00a4*/ 	.byte	0x00, 0xf0, 0x05, 0x00


	//----- nvinfo : EIATTR_KPARAM_INFO
	.align		4
.L_197:
        /*00a8*/ 	.byte	0x04, 0x17
        /*00aa*/ 	.short	(.L_199 - .L_198)
.L_198:
        /*00ac*/ 	.word	0x00000000
        /*00b0*/ 	.short	0x0002
        /*00b2*/ 	.short	0x0010
        /*00b4*/ 	.byte	0x00, 0xf0, 0xa1, 0x2f


	//----- nvinfo : EIATTR_KPARAM_INFO
	.align		4
.L_199:
        /*00b8*/ 	.byte	0x04, 0x17
        /*00ba*/ 	.short	(.L_201 - .L_200)
.L_200:
        /*00bc*/ 	.word	0x00000000
        /*00c0*/ 	.short	0x0001
        /*00c2*/ 	.short	0x0008
        /*00c4*/ 	.byte	0x00, 0xf5, 0x21, 0x00


	//----- nvinfo : EIATTR_KPARAM_INFO
	.align		4
.L_201:
        /*00c8*/ 	.byte	0x04, 0x17
        /*00ca*/ 	.short	(.L_203 - .L_202)
.L_202:
        /*00cc*/ 	.word	0x00000000
        /*00d0*/ 	.short	0x0000
        /*00d2*/ 	.short	0x0000
        /*00d4*/ 	.byte	0x00, 0xf0, 0x21, 0x00


	//----- nvinfo : EIATTR_SPARSE_MMA_MASK
	.align		4
.L_203:
        /*00d8*/ 	.byte	0x03, 0x50
        /*00da*/ 	.short	0x0000


	//----- nvinfo : EIATTR_MAXREG_COUNT
	.align		4
        /*00dc*/ 	.byte	0x03, 0x1b
        /*00de*/ 	.short	0x00ff


	//----- nvinfo : EIATTR_MERCURY_ISA_VERSION
	.align		4
        /*00e0*/ 	.byte	0x03, 0x5f
        /*00e2*/ 	.short	0x0101


	//----- nvinfo : EIATTR_VRC_CTA_INIT_COUNT
	.align		4
        /*00e4*/ 	.byte	0x02, 0x4a
	.zero		1
	.zero		1


	//----- nvinfo : EIATTR_EXIT_INSTR_OFFSETS
	.align		4
        /*00e8*/ 	.byte	0x04, 0x1c
        /*00ea*/ 	.short	(.L_205 - .L_204)


	//   ....[0]....
.L_204:
        /*00ec*/ 	.word	0x00000050


	//   ....[1]....
        /*00f0*/ 	.word	0x00000b70


	//   ....[2]....
        /*00f4*/ 	.word	0x00001b30


	//   ....[3]....
        /*00f8*/ 	.word	0x000028e0


	//----- nvinfo : EIATTR_CRS_STACK_SIZE
	.align		4
.L_205:
        /*00fc*/ 	.byte	0x04, 0x1e
        /*00fe*/ 	.short	(.L_207 - .L_206)
.L_206:
        /*0100*/ 	.word	0x00000000


	//----- nvinfo : EIATTR_CBANK_PARAM_SIZE
	.align		4
.L_207:
        /*0104*/ 	.byte	0x03, 0x19
        /*0106*/ 	.short	0x0c30


	//----- nvinfo : EIATTR_PARAM_CBANK
	.align		4
        /*0108*/ 	.byte	0x04, 0x0a
        /*010a*/ 	.short	(.L_209 - .L_208)
	.align		4
.L_208:
        /*010c*/ 	.word	index@(.nv.constant0._Z25multi_tensor_apply_kernelI18TensorListMetadataILi5EE27AdamCapturableMasterFunctorIN3c104HalfEfEJffPiifPf10adamMode_tfS7_EEvlPViT_T0_DpT1_)
        /*0110*/ 	.short	0x0380
        /*0112*/ 	.short	0x0c30


	//----- nvinfo : EIATTR_SW_WAR
	.align		4
.L_209:
        /*0114*/ 	.byte	0x04, 0x36
        /*0116*/ 	.short	(.L_211 - .L_210)
.L_210:
        /*0118*/ 	.word	0x00000008
.L_211:


//--------------------- .nv.info._Z25multi_tensor_apply_kernelI18TensorListMetadataILi5EE27AdamCapturableMasterFunctorIffEJffPiifPf10adamMode_tfS5_EEvlPViT_T0_DpT1_ --------------------------
	.section	.nv.info._Z25multi_tensor_apply_kernelI18TensorListMetadataILi5EE27AdamCapturableMasterFunctorIffEJffPiifPf10adamMode_tfS5_EEvlPViT_T0_DpT1_,"",@"SHT_CUDA_INFO"
	.sectionflags	@""
	.align	4


	//----- nvinfo : EIATTR_CUDA_API_VERSION
	.align		4
        /*0000*/ 	.byte	0x04, 0x37
        /*0002*/ 	.short	(.L_213 - .L_212)
.L_212:
        /*0004*/ 	.word	0x00000082


	//----- nvinfo : EIATTR_KPARAM_INFO
	.align		4
.L_213:
        /*0008*/ 	.byte	0x04, 0x17
        /*000a*/ 	.short	(.L_215 - .L_214)
.L_214:
        /*000c*/ 	.word	0x00000000
        /*0010*/ 	.short	0x000c
        /*0012*/ 	.short	0x0c28
        /*0014*/ 	.byte	0x00, 0xf5, 0x21, 0x00


	//----- nvinfo : EIATTR_KPARAM_INFO
	.align		4
.L_215:
        /*0018*/ 	.byte	0x04, 0x17
        /*001a*/ 	.short	(.L_217 - .L_216)
.L_216:
        /*001c*/ 	.word	0x00000000
        /*0020*/ 	.short	0x000b
        /*0022*/ 	.short	0x0c24
        /*0024*/ 	.byte	0x00, 0xf0, 0x11, 0x00


	//----- nvinfo : EIATTR_KPARAM_INFO
	.align		4
.L_217:
        /*0028*/ 	.byte	0x04, 0x17
        /*002a*/ 	.short	(.L_219 - .L_218)
.L_218:
        /*002c*/ 	.word	0x00000000
        /*0030*/ 	.short	0x000a
        /*0032*/ 	.short	0x0c20
        /*0034*/ 	.byte	0x00, 0xf0, 0x11, 0x00


	//----- nvinfo : EIATTR_KPARAM_INFO
	.align		4
.L_219:
        /*0038*/ 	.byte	0x04, 0x17
        /*003a*/ 	.short	(.L_221 - .L_220)
.L_220:
        /*003c*/ 	.word	0x00000000
        /*0040*/ 	.short	0x0009
        /*0042*/ 	.short	0x0c18
        /*0044*/ 	.byte	0x00, 0xf5, 0x21, 0x00


	//----- nvinfo : EIATTR_KPARAM_INFO
	.align		4
.L_221:
        /*0048*/ 	.byte	0x04, 0x17
        /*004a*/ 	.short	(.L_223 - .L_222)
.L_222:
        /*004c*/ 	.word	0x00000000
        /*0050*/ 	.short	0x0008
        /*0052*/ 	.short	0x0c14
        /*0054*/ 	.byte	0x00, 0xf0, 0x11, 0x00


	//----- nvinfo : EIATTR_KPARAM_INFO
	.align		4
.L_223:
        /*0058*/ 	.byte	0x04, 0x17
        /*005a*/ 	.short	(.L_225 - .L_224)
.L_224:
        /*005c*/ 	.word	0x00000000
        /*0060*/ 	.short	0x0007
        /*0062*/ 	.short	0x0c10
        /*0064*/ 	.byte	0x00, 0xf0, 0x11, 0x00


	//----- nvinfo : EIATTR_KPARAM_INFO
	.align		4
.L_225:
        /*0068*/ 	.byte	0x04, 0x17
        /*006a*/ 	.short	(.L_227 - .L_226)
.L_226:
        /*006c*/ 	.word	0x00000000
        /*0070*/ 	.short	0x0006
        /*0072*/ 	.short	0x0c08
        /*0074*/ 	.byte	0x00, 0xf5, 0x21, 0x00


	//----- nvinfo : EIATTR_KPARAM_INFO
	.align		4
.L_227:
        /*0078*/ 	.byte	0x04, 0x17
        /*007a*/ 	.short	(.L_229 - .L_228)
.L_228:
        /*007c*/ 	.word	0x00000000
        /*0080*/ 	.short	0x0005
        /*0082*/ 	.short	0x0c00
        /*0084*/ 	.byte	0x00, 0xf0, 0x11, 0x00


	//----- nvinfo : EIATTR_KPARAM_INFO
	.align		4
.L_229:
        /*0088*/ 	.byte	0x04, 0x17
        /*008a*/ 	.short	(.L_231 - .L_230)
.L_230:
        /*008c*/ 	.word	0x00000000
        /*0090*/ 	.short	0x0004
        /*0092*/ 	.short	0x0bfc
        /*0094*/ 	.byte	0x00, 0xf0, 0x11, 0x00


	//----- nvinfo : EIATTR_KPARAM_INFO
	.align		4
.L_231:
        /*0098*/ 	.byte	0x04, 0x17
        /*009a*/ 	.short	(.L_233 - .L_232)
.L_232:
        /*009c*/ 	.word	0x00000000
        /*00a0*/ 	.short	0x0003
        /*00a2*/ 	.short	0x0bf8
        /*00a4*/ 	.byte	0x00, 0xf0, 0x05, 0x00


	//----- nvinfo : EIATTR_KPARAM_INFO
	.align		4
.L_233:
        /*00a8*/ 	.byte	0x04, 0x17
        /*00aa*/ 	.short	(.L_235 - .L_234)
.L_234:
        /*00ac*/ 	.word	0x00000000
        /*00b0*/ 	.short	0x0002
        /*00b2*/ 	.short	0x0010
        /*00b4*/ 	.byte	0x00, 0xf0, 0xa1, 0x2f


	//----- nvinfo : EIATTR_KPARAM_INFO
	.align		4
.L_235:
        /*00b8*/ 	.byte	0x04, 0x17
        /*00ba*/ 	.short	(.L_237 - .L_236)
.L_236:
        /*00bc*/ 	.word	0x00000000
        /*00c0*/ 	.short	0x0001
        /*00c2*/ 	.short	0x0008
        /*00c4*/ 	.byte	0x00, 0xf5, 0x21, 0x00


	//----- nvinfo : EIATTR_KPARAM_INFO
	.align		4
.L_237:
        /*00c8*/ 	.byte	0x04, 0x17
        /*00ca*/ 	.short	(.L_239 - .L_238)
.L_238:
        /*00cc*/ 	.word	0x00000000
        /*00d0*/ 	.short	0x0000
        /*00d2*/ 	.short	0x0000
        /*00d4*/ 	.byte	0x00, 0xf0, 0x21, 0x00


	//----- nvinfo : EIATTR_SPARSE_MMA_MASK
	.align		4
.L_239:
        /*00d8*/ 	.byte	0x03, 0x50
        /*00da*/ 	.short	0x0000


	//----- nvinfo : EIATTR_MAXREG_COUNT
	.align		4
        /*00dc*/ 	.byte	0x03, 0x1b
        /*00de*/ 	.short	0x00ff


	//----- nvinfo : EIATTR_MERCURY_ISA_VERSION
	.align		4
        /*00e0*/ 	.byte	0x03, 0x5f
        /*00e2*/ 	.short	0x0101


	//----- nvinfo : EIATTR_VRC_CTA_INIT_COUNT
	.align		4
        /*00e4*/ 	.byte	0x02, 0x4a
	.zero		1
	.zero		1


	//----- nvinfo : EIATTR_EXIT_INSTR_OFFSETS
	.align		4
        /*00e8*/ 	.byte	0x04, 0x1c
        /*00ea*/ 	.short	(.L_241 - .L_240)


	//   ....[0]....
.L_240:
        /*00ec*/ 	.word	0x00000050


	//   ....[1]....
        /*00f0*/ 	.word	0x00000b70


	//   ....[2]....
        /*00f4*/ 	.word	0x00001a30


	//   ....[3]....
        /*00f8*/ 	.word	0x000026e0


	//----- nvinfo : EIATTR_CRS_STACK_SIZE
	.align		4
.L_241:
        /*00fc*/ 	.byte	0x04, 0x1e
        /*00fe*/ 	.short	(.L_243 - .L_242)
.L_242:
        /*0100*/ 	.word	0x00000000


	//----- nvinfo : EIATTR_CBANK_PARAM_SIZE
	.align		4
.L_243:
        /*0104*/ 	.byte	0x03, 0x19
        /*0106*/ 	.short	0x0c30


	//----- nvinfo : EIATTR_PARAM_CBANK
	.align		4
        /*0108*/ 	.byte	0x04, 0x0a
        /*010a*/ 	.short	(.L_245 - .L_244)
	.align		4
.L_244:
        /*010c*/ 	.word	index@(.nv.constant0._Z25multi_tensor_apply_kernelI18TensorListMetadataILi5EE27AdamCapturableMasterFunctorIffEJffPiifPf10adamMode_tfS5_EEvlPViT_T0_DpT1_)
        /*0110*/ 	.short	0x0380
        /*0112*/ 	.short	0x0c30


	//----- nvinfo : EIATTR_SW_WAR
	.align		4
.L_245:
        /*0114*/ 	.byte	0x04, 0x36
        /*0116*/ 	.short	(.L_247 - .L_246)
.L_246:
        /*0118*/ 	.word	0x00000008
.L_247:


//--------------------- .nv.info._Z25multi_tensor_apply_kernelI18TensorListMetadataILi5EE27AdamCapturableMasterFunctorIdfEJffPiifPf10adamMode_tfS5_EEvlPViT_T0_DpT1_ --------------------------
	.section	.nv.info._Z25multi_tensor_apply_kernelI18TensorListMetadataILi5EE27AdamCapturableMasterFunctorIdfEJffPiifPf10adamMode_tfS5_EEvlPViT_T0_DpT1_,"",@"SHT_CUDA_INFO"
	.sectionflags	@""
	.align	4


	//----- nvinfo : EIATTR_CUDA_API_VERSION
	.align		4
        /*0000*/ 	.byte	0x04, 0x37
        /*0002*/ 	.short	(.L_249 - .L_248)
.L_248:
        /*0004*/ 	.word	0x00000082


	//----- nvinfo : EIATTR_KPARAM_INFO
	.align		4
.L_249:
        /*0008*/ 	.byte	0x04, 0x17
        /*000a*/ 	.short	(.L_251 - .L_250)
.L_250:
        /*000c*/ 	.word	0x00000000
        /*0010*/ 	.short	0x000c
        /*0012*/ 	.short	0x0c28
        /*0014*/ 	.byte	0x00, 0xf5, 0x21, 0x00


	//----- nvinfo : EIATTR_KPARAM_INFO
	.align		4
.L_251:
        /*0018*/ 	.byte	0x04, 0x17
        /*001a*/ 	.short	(.L_253 - .L_252)
.L_252:
        /*001c*/ 	.word	0x00000000
        /*0020*/ 	.short	0x000b
        /*0022*/ 	.short	0x0c24
        /*0024*/ 	.byte	0x00, 0xf0, 0x11, 0x00


	//----- nvinfo : EIATTR_KPARAM_INFO
	.align		4
.L_253:
        /*0028*/ 	.byte	0x04, 0x17
        /*002a*/ 	.short	(.L_255 - .L_254)
.L_254:
        /*002c*/ 	.word	0x00000000
        /*0030*/ 	.short	0x000a
        /*0032*/ 	.short	0x0c20
        /*0034*/ 	.byte	0x00, 0xf0, 0x11, 0x00


	//----- nvinfo : EIATTR_KPARAM_INFO
	.align		4
.L_255:
        /*0038*/ 	.byte	0x04, 0x17
        /*003a*/ 	.short	(.L_257 - .L_256)
.L_256:
        /*003c*/ 	.word	0x00000000
        /*0040*/ 	.short	0x0009
        /*0042*/ 	.short	0x0c18
        /*0044*/ 	.byte	0x00, 0xf5, 0x21, 0x00


	//----- nvinfo : EIATTR_KPARAM_INFO
	.align		4
.L_257:
        /*0048*/ 	.byte	0x04, 0x17
        /*004a*/ 	.short	(.L_259 - .L_258)
.L_258:
        /*004c*/ 	.word	0x00000000
        /*0050*/ 	.short	0x0008
        /*0052*/ 	.short	0x0c14
        /*0054*/ 	.byte	0x00, 0xf0, 0x11, 0x00


	//----- nvinfo : EIATTR_KPARAM_INFO
	.align		4
.L_259:
        /*0058*/ 	.byte	0x04, 0x17
        /*005a*/ 	.short	(.L_261 - .L_260)
.L_260:
        /*005c*/ 	.word	0x00000000
        /*0060*/ 	.short	0x0007
        /*0062*/ 	.short	0x0c10
        /*0064*/ 	.byte	0x00, 0xf0, 0x11, 0x00


	//----- nvinfo : EIATTR_KPARAM_INFO
	.align		4
.L_261:
        /*0068*/ 	.byte	0x04, 0x17
        /*006a*/ 	.short	(.L_263 - .L_262)
.L_262:
        /*006c*/ 	.word	0x00000000
        /*0070*/ 	.short	0x0006
        /*0072*/ 	.short	0x0c08
        /*0074*/ 	.byte	0x00, 0xf5, 0x21, 0x00


	//----- nvinfo : EIATTR_KPARAM_INFO
	.align		4
.L_263:
        /*0078*/ 	.byte	0x04, 0x17
        /*007a*/ 	.short	(.L_265 - .L_264)
.L_264:
        /*007c*/ 	.word	0x00000000
        /*0080*/ 	.short	0x0005
        /*0082*/ 	.short	0x0c00
        /*0084*/ 	.byte	0x00, 0xf0, 0x11, 0x00


	//----- nvinfo : EIATTR_KPARAM_INFO
	.align		4
.L_265:
        /*0088*/ 	.byte	0x04, 0x17
        /*008a*/ 	.short	(.L_267 - .L_266)
.L_266:
        /*008c*/ 	.word	0x00000000
        /*0090*/ 	.short	0x0004
        /*0092*/ 	.short	0x0bfc
        /*0094*/ 	.byte	0x00, 0xf0, 0x11, 0x00


	//----- nvinfo : EIATTR_KPARAM_INFO
	.align		4
.L_267:
        /*0098*/ 	.byte	0x04, 0x17
        /*009a*/ 	.short	(.L_269 - .L_268)
.L_268:
        /*009c*/ 	.word	0x00000000
        /*00a0*/ 	.short	0x0003
        /*00a2*/ 	.short	0x0bf8
        /*00a4*/ 	.byte	0x00, 0xf0, 0x05, 0x00


	//----- nvinfo : EIATTR_KPARAM_INFO
	.align		4
.L_269:
        /*00a8*/ 	.byte	0x04, 0x17
        /*00aa*/ 	.short	(.L_271 - .L_270)
.L_270:
        /*00ac*/ 	.word	0x00000000
        /*00b0*/ 	.short	0x0002
        /*00b2*/ 	.short	0x0010
        /*00b4*/ 	.byte	0x00, 0xf0, 0xa1, 0x2f


	//----- nvinfo : EIATTR_KPARAM_INFO
	.align		4
.L_271:
        /*00b8*/ 	.byte	0x04, 0x17
        /*00ba*/ 	.short	(.L_273 - .L_272)
.L_272:
        /*00bc*/ 	.word	0x00000000
        /*00c0*/ 	.short	0x0001
        /*00c2*/ 	.short	0x0008
        /*00c4*/ 	.byte	0x00, 0xf5, 0x21, 0x00


	//----- nvinfo : EIATTR_KPARAM_INFO
	.align		4
.L_273:
        /*00c8*/ 	.byte	0x04, 0x17
        /*00ca*/ 	.short	(.L_275 - .L_274)
.L_274:
        /*00cc*/ 	.word	0x00000000
        /*00d0*/ 	.short	0x0000
        /*00d2*/ 	.short	0x0000
        /*00d4*/ 	.byte	0x00, 0xf0, 0x21, 0x00


	//----- nvinfo : EIATTR_SPARSE_MMA_MASK
	.align		4
.L_275:
        /*00d8*/ 	.byte	0x03, 0x50
        /*00da*/ 	.short	0x0000


	//----- nvinfo : EIATTR_MAXREG_COUNT
	.align		4
        /*00dc*/ 	.byte	0x03, 0x1b
        /*00de*/ 	.short	0x00ff


	//----- nvinfo : EIATTR_MERCURY_ISA_VERSION
	.align		4
        /*00e0*/ 	.byte	0x03, 0x5f
        /*00e2*/ 	.short	0x0101


	//----- nvinfo : EIATTR_VRC_CTA_INIT_COUNT
	.align		4
        /*00e4*/ 	.byte	0x02, 0x4a
	.zero		1
	.zero		1


	//----- nvinfo : EIATTR_EXIT_INSTR_OFFSETS
	.align		4
        /*00e8*/ 	.byte	0x04, 0x1c
        /*00ea*/ 	.short	(.L_277 - .L_276)


	//   ....[0]....
.L_276:
        /*00ec*/ 	.word	0x00000050


	//   ....[1]....
        /*00f0*/ 	.word	0x00000b30


	//   ....[2]....
        /*00f4*/ 	.word	0x00001e70


	//   ....[3]....
        /*00f8*/ 	.word	0x00002fc0


	//----- nvinfo : EIATTR_CRS_STACK_SIZE
	.align		4
.L_277:
        /*00fc*/ 	.byte	0x04, 0x1e
        /*00fe*/ 	.short	(.L_279 - .L_278)
.L_278:
        /*0100*/ 	.word	0x00000000


	//----- nvinfo : EIATTR_CBANK_PARAM_SIZE
	.align		4
.L_279:
        /*0104*/ 	.byte	0x03, 0x19
        /*0106*/ 	.short	0x0c30


	//----- nvinfo : EIATTR_PARAM_CBANK
	.align		4
        /*0108*/ 	.byte	0x04, 0x0a
        /*010a*/ 	.short	(.L_281 - .L_280)
	.align		4
.L_280:
        /*010c*/ 	.word	index@(.nv.constant0._Z25multi_tensor_apply_kernelI18TensorListMetadataILi5EE27AdamCapturableMasterFunctorIdfEJffPiifPf10adamMode_tfS5_EEvlPViT_T0_DpT1_)
        /*0110*/ 	.short	0x0380
        /*0112*/ 	.short	0x0c30


	//----- nvinfo : EIATTR_SW_WAR
	.align		4
.L_281:
        /*0114*/ 	.byte	0x04, 0x36
        /*0116*/ 	.short	(.L_283 - .L_282)
.L_282:
        /*0118*/ 	.word	0x00000008
.L_283:


//--------------------- .nv.info._Z25multi_tensor_apply_kernelI18TensorListMetadataILi4EE21AdamCapturableFunctorIN3c108BFloat16EfEJffPiifPf10adamMode_tfS7_EEvlPViT_T0_DpT1_ --------------------------
	.section	.nv.info._Z25multi_tensor_apply_kernelI18TensorListMetadataILi4EE21AdamCapturableFunctorIN3c108BFloat16EfEJffPiifPf10adamMode_tfS7_EEvlPViT_T0_DpT1_,"",@"SHT_CUDA_INFO"
	.sectionflags	@""
	.align	4


	//----- nvinfo : EIATTR_CUDA_API_VERSION
	.align		4
        /*0000*/ 	.byte	0x04, 0x37
        /*0002*/ 	.short	(.L_285 - .L_284)
.L_284:
        /*0004*/ 	.word	0x00000082


	//----- nvinfo : EIATTR_KPARAM_INFO
	.align		4
.L_285:
        /*0008*/ 	.byte	0x04, 0x17
        /*000a*/ 	.short	(.L_287 - .L_286)
.L_286:
        /*000c*/ 	.word	0x00000000
        /*0010*/ 	.short	0x000c
        /*0012*/ 	.short	0x0c28
        /*0014*/ 	.byte	0x00, 0xf5, 0x21, 0x00


	//----- nvinfo : EIATTR_KPARAM_INFO
	.align		4
.L_287:
        /*0018*/ 	.byte	0x04, 0x17
        /*001a*/ 	.short	(.L_289 - .L_288)
.L_288:
        /*001c*/ 	.word	0x00000000
        /*0020*/ 	.short	0x000b
        /*0022*/ 	.short	0x0c24
        /*0024*/ 	.byte	0x00, 0xf0, 0x11, 0x00


	//----- nvinfo : EIATTR_KPARAM_INFO
	.align		4
.L_289:
        /*0028*/ 	.byte	0x04, 0x17
        /*002a*/ 	.short	(.L_291 - .L_290)
.L_290:
        /*002c*/ 	.word	0x00000000
        /*0030*/ 	.short	0x000a
        /*0032*/ 	.short	0x0c20
        /*0034*/ 	.byte	0x00, 0xf0, 0x11, 0x00


	//----- nvinfo : EIATTR_KPARAM_INFO
	.align		4
.L_291:
        /*0038*/ 	.byte	0x04, 0x17
        /*003a*/ 	.short	(.L_293 - .L_292)
.L_292:
        /*003c*/ 	.word	0x00000000
        /*0040*/ 	.short	0x0009
        /*0042*/ 	.short	0x0c18
        /*0044*/ 	.byte	0x00, 0xf5, 0x21, 0x00


	//----- nvinfo : EIATTR_KPARAM_INFO
	.align		4
.L_293:
        /*0048*/ 	.byte	0x04, 0x17
        /*004a*/ 	.short	(.L_295 - .L_294)
.L_294:
        /*004c*/ 	.word	0x00000000
        /*0050*/ 	.short	0x0008
        /*0052*/ 	.short	0x0c14
        /*0054*/ 	.byte	0x00, 0xf0, 0x11, 0x00


	//----- nvinfo : EIATTR_KPARAM_INFO
	.align		4
.L_295:
        /*0058*/ 	.byte	0x04, 0x17
        /*005a*/ 	.short	(.L_297 - .L_296)
.L_296:
        /*005c*/ 	.word	0x00000000
        /*0060*/ 	.short	0x0007
        /*0062*/ 	.short	0x0c10
        /*0064*/ 	.byte	0x00, 0xf0, 0x11, 0x00


	//----- nvinfo : EIATTR_KPARAM_INFO
	.align		4
.L_297:
        /*0068*/ 	.byte	0x04, 0x17
        /*006a*/ 	.short	(.L_299 - .L_298)
.L_298:
        /*006c*/ 	.word	0x00000000
        /*0070*/ 	.short	0x0006
        /*0072*/ 	.short	0x0c08
        /*0074*/ 	.byte	0x00, 0xf5, 0x21, 0x00


	//----- nvinfo : EIATTR_KPARAM_INFO
	.align		4
.L_299:
        /*0078*/ 	.byte	0x04, 0x17
        /*007a*/ 	.short	(.L_301 - .L_300)
.L_300:
        /*007c*/ 	.word	0x00000000
        /*0080*/ 	.short	0x0005
        /*0082*/ 	.short	0x0c00
        /*0084*/ 	.byte	0x00, 0xf0, 0x11, 0x00


	//----- nvinfo : EIATTR_KPARAM_INFO
	.align		4
.L_301:
        /*0088*/ 	.byte	0x04, 0x17
        /*008a*/ 	.short	(.L_303 - .L_302)
.L_302:
        /*008c*/ 	.word	0x00000000
        /*0090*/ 	.short	0x0004
        /*0092*/ 	.short	0x0bfc
        /*0094*/ 	.byte	0x00, 0xf0, 0x11, 0x00


	//----- nvinfo : EIATTR_KPARAM_INFO
	.align		4
.L_303:
        /*0098*/ 	.byte	0x04, 0x17
        /*009a*/ 	.short	(.L_305 - .L_304)
.L_304:
        /*009c*/ 	.word	0x00000000
        /*00a0*/ 	.short	0x0003
        /*00a2*/ 	.short	0x0bf8
        /*00a4*/ 	.byte	0x00, 0xf0, 0x05, 0x00


	//----- nvinfo : EIATTR_KPARAM_INFO
	.align		4
.L_305:
        /*00a8*/ 	.byte	0x04, 0x17
        /*00aa*/ 	.short	(.L_307 - .L_306)
.L_306:
        /*00ac*/ 	.word	0x00000000
        /*00b0*/ 	.short	0x0002
        /*00b2*/ 	.short	0x0010
        /*00b4*/ 	.byte	0x00, 0xf0, 0xa1, 0x2f


	//----- nvinfo : EIATTR_KPARAM_INFO
	.align		4
.L_307:
        /*00b8*/ 	.byte	0x04, 0x17
        /*00ba*/ 	.short	(.L_309 - .L_308)
.L_308:
        /*00bc*/ 	.word	0x00000000
        /*00c0*/ 	.short	0x0001
        /*00c2*/ 	.short	0x0008
        /*00c4*/ 	.byte	0x00, 0xf5, 0x21, 0x00


	//----- nvinfo : EIATTR_KPARAM_INFO
	.align		4
.L_309:
        /*00c8*/ 	.byte	0x04, 0x17
        /*00ca*/ 	.short	(.L_311 - .L_310)
.L_310:
        /*00cc*/ 	.word	0x00000000
        /*00d0*/ 	.short	0x0000
        /*00d2*/ 	.short	0x0000
        /*00d4*/ 	.byte	0x00, 0xf0, 0x21, 0x00


	//----- nvinfo : EIATTR_SPARSE_MMA_MASK
	.align		4
.L_311:
        /*00d8*/ 	.byte	0x03, 0x50
        /*00da*/ 	.short	0x0000


	//----- nvinfo : EIATTR_MAXREG_COUNT
	.align		4
        /*00dc*/ 	.byte	0x03, 0x1b
        /*00de*/ 	.short	0x00ff


	//----- nvinfo : EIATTR_MERCURY_ISA_VERSION
	.align		4
        /*00e0*/ 	.byte	0x03, 0x5f
        /*00e2*/ 	.short	0x0101


	//----- nvinfo : EIATTR_VRC_CTA_INIT_COUNT
	.align		4
        /*00e4*/ 	.byte	0x02, 0x4a
	.zero		1
	.zero		1


	//----- nvinfo : EIATTR_EXIT_INSTR_OFFSETS
	.align		4
        /*00e8*/ 	.byte	0x04, 0x1c
        /*00ea*/ 	.short	(.L_313 - .L_312)


	//   ....[0]....
.L_312:
        /*00ec*/ 	.word	0x00000050


	//   ....[1]....
        /*00f0*/ 	.word	0x00000c20


	//   ....[2]....
        /*00f4*/ 	.word	0x00001ca0


	//   ....[3]....
        /*00f8*/ 	.word	0x00002b00


	//----- nvinfo : EIATTR_CRS_STACK_SIZE
	.align		4
.L_313:
        /*00fc*/ 	.byte	0x04, 0x1e
        /*00fe*/ 	.short	(.L_315 - .L_314)
.L_314:
        /*0100*/ 	.word	0x00000000


	//----- nvinfo : EIATTR_CBANK_PARAM_SIZE
	.align		4
.L_315:
        /*0104*/ 	.byte	0x03, 0x19
        /*0106*/ 	.short	0x0c30


	//----- nvinfo : EIATTR_PARAM_CBANK
	.align		4
        /*0108*/ 	.byte	0x04, 0x0a
        /*010a*/ 	.short	(.L_317 - .L_316)
	.align		4
.L_316:
        /*010c*/ 	.word	index@(.nv.constant0._Z25multi_tensor_apply_kernelI18TensorListMetadataILi4EE21AdamCapturableFunctorIN3c108BFloat16EfEJffPiifPf10adamMode_tfS7_EEvlPViT_T0_DpT1_)
        /*0110*/ 	.short	0x0380
        /*0112*/ 	.short	0x0c30


	//----- nvinfo : EIATTR_SW_WAR
	.align		4
.L_317:
        /*0114*/ 	.byte	0x04, 0x36
        /*0116*/ 	.short	(.L_319 - .L_318)
.L_318:
        /*0118*/ 	.word	0x00000008
.L_319:


//--------------------- .nv.info._Z25multi_tensor_apply_kernelI18TensorListMetadataILi4EE21AdamCapturableFunctorIN3c104HalfEfEJffPiifPf10adamMode_tfS7_EEvlPViT_T0_DpT1_ --------------------------
	.section	.nv.info._Z25multi_tensor_apply_kernelI18TensorListMetadataILi4EE21AdamCapturableFunctorIN3c104HalfEfEJffPiifPf10adamMode_tfS7_EEvlPViT_T0_DpT1_,"",@"SHT_CUDA_INFO"
	.sectionflags	@""
	.align	4


	//----- nvinfo : EIATTR_CUDA_API_VERSION
	.align		4
        /*0000*/ 	.byte	0x04, 0x37
        /*0002*/ 	.short	(.L_321 - .L_320)
.L_320:
        /*0004*/ 	.word	0x00000082


	//----- nvinfo : EIATTR_KPARAM_INFO
	.align		4
.L_321:
        /*0008*/ 	.byte	0x04, 0x17
        /*000a*/ 	.short	(.L_323 - .L_322)
.L_322:
        /*000c*/ 	.word	0x00000000
        /*0010*/ 	.short	0x000c
        /*0012*/ 	.short	0x0c28
        /*0014*/ 	.byte	0x00, 0xf5, 0x21, 0x00


	//----- nvinfo : EIATTR_KPARAM_INFO
	.align		4
.L_323:
        /*0018*/ 	.byte	0x04, 0x17
        /*001a*/ 	.short	(.L_325 - .L_324)
.L_324:
        /*001c*/ 	.word	0x00000000
        /*0020*/ 	.short	0x000b
        /*0022*/ 	.short	0x0c24
        /*0024*/ 	.byte	0x00, 0xf0, 0x11, 0x00


	//----- nvinfo : EIATTR_KPARAM_INFO
	.align		4
.L_325:
        /*0028*/ 	.byte	0x04, 0x17
        /*002a*/ 	.short	(.L_327 - .L_326)
.L_326:
        /*002c*/ 	.word	0x00000000
        /*0030*/ 	.short	0x000a
        /*0032*/ 	.short	0x0c20
        /*0034*/ 	.byte	0x00, 0xf0, 0x11, 0x00


	//----- nvinfo : EIATTR_KPARAM_INFO
	.align		4
.L_327:
        /*0038*/ 	.byte	0x04, 0x17
        /*003a*/ 	.short	(.L_329 - .L_328)
.L_328:
        /*003c*/ 	.word	0x00000000
        /*0040*/ 	.short	0x0009
        /*0042*/ 	.short	0x0c18
        /*0044*/ 	.byte	0x00, 0xf5, 0x21, 0x00


	//----- nvinfo : EIATTR_KPARAM_INFO
	.align		4
.L_329:
        /*0048*/ 	.byte	0x04, 0x17
        /*004a*/ 	.short	(.L_331 - .L_330)
.L_330:
        /*004c*/ 	.word	0x00000000
        /*0050*/ 	.short	0x0008
        /*0052*/ 	.short	0x0c14
        /*0054*/ 	.byte	0x00, 0xf0, 0x11, 0x00


	//----- nvinfo : EIATTR_KPARAM_INFO
	.align		4
.L_331:
        /*0058*/ 	.byte	0x04, 0x17
        /*005a*/ 	.short	(.L_333 - .L_332)
.L_332:
        /*005c*/ 	.word	0x00000000
        /*0060*/ 	.short	0x0007
        /*0062*/ 	.short	0x0c10
        /*0064*/ 	.byte	0x00, 0xf0, 0x11, 0x00


	//----- nvinfo : EIATTR_KPARAM_INFO
	.align		4
.L_333:
        /*0068*/ 	.byte	0x04, 0x17
        /*006a*/ 	.short	(.L_335 - .L_334)
.L_334:
        /*006c*/ 	.word	0x00000000
        /*0070*/ 	.short	0x0006
        /*0072*/ 	.short	0x0c08
        /*0074*/ 	.byte	0x00, 0xf5, 0x21, 0x00


	//----- nvinfo : EIATTR_KPARAM_INFO
	.align		4
.L_335:
        /*0078*/ 	.byte	0x04, 0x17
        /*007a*/ 	.short	(.L_337 - .L_336)
.L_336:
        /*007c*/ 	.word	0x00000000
        /*0080*/ 	.short	0x0005
        /*0082*/ 	.short	0x0c00
        /*0084*/ 	.byte	0x00, 0xf0, 0x11, 0x00


	//----- nvinfo : EIATTR_KPARAM_INFO
	.align		4
.L_337:
        /*0088*/ 	.byte	0x04, 0x17
        /*008a*/ 	.short	(.L_339 - .L_338)
.L_338:
        /*008c*/ 	.word	0x00000000
        /*0090*/ 	.short	0x0004
        /*0092*/ 	.short	0x0bfc
        /*0094*/ 	.byte	0x00, 0xf0, 0x11, 0x00


	//----- nvinfo : EIATTR_KPARAM_INFO
	.align		4
.L_339:
        /*0098*/ 	.byte	0x04, 0x17
        /*009a*/ 	.short	(.L_341 - .L_340)
.L_340:
        /*009c*/ 	.word	0x00000000
        /*00a0*/ 	.short	0x0003
        /*00a2*/ 	.short	0x0bf8
        /*00a4*/ 	.byte	0x00, 0xf0, 0x05, 0x00


	//----- nvinfo : EIATTR_KPARAM_INFO
	.align		4
.L_341:
        /*00a8*/ 	.byte	0x04, 0x17
        /*00aa*/ 	.short	(.L_343 - .L_342)
.L_342:
        /*00ac*/ 	.word	0x00000000
        /*00b0*/ 	.short	0x0002
        /*00b2*/ 	.short	0x0010
        /*00b4*/ 	.byte	0x00, 0xf0, 0xa1, 0x2f


	//----- nvinfo : EIATTR_KPARAM_INFO
	.align		4
.L_343:
        /*00b8*/ 	.byte	0x04, 0x17
        /*00ba*/ 	.short	(.L_345 - .L_344)
.L_344:
        /*00bc*/ 	.word	0x00000000
        /*00c0*/ 	.short	0x0001
        /*00c2*/ 	.short	0x0008
        /*00c4*/ 	.byte	0x00, 0xf5, 0x21, 0x00


	//----- nvinfo : EIATTR_KPARAM_INFO
	.align		4
.L_345:
        /*00c8*/ 	.byte	0x04, 0x17
        /*00ca*/ 	.short	(.L_347 - .L_346)
.L_346:
        /*00cc*/ 	.word	0x00000000
        /*00d0*/ 	.short	0x0000
        /*00d2*/ 	.short	0x0000
        /*00d4*/ 	.byte	0x00, 0xf0, 0x21, 0x00


	//----- nvinfo : EIATTR_SPARSE_MMA_MASK
	.align		4
.L_347:
        /*00d8*/ 	.byte	0x03, 0x50
        /*00da*/ 	.short	0x0000


	//----- nvinfo : EIATTR_MAXREG_COUNT
	.align		4
        /*00dc*/ 	.byte	0x03, 0x1b
        /*00de*/ 	.short	0x00ff


	//----- nvinfo : EIATTR_MERCURY_ISA_VERSION
	.align		4
        /*00e0*/ 	.byte	0x03, 0x5f
        /*00e2*/ 	.short	0x0101


	//----- nvinfo : EIATTR_VRC_CTA_INIT_COUNT
	.align		4
        /*00e4*/ 	.byte	0x02, 0x4a
	.zero		1
	.zero		1


	//----- nvinfo : EIATTR_EXIT_INSTR_OFFSETS
	.align		4
        /*00e8*/ 	.byte	0x04, 0x1c
        /*00ea*/ 	.short	(.L_349 - .L_348)


	//   ....[0]....
.L_348:
        /*00ec*/ 	.word	0x00000050


	//   ....[1]....
        /*00f0*/ 	.word	0x00000c20


	//   ....[2]....
        /*00f4*/ 	.word	0x00001c50


	//   ....[3]....
        /*00f8*/ 	.word	0x00002a80


	//----- nvinfo : EIATTR_CRS_STACK_SIZE
	.align		4
.L_349:
        /*00fc*/ 	.byte	0x04, 0x1e
        /*00fe*/ 	.short	(.L_351 - .L_350)
.L_350:
        /*0100*/ 	.word	0x00000000


	//----- nvinfo : EIATTR_CBANK_PARAM_SIZE
	.align		4
.L_351:
        /*0104*/ 	.byte	0x03, 0x19
        /*0106*/ 	.short	0x0c30


	//----- nvinfo : EIATTR_PARAM_CBANK
	.align		4
        /*0108*/ 	.byte	0x04, 0x0a
        /*010a*/ 	.short	(.L_353 - .L_352)
	.align		4
.L_352:
        /*010c*/ 	.word	index@(.nv.constant0._Z25multi_tensor_apply_kernelI18TensorListMetadataILi4EE21AdamCapturableFunctorIN3c104HalfEfEJffPiifPf10adamMode_tfS7_EEvlPViT_T0_DpT1_)
        /*0110*/ 	.short	0x0380
        /*0112*/ 	.short	0x0c30


	//----- nvinfo : EIATTR_SW_WAR
	.align		4
.L_353:
        /*0114*/ 	.byte	0x04, 0x36
        /*0116*/ 	.short	(.L_355 - .L_354)
.L_354:
        /*0118*/ 	.word	0x00000008
.L_355:


//--------------------- .nv.info._Z25multi_tensor_apply_kernelI18TensorListMetadataILi4EE21AdamCapturableFunctorIffEJffPiifPf10adamMode_tfS5_EEvlPViT_T0_DpT1_ --------------------------
	.section	.nv.info._Z25multi_tensor_apply_kernelI18TensorListMetadataILi4EE21AdamCapturableFunctorIffEJffPiifPf10adamMode_tfS5_EEvlPViT_T0_DpT1_,"",@"SHT_CUDA_INFO"
	.sectionflags	@""
	.align	4


	//----- nvinfo : EIATTR_CUDA_API_VERSION
	.align		4
        /*0000*/ 	.byte	0x04, 0x37
        /*0002*/ 	.short	(.L_357 - .L_356)
.L_356:
        /*0004*/ 	.word	0x00000082


	//----- nvinfo : EIATTR_KPARAM_INFO
	.align		4
.L_357:
        /*0008*/ 	.byte	0x04, 0x17
        /*000a*/ 	.short	(.L_359 - .L_358)
.L_358:
        /*000c*/ 	.word	0x00000000
        /*0010*/ 	.short	0x000c
        /*0012*/ 	.short	0x0c28
        /*0014*/ 	.byte	0x00, 0xf5, 0x21, 0x00


	//----- nvinfo : EIATTR_KPARAM_INFO
	.align		4
.L_359:
        /*0018*/ 	.byte	0x04, 0x17
        /*001a*/ 	.short	(.L_361 - .L_360)
.L_360:
        /*001c*/ 	.word	0x00000000
        /*0020*/ 	.short	0x000b
        /*0022*/ 	.short	0x0c24
        /*0024*/ 	.byte	0x00, 0xf0, 0x11, 0x00


	//----- nvinfo : EIATTR_KPARAM_INFO
	.align		4
.L_361:
        /*0028*/ 	.byte	0x04, 0x17
        /*002a*/ 	.short	(.L_363 - .L_362)
.L_362:
        /*002c*/ 	.word	0x00000000
        /*0030*/ 	.short	0x000a
        /*0032*/ 	.short	0x0c20
        /*0034*/ 	.byte	0x00, 0xf0, 0x11, 0x00


	//----- nvinfo : EIATTR_KPARAM_INFO
	.align		4
.L_363:
        /*0038*/ 	.byte	0x04, 0x17
        /*003a*/ 	.short	(.L_365 - .L_364)
.L_364:
        /*003c*/ 	.word	0x00000000
        /*0040*/ 	.short	0x0009
        /*0042*/ 	.short	0x0c18
        /*0044*/ 	.byte	0x00, 0xf5, 0x21, 0x00


	//----- nvinfo : EIATTR_KPARAM_INFO
	.align		4
.L_365:
        /*0048*/ 	.byte	0x04, 0x17
        /*004a*/ 	.short	(.L_367 - .L_366)
.L_366:
        /*004c*/ 	.word	0x00000000
        /*0050*/ 	.short	0x0008
        /*0052*/ 	.short	0x0c14
        /*0054*/ 	.byte	0x00, 0xf0, 0x11, 0x00


	//----- nvinfo : EIATTR_KPARAM_INFO
	.align		4
.L_367:
        /*0058*/ 	.byte	0x04, 0x17
        /*005a*/ 	.short	(.L_369 - .L_368)
.L_368:
        /*005c*/ 	.word	0x00000000
        /*0060*/ 	.short	0x0007
        /*0062*/ 	.short	0x0c10
        /*0064*/ 	.byte	0x00, 0xf0, 0x11, 0x00


	//----- nvinfo : EIATTR_KPARAM_INFO
	.align		4
.L_369:
        /*0068*/ 	.byte	0x04, 0x17
        /*006a*/ 	.short	(.L_371 - .L_370)
.L_370:
        /*006c*/ 	.word	0x00000000
        /*0070*/ 	.short	0x0006
        /*0072*/ 	.short	0x0c08
        /*0074*/ 	.byte	0x00, 0xf5, 0x21, 0x00


	//----- nvinfo : EIATTR_KPARAM_INFO
	.align		4
.L_371:
        /*0078*/ 	.byte	0x04, 0x17
        /*007a*/ 	.short	(.L_373 - .L_372)
.L_372:
        /*007c*/ 	.word	0x00000000
        /*0080*/ 	.short	0x0005
        /*0082*/ 	.short	0x0c00
        /*0084*/ 	.byte	0x00, 0xf0, 0x11, 0x00


	//----- nvinfo : EIATTR_KPARAM_INFO
	.align		4
.L_373:
        /*0088*/ 	.byte	0x04, 0x17
        /*008a*/ 	.short	(.L_375 - .L_374)
.L_374:
        /*008c*/ 	.word	0x00000000
        /*0090*/ 	.short	0x0004
        /*0092*/ 	.short	0x0bfc
        /*0094*/ 	.byte	0x00, 0xf0, 0x11, 0x00


	//----- nvinfo : EIATTR_KPARAM_INFO
	.align		4
.L_375:
        /*0098*/ 	.byte	0x04, 0x17
        /*009a*/ 	.short	(.L_377 - .L_376)
.L_376:
        /*009c*/ 	.word	0x00000000
        /*00a0*/ 	.short	0x0003
        /*00a2*/ 	.short	0x0bf8
        /*00a4*/ 	.byte	0x00, 0xf0, 0x05, 0x00


	//----- nvinfo : EIATTR_KPARAM_INFO
	.align		4
.L_377:
        /*00a8*/ 	.byte	0x04, 0x17
        /*00aa*/ 	.short	(.L_379 - .L_378)
.L_378:
        /*00ac*/ 	.word	0x00000000
        /*00b0*/ 	.short	0x0002
        /*00b2*/ 	.short	0x0010
        /*00b4*/ 	.byte	0x00, 0xf0, 0xa1, 0x2f


	//----- nvinfo : EIATTR_KPARAM_INFO
	.align		4
.L_379:
        /*00b8*/ 	.byte	0x04, 0x17
        /*00ba*/ 	.short	(.L_381 - .L_380)
.L_380:
        /*00bc*/ 	.word	0x00000000
        /*00c0*/ 	.short	0x0001
        /*00c2*/ 	.short	0x0008
        /*00c4*/ 	.byte	0x00, 0xf5, 0x21, 0x00


	//----- nvinfo : EIATTR_KPARAM_INFO
	.align		4
.L_381:
        /*00c8*/ 	.byte	0x04, 0x17
        /*00ca*/ 	.short	(.L_383 - .L_382)
.L_382:
        /*00cc*/ 	.word	0x00000000
        /*00d0*/ 	.short	0x0000
        /*00d2*/ 	.short	0x0000
        /*00d4*/ 	.byte	0x00, 0xf0, 0x21, 0x00


	//----- nvinfo : EIATTR_SPARSE_MMA_MASK
	.align		4
.L_383:
        /*00d8*/ 	.byte	0x03, 0x50
        /*00da*/ 	.short	0x0000


	//----- nvinfo : EIATTR_MAXREG_COUNT
	.align		4
        /*00dc*/ 	.byte	0x03, 0x1b
        /*00de*/ 	.short	0x00ff


	//----- nvinfo : EIATTR_MERCURY_ISA_VERSION
	.align		4
        /*00e0*/ 	.byte	0x03, 0x5f
        /*00e2*/ 	.short	0x0101


	//----- nvinfo : EIATTR_VRC_CTA_INIT_COUNT
	.align		4
        /*00e4*/ 	.byte	0x02, 0x4a
	.zero		1
	.zero		1


	//----- nvinfo : EIATTR_EXIT_INSTR_OFFSETS
	.align		4
        /*00e8*/ 	.byte	0x04, 0x1c
        /*00ea*/ 	.short	(.L_385 - .L_384)


	//   ....[0]....
.L_384:
        /*00ec*/ 	.word	0x00000050


	//   ....[1]....
        /*00f0*/ 	.word	0x00000b40


	//   ....[2]....
        /*00f4*/ 	.word	0x000017a0


	//   ....[3]....
        /*00f8*/ 	.word	0x00002290


	//----- nvinfo : EIATTR_CRS_STACK_SIZE
	.align		4
.L_385:
        /*00fc*/ 	.byte	0x04, 0x1e
        /*00fe*/ 	.short	(.L_387 - .L_386)
.L_386:
        /*0100*/ 	.word	0x00000000


	//----- nvinfo : EIATTR_CBANK_PARAM_SIZE
	.align		4
.L_387:
        /*0104*/ 	.byte	0x03, 0x19
        /*0106*/ 	.short	0x0c30


	//----- nvinfo : EIATTR_PARAM_CBANK
	.align		4
        /*0108*/ 	.byte	0x04, 0x0a
        /*010a*/ 	.short	(.L_389 - .L_388)
	.align		4
.L_388:
        /*010c*/ 	.word	index@(.nv.constant0._Z25multi_tensor_apply_kernelI18TensorListMetadataILi4EE21AdamCapturableFunctorIffEJffPiifPf10adamMode_tfS5_EEvlPViT_T0_DpT1_)
        /*0110*/ 	.short	0x0380
        /*0112*/ 	.short	0x0c30


	//----- nvinfo : EIATTR_SW_WAR
	.align		4
.L_389:
        /*0114*/ 	.byte	0x04, 0x36
        /*0116*/ 	.short	(.L_391 - .L_390)
.L_390:
        /*0118*/ 	.word	0x00000008
.L_391:


//--------------------- .nv.info._Z25multi_tensor_apply_kernelI18TensorListMetadataILi4EE21AdamCapturableFunctorIdfEJffPiifPf10adamMode_tfS5_EEvlPViT_T0_DpT1_ --------------------------
	.section	.nv.info._Z25multi_tensor_apply_kernelI18TensorListMetadataILi4EE21AdamCapturableFunctorIdfEJffPiifPf10adamMode_tfS5_EEvlPViT_T0_DpT1_,"",@"SHT_CUDA_INFO"
	.sectionflags	@""
	.align	4


	//----- nvinfo : EIATTR_CUDA_API_VERSION
	.align		4
        /*0000*/ 	.byte	0x04, 0x37
        /*0002*/ 	.short	(.L_393 - .L_392)
.L_392:
        /*0004*/ 	.word	0x00000082


	//----- nvinfo : EIATTR_KPARAM_INFO
	.align		4
.L_393:
        /*0008*/ 	.byte	0x04, 0x17
        /*000a*/ 	.short	(.L_395 - .L_394)
.L_394:
        /*000c*/ 	.word	0x00000000
        /*0010*/ 	.short	0x000c
        /*0012*/ 	.short	0x0c28
        /*0014*/ 	.byte	0x00, 0xf5, 0x21, 0x00


	//----- nvinfo : EIATTR_KPARAM_INFO
	.align		4
.L_395:
        /*0018*/ 	.byte	0x04, 0x17
        /*001a*/ 	.short	(.L_397 - .L_396)
.L_396:
        /*001c*/ 	.word	0x00000000
        /*0020*/ 	.short	0x000b
        /*0022*/ 	.short	0x0c24
        /*0024*/ 	.byte	0x00, 0xf0, 0x11, 0x00


	//----- nvinfo : EIATTR_KPARAM_INFO
	.align		4
.L_397:
        /*0028*/ 	.byte	0x04, 0x17
        /*002a*/ 	.short	(.L_399 - .L_398)
.L_398:
        /*002c*/ 	.word	0x00000000
        /*0030*/ 	.short	0x000a
        /*0032*/ 	.short	0x0c20
        /*0034*/ 	.byte	0x00, 0xf0, 0x11, 0x00


	//----- nvinfo : EIATTR_KPARAM_INFO
	.align		4
.L_399:
        /*0038*/ 	.byte	0x04, 0x17
        /*003a*/ 	.short	(.L_401 - .L_400)
.L_400:
        /*003c*/ 	.word	0x00000000
        /*0040*/ 	.short	0x0009
        /*0042*/ 	.short	0x0c18
        /*0044*/ 	.byte	0x00, 0xf5, 0x21, 0x00


	//----- nvinfo : EIATTR_KPARAM_INFO
	.align		4
.L_401:
        /*0048*/ 	.byte	0x04, 0x17
        /*004a*/ 	.short	(.L_403 - .L_402)
.L_402:
        /*004c*/ 	.word	0x00000000
        /*0050*/ 	.short	0x0008
        /*0052*/ 	.short	0x0c14
        /*0054*/ 	.byte	0x00, 0xf0, 0x11, 0x00


	//----- nvinfo : EIATTR_KPARAM_INFO
	.align		4
.L_403:
        /*0058*/ 	.byte	0x04, 0x17
        /*005a*/ 	.short	(.L_405 - .L_404)
.L_404:
        /*005c*/ 	.word	0x00000000
        /*0060*/ 	.short	0x0007
        /*0062*/ 	.short	0x0c10
        /*0064*/ 	.byte	0x00, 0xf0, 0x11, 0x00


	//----- nvinfo : EIATTR_KPARAM_INFO
	.align		4
.L_405:
        /*0068*/ 	.byte	0x04, 0x17
        /*006a*/ 	.short	(.L_407 - .L_406)
.L_406:
        /*006c*/ 	.word	0x00000000
        /*0070*/ 	.short	0x0006
        /*0072*/ 	.short	0x0c08
        /*0074*/ 	.byte	0x00, 0xf5, 0x21, 0x00


	//----- nvinfo : EIATTR_KPARAM_INFO
	.align		4
.L_407:
        /*0078*/ 	.byte	0x04, 0x17
        /*007a*/ 	.short	(.L_409 - .L_408)
.L_408:
        /*007c*/ 	.word	0x00000000
        /*0080*/ 	.short	0x0005
        /*0082*/ 	.short	0x0c00
        /*0084*/ 	.byte	0x00, 0xf0, 0x11, 0x00


	//----- nvinfo : EIATTR_KPARAM_INFO
	.align		4
.L_409:
        /*0088*/ 	.byte	0x04, 0x17
        /*008a*/ 	.short	(.L_411 - .L_410)
.L_410:
        /*008c*/ 	.word	0x00000000
        /*0090*/ 	.short	0x0004
        /*0092*/ 	.short	0x0bfc
        /*0094*/ 	.byte	0x00, 0xf0, 0x11, 0x00


	//----- nvinfo : EIATTR_KPARAM_INFO
	.align		4
.L_411:
        /*0098*/ 	.byte	0x04, 0x17
        /*009a*/ 	.short	(.L_413 - .L_412)
.L_412:
        /*009c*/ 	.word	0x00000000
        /*00a0*/ 	.short	0x0003
        /*00a2*/ 	.short	0x0bf8
        /*00a4*/ 	.byte	0x00, 0xf0, 0x05, 0x00


	//----- nvinfo : EIATTR_KPARAM_INFO
	.align		4
.L_413:
        /*00a8*/ 	.byte	0x04, 0x17
        /*00aa*/ 	.short	(.L_415 - .L_414)
.L_414:
        /*00ac*/ 	.word	0x00000000
        /*00b0*/ 	.short	0x0002
        /*00b2*/ 	.short	0x0010
        /*00b4*/ 	.byte	0x00, 0xf0, 0xa1, 0x2f


	//----- nvinfo : EIATTR_KPARAM_INFO
	.align		4
.L_415:
        /*00b8*/ 	.byte	0x04, 0x17
        /*00ba*/ 	.short	(.L_417 - .L_416)
.L_416:
        /*00bc*/ 	.word	0x00000000
        /*00c0*/ 	.short	0x0001
        /*00c2*/ 	.short	0x0008
        /*00c4*/ 	.byte	0x00, 0xf5, 0x21, 0x00


	//----- nvinfo : EIATTR_KPARAM_INFO
	.align		4
.L_417:
        /*00c8*/ 	.byte	0x04, 0x17
        /*00ca*/ 	.short	(.L_419 - .L_418)
.L_418:
        /*00cc*/ 	.word	0x00000000
        /*00d0*/ 	.short	0x0000
        /*00d2*/ 	.short	0x0000
        /*00d4*/ 	.byte	0x00, 0xf0, 0x21, 0x00


	//----- nvinfo : EIATTR_SPARSE_MMA_MASK
	.align		4
.L_419:
        /*00d8*/ 	.byte	0x03, 0x50
        /*00da*/ 	.short	0x0000


	//----- nvinfo : EIATTR_MAXREG_COUNT
	.align		4
        /*00dc*/ 	.byte	0x03, 0x1b
        /*00de*/ 	.short	0x00ff


	//----- nvinfo : EIATTR_MERCURY_ISA_VERSION
	.align		4
        /*00e0*/ 	.byte	0x03, 0x5f
        /*00e2*/ 	.short	0x0101


	//----- nvinfo : EIATTR_VRC_CTA_INIT_COUNT
	.align		4
        /*00e4*/ 	.byte	0x02, 0x4a
	.zero		1
	.zero		1


	//----- nvinfo : EIATTR_EXIT_INSTR_OFFSETS
	.align		4
        /*00e8*/ 	.byte	0x04, 0x1c
        /*00ea*/ 	.short	(.L_421 - .L_420)


	//   ....[0]....
.L_420:
        /*00ec*/ 	.word	0x00000050


	//   ....[1]....
        /*00f0*/ 	.word	0x00000c20


	//   ....[2]....
        /*00f4*/ 	.word	0x00002070


	//   ....[3]....
        /*00f8*/ 	.word	0x000032f0


	//----- nvinfo : EIATTR_CRS_STACK_SIZE
	.align		4
.L_421:
        /*00fc*/ 	.byte	0x04, 0x1e
        /*00fe*/ 	.short	(.L_423 - .L_422)
.L_422:
        /*0100*/ 	.word	0x00000000


	//----- nvinfo : EIATTR_CBANK_PARAM_SIZE
	.align		4
.L_423:
        /*0104*/ 	.byte	0x03, 0x19
        /*0106*/ 	.short	0x0c30


	//----- nvinfo : EIATTR_PARAM_CBANK
	.align		4
        /*0108*/ 	.byte	0x04, 0x0a
        /*010a*/ 	.short	(.L_425 - .L_424)
	.align		4
.L_424:
        /*010c*/ 	.word	index@(.nv.constant0._Z25multi_tensor_apply_kernelI18TensorListMetadataILi4EE21AdamCapturableFunctorIdfEJffPiifPf10adamMode_tfS5_EEvlPViT_T0_DpT1_)
        /*0110*/ 	.short	0x0380
        /*0112*/ 	.short	0x0c30


	//----- nvinfo : EIATTR_SW_WAR
	.align		4
.L_425:
        /*0114*/ 	.byte	0x04, 0x36
        /*0116*/ 	.short	(.L_427 - .L_426)
.L_426:
        /*0118*/ 	.word	0x00000008
.L_427:


//--------------------- .nv.info._Z25multi_tensor_apply_kernelI18TensorListMetadataILi4EE11AdamFunctorIN3c108BFloat16EfiEJffffff10adamMode_tfEEvlPViT_T0_DpT1_ --------------------------
	.section	.nv.info._Z25multi_tensor_apply_kernelI18TensorListMetadataILi4EE11AdamFunctorIN3c108BFloat16EfiEJffffff10adamMode_tfEEvlPViT_T0_DpT1_,"",@"SHT_CUDA_INFO"
	.sectionflags	@""
	.align	4


	//----- nvinfo : EIATTR_CUDA_API_VERSION
	.align		4
        /*0000*/ 	.byte	0x04, 0x37
        /*0002*/ 	.short	(.L_429 - .L_428)
.L_428:
        /*0004*/ 	.word	0x00000082


	//----- nvinfo : EIATTR_KPARAM_INFO
	.align		4
.L_429:
        /*0008*/ 	.byte	0x04, 0x17
        /*000a*/ 	.short	(.L_431 - .L_430)
.L_430:
        /*000c*/ 	.word	0x00000000
        /*0010*/ 	.short	0x000b
        /*0012*/ 	.short	0x0c18
        /*0014*/ 	.byte	0x00, 0xf0, 0x11, 0x00


	//----- nvinfo : EIATTR_KPARAM_INFO
	.align		4
.L_431:
        /*0018*/ 	.byte	0x04, 0x17
        /*001a*/ 	.short	(.L_433 - .L_432)
.L_432:
        /*001c*/ 	.word	0x00000000
        /*0020*/ 	.short	0x000a
        /*0022*/ 	.short	0x0c14
        /*0024*/ 	.byte	0x00, 0xf0, 0x11, 0x00


	//----- nvinfo : EIATTR_KPARAM_INFO
	.align		4
.L_433:
        /*0028*/ 	.byte	0x04, 0x17
        /*002a*/ 	.short	(.L_435 - .L_434)
.L_434:
        /*002c*/ 	.word	0x00000000
        /*0030*/ 	.short	0x0009
        /*0032*/ 	.short	0x0c10
        /*0034*/ 	.byte	0x00, 0xf0, 0x11, 0x00


	//----- nvinfo : EIATTR_KPARAM_INFO
	.align		4
.L_435:
        /*0038*/ 	.byte	0x04, 0x17
        /*003a*/ 	.short	(.L_437 - .L_436)
.L_436:
        /*003c*/ 	.word	0x00000000
        /*0040*/ 	.short	0x0008
        /*0042*/ 	.short	0x0c0c
        /*0044*/ 	.byte	0x00, 0xf0, 0x11, 0x00


	//----- nvinfo : EIATTR_KPARAM_INFO
	.align		4
.L_437:
        /*0048*/ 	.byte	0x04, 0x17
        /*004a*/ 	.short	(.L_439 - .L_438)
.L_438:
        /*004c*/ 	.word	0x00000000
        /*0050*/ 	.short	0x0007
        /*0052*/ 	.short	0x0c08
        /*0054*/ 	.byte	0x00, 0xf0, 0x11, 0x00


	//----- nvinfo : EIATTR_KPARAM_INFO
	.align		4
.L_439:
        /*0058*/ 	.byte	0x04, 0x17
        /*005a*/ 	.short	(.L_441 - .L_440)
.L_440:
        /*005c*/ 	.word	0x00000000
        /*0060*/ 	.short	0x0006
        /*0062*/ 	.short	0x0c04
        /*0064*/ 	.byte	0x00, 0xf0, 0x11, 0x00


	//----- nvinfo : EIATTR_KPARAM_INFO
	.align		4
.L_441:
        /*0068*/ 	.byte	0x04, 0x17
        /*006a*/ 	.short	(.L_443 - .L_442)
.L_442:
        /*006c*/ 	.word	0x00000000
        /*0070*/ 	.short	0x0005
        /*0072*/ 	.short	0x0c00
        /*0074*/ 	.byte	0x00, 0xf0, 0x11, 0x00


	//----- nvinfo : EIATTR_KPARAM_INFO
	.align		4
.L_443:
        /*0078*/ 	.byte	0x04, 0x17
        /*007a*/ 	.short	(.L_445 - .L_444)
.L_444:
        /*007c*/ 	.word	0x00000000
        /*0080*/ 	.short	0x0004
        /*0082*/ 	.short	0x0bfc
        /*0084*/ 	.byte	0x00, 0xf0, 0x11, 0x00


	//----- nvinfo : EIATTR_KPARAM_INFO
	.align		4
.L_445:
        /*0088*/ 	.byte	0x04, 0x17
        /*008a*/ 	.short	(.L_447 - .L_446)
.L_446:
        /*008c*/ 	.word	0x00000000
        /*0090*/ 	.short	0x0003
        /*0092*/ 	.short	0x0bf8
        /*0094*/ 	.byte	0x00, 0xf0, 0x05, 0x00


	//----- nvinfo : EIATTR_KPARAM_INFO
	.align		4
.L_447:
        /*0098*/ 	.byte	0x04, 0x17
        /*009a*/ 	.short	(.L_449 - .L_448)
.L_448:
        /*009c*/ 	.word	0x00000000
        /*00a0*/ 	.short	0x0002
        /*00a2*/ 	.short	0x0010
        /*00a4*/ 	.byte	0x00, 0xf0, 0xa1, 0x2f


	//----- nvinfo : EIATTR_KPARAM_INFO
	.align		4
.L_449:
        /*00a8*/ 	.byte	0x04, 0x17
        /*00aa*/ 	.short	(.L_451 - .L_450)
.L_450:
        /*00ac*/ 	.word	0x00000000
        /*00b0*/ 	.short	0x0001
        /*00b2*/ 	.short	0x0008
        /*00b4*/ 	.byte	0x00, 0xf5, 0x21, 0x00


	//----- nvinfo : EIATTR_KPARAM_INFO
	.align		4
.L_451:
        /*00b8*/ 	.byte	0x04, 0x17
        /*00ba*/ 	.short	(.L_453 - .L_452)
.L_452:
        /*00bc*/ 	.word	0x00000000
        /*00c0*/ 	.short	0x0000
        /*00c2*/ 	.short	0x0000
        /*00c4*/ 	.byte	0x00, 0xf0, 0x21, 0x00


	//----- nvinfo : EIATTR_SPARSE_MMA_MASK
	.align		4
.L_453:
        /*00c8*/ 	.byte	0x03, 0x50
        /*00ca*/ 	.short	0x0000


	//----- nvinfo : EIATTR_MAXREG_COUNT
	.align		4
        /*00cc*/ 	.byte	0x03, 0x1b
        /*00ce*/ 	.short	0x00ff


	//----- nvinfo : EIATTR_MERCURY_ISA_VERSION
	.align		4
        /*00d0*/ 	.byte	0x03, 0x5f
        /*00d2*/ 	.short	0x0101


	//----- nvinfo : EIATTR_VRC_CTA_INIT_COUNT
	.align		4
        /*00d4*/ 	.byte	0x02, 0x4a
	.zero		1
	.zero		1


	//----- nvinfo : EIATTR_EXIT_INSTR_OFFSETS
	.align		4
        /*00d8*/ 	.byte	0x04, 0x1c
        /*00da*/ 	.short	(.L_455 - .L_454)


	//   ....[0]....
.L_454:
        /*00dc*/ 	.word	0x000000e0


	//   ....[1]....
        /*00e0*/ 	.word	0x00000d30


	//   ....[2]....
        /*00e4*/ 	.word	0x00001960


	//----- nvinfo : EIATTR_CRS_STACK_SIZE
	.align		4
.L_455:
        /*00e8*/ 	.byte	0x04, 0x1e
        /*00ea*/ 	.short	(.L_457 - .L_456)
.L_456:
        /*00ec*/ 	.word	0x00000000


	//----- nvinfo : EIATTR_CBANK_PARAM_SIZE
	.align		4
.L_457:
        /*00f0*/ 	.byte	0x03, 0x19
        /*00f2*/ 	.short	0x0c1c


	//----- nvinfo : EIATTR_PARAM_CBANK
	.align		4
        /*00f4*/ 	.byte	0x04, 0x0a
        /*00f6*/ 	.short	(.L_459 - .L_458)
	.align		4
.L_458:
        /*00f8*/ 	.word	index@(.nv.constant0._Z25multi_tensor_apply_kernelI18TensorListMetadataILi4EE11AdamFunctorIN3c108BFloat16EfiEJffffff10adamMode_tfEEvlPViT_T0_DpT1_)
        /*00fc*/ 	.short	0x0380
        /*00fe*/ 	.short	0x0c1c


	//----- nvinfo : EIATTR_SW_WAR
	.align		4
.L_459:
        /*0100*/ 	.byte	0x04, 0x36
        /*0102*/ 	.short	(.L_461 - .L_460)
.L_460:
        /*0104*/ 	.word	0x00000008
.L_461:


//--------------------- .nv.info._Z25multi_tensor_apply_kernelI18TensorListMetadataILi4EE11AdamFunctorIN3c104HalfEfiEJffffff10adamMode_tfEEvlPViT_T0_DpT1_ --------------------------
	.section	.nv.info._Z25multi_tensor_apply_kernelI18TensorListMetadataILi4EE11AdamFunctorIN3c104HalfEfiEJffffff10adamMode_tfEEvlPViT_T0_DpT1_,"",@"SHT_CUDA_INFO"
	.sectionflags	@""
	.align	4


	//----- nvinfo : EIATTR_CUDA_API_VERSION
	.align		4
        /*0000*/ 	.byte	0x04, 0x37
        /*0002*/ 	.short	(.L_463 - .L_462)
.L_462:
        /*0004*/ 	.word	0x00000082


	//----- nvinfo : EIATTR_KPARAM_INFO
	.align		4
.L_463:
        /*0008*/ 	.byte	0x04, 0x17
        /*000a*/ 	.short	(.L_465 - .L_464)
.L_464:
        /*000c*/ 	.word	0x00000000
        /*0010*/ 	.short	0x000b
        /*0012*/ 	.short	0x0c18
        /*0014*/ 	.byte	0x00, 0xf0, 0x11, 0x00


	//----- nvinfo : EIATTR_KPARAM_INFO
	.align		4
.L_465:
        /*0018*/ 	.byte	0x04, 0x17
        /*001a*/ 	.short	(.L_467 - .L_466)
.L_466:
        /*001c*/ 	.word	0x00000000
        /*0020*/ 	.short	0x000a
        /*0022*/ 	.short	0x0c14
        /*0024*/ 	.byte	0x00, 0xf0, 0x11, 0x00


	//----- nvinfo : EIATTR_KPARAM_INFO
	.align		4
.L_467:
        /*0028*/ 	.byte	0x04, 0x17
        /*002a*/ 	.short	(.L_469 - .L_468)
.L_468:
        /*002c*/ 	.word	0x00000000
        /*0030*/ 	.short	0x0009
        /*0032*/ 	.short	0x0c10
        /*0034*/ 	.byte	0x00, 0xf0, 0x11, 0x00


	//----- nvinfo : EIATTR_KPARAM_INFO
	.align		4
.L_469:
        /*0038*/ 	.byte	0x04, 0x17
        /*003a*/ 	.short	(.L_471 - .L_470)
.L_470:
        /*003c*/ 	.word	0x00000000
        /*0040*/ 	.short	0x0008
        /*0042*/ 	.short	0x0c0c
        /*0044*/ 	.byte	0x00, 0xf0, 0x11, 0x00


	//----- nvinfo : EIATTR_KPARAM_INFO
	.align		4
.L_471:
        /*0048*/ 	.byte	0x04, 0x17
        /*004a*/ 	.short	(.L_473 - .L_472)
.L_472:
        /*004c*/ 	.word	0x00000000
        /*0050*/ 	.short	0x0007
        /*0052*/ 	.short	0x0c08
        /*0054*/ 	.byte	0x00, 0xf0, 0x11, 0x00


	//----- nvinfo : EIATTR_KPARAM_INFO
	.align		4
.L_473:
        /*0058*/ 	.byte	0x04, 0x17
        /*005a*/ 	.short	(.L_475 - .L_474)
.L_474:
        /*005c*/ 	.word	0x00000000
        /*0060*/ 	.short	0x0006
        /*0062*/ 	.short	0x0c04
        /*0064*/ 	.byte	0x00, 0xf0, 0x11, 0x00


	//----- nvinfo : EIATTR_KPARAM_INFO
	.align		4
.L_475:
        /*0068*/ 	.byte	0x04, 0x17
        /*006a*/ 	.short	(.L_477 - .L_476)
.L_476:
        /*006c*/ 	.word	0x00000000
        /*0070*/ 	.short	0x0005
        /*0072*/ 	.short	0x0c00
        /*0074*/ 	.byte	0x00, 0xf0, 0x11, 0x00


	//----- nvinfo : EIATTR_KPARAM_INFO
	.align		4
.L_477:
        /*0078*/ 	.byte	0x04, 0x17
        /*007a*/ 	.short	(.L_479 - .L_478)
.L_478:
        /*007c*/ 	.word	0x00000000
        /*0080*/ 	.short	0x0004
        /*0082*/ 	.short	0x0bfc
        /*0084*/ 	.byte	0x00, 0xf0, 0x11, 0x00


	//----- nvinfo : EIATTR_KPARAM_INFO
	.align		4
.L_479:
        /*0088*/ 	.byte	0x04, 0x17
        /*008a*/ 	.short	(.L_481 - .L_480)
.L_480:
        /*008c*/ 	.word	0x00000000
        /*0090*/ 	.short	0x0003
        /*0092*/ 	.short	0x0bf8
        /*0094*/ 	.byte	0x00, 0xf0, 0x05, 0x00


	//----- nvinfo : EIATTR_KPARAM_INFO
	.align		4
.L_481:
        /*0098*/ 	.byte	0x04, 0x17
        /*009a*/ 	.short	(.L_483 - .L_482)
.L_482:
        /*009c*/ 	.word	0x00000000
        /*00a0*/ 	.short	0x0002
        /*00a2*/ 	.short	0x0010
        /*00a4*/ 	.byte	0x00, 0xf0, 0xa1, 0x2f


	//----- nvinfo : EIATTR_KPARAM_INFO
	.align		4
.L_483:
        /*00a8*/ 	.byte	0x04, 0x17
        /*00aa*/ 	.short	(.L_485 - .L_484)
.L_484:
        /*00ac*/ 	.word	0x00000000
        /*00b0*/ 	.short	0x0001
        /*00b2*/ 	.short	0x0008
        /*00b4*/ 	.byte	0x00, 0xf5, 0x21, 0x00


	//----- nvinfo : EIATTR_KPARAM_INFO
	.align		4
.L_485:
        /*00b8*/ 	.byte	0x04, 0x17
        /*00ba*/ 	.short	(.L_487 - .L_486)
.L_486:
        /*00bc*/ 	.word	0x00000000
        /*00c0*/ 	.short	0x0000
        /*00c2*/ 	.short	0x0000
        /*00c4*/ 	.byte	0x00, 0xf0, 0x21, 0x00


	//----- nvinfo : EIATTR_SPARSE_MMA_MASK
	.align		4
.L_487:
        /*00c8*/ 	.byte	0x03, 0x50
        /*00ca*/ 	.short	0x0000


	//----- nvinfo : EIATTR_MAXREG_COUNT
	.align		4
        /*00cc*/ 	.byte	0x03, 0x1b
        /*00ce*/ 	.short	0x00ff


	//----- nvinfo : EIATTR_MERCURY_ISA_VERSION
	.align		4
        /*00d0*/ 	.byte	0x03, 0x5f
        /*00d2*/ 	.short	0x0101


	//----- nvinfo : EIATTR_VRC_CTA_INIT_COUNT
	.align		4
        /*00d4*/ 	.byte	0x02, 0x4a
	.zero		1
	.zero		1


	//----- nvinfo : EIATTR_EXIT_INSTR_OFFSETS
	.align		4
        /*00d8*/ 	.byte	0x04, 0x1c
        /*00da*/ 	.short	(.L_489 - .L_488)


	//   ....[0]....
.L_488:
        /*00dc*/ 	.word	0x000000e0


	//   ....[1]....
        /*00e0*/ 	.word	0x00000d20


	//   ....[2]....
        /*00e4*/ 	.word	0x00001950


	//----- nvinfo : EIATTR_CRS_STACK_SIZE
	.align		4
.L_489:
        /*00e8*/ 	.byte	0x04, 0x1e
        /*00ea*/ 	.short	(.L_491 - .L_490)
.L_490:
        /*00ec*/ 	.word	0x00000000


	//----- nvinfo : EIATTR_CBANK_PARAM_SIZE
	.align		4
.L_491:
        /*00f0*/ 	.byte	0x03, 0x19
        /*00f2*/ 	.short	0x0c1c


	//----- nvinfo : EIATTR_PARAM_CBANK
	.align		4
        /*00f4*/ 	.byte	0x04, 0x0a
        /*00f6*/ 	.short	(.L_493 - .L_492)
	.align		4
.L_492:
        /*00f8*/ 	.word	index@(.nv.constant0._Z25multi_tensor_apply_kernelI18TensorListMetadataILi4EE11AdamFunctorIN3c104HalfEfiEJffffff10adamMode_tfEEvlPViT_T0_DpT1_)
        /*00fc*/ 	.short	0x0380
        /*00fe*/ 	.short	0x0c1c


	//----- nvinfo : EIATTR_SW_WAR
	.align		4
.L_493:
        /*0100*/ 	.byte	0x04, 0x36
        /*0102*/ 	.short	(.L_495 - .L_494)
.L_494:
        /*0104*/ 	.word	0x00000008
.L_495:


//--------------------- .nv.info._Z25multi_tensor_apply_kernelI18TensorListMetadataILi4EE11AdamFunctorIffiEJffffff10adamMode_tfEEvlPViT_T0_DpT1_ --------------------------
	.section	.nv.info._Z25multi_tensor_apply_kernelI18TensorListMetadataILi4EE11AdamFunctorIffiEJffffff10adamMode_tfEEvlPViT_T0_DpT1_,"",@"SHT_CUDA_INFO"
	.sectionflags	@""
	.align	4


	//----- nvinfo : EIATTR_CUDA_API_VERSION
	.align		4
        /*0000*/ 	.byte	0x04, 0x37
        /*0002*/ 	.short	(.L_497 - .L_496)
.L_496:
        /*0004*/ 	.word	0x00000082


	//----- nvinfo : EIATTR_KPARAM_INFO
	.align		4
.L_497:
        /*0008*/ 	.byte	0x04, 0x17
        /*000a*/ 	.short	(.L_499 - .L_498)
.L_498:
        /*000c*/ 	.word	0x00000000
        /*0010*/ 	.short	0x000b
        /*0012*/ 	.short	0x0c18
        /*0014*/ 	.byte	0x00, 0xf0, 0x11, 0x00


	//----- nvinfo : EIATTR_KPARAM_INFO
	.align		4
.L_499:
        /*0018*/ 	.byte	0x04, 0x17
        /*001a*/ 	.short	(.L_501 - .L_500)
.L_500:
        /*001c*/ 	.word	0x00000000
        /*0020*/ 	.short	0x000a
        /*0022*/ 	.short	0x0c14
        /*0024*/ 	.byte	0x00, 0xf0, 0x11, 0x00


	//----- nvinfo : EIATTR_KPARAM_INFO
	.align		4
.L_501:
        /*0028*/ 	.byte	0x04, 0x17
        /*002a*/ 	.short	(.L_503 - .L_502)
.L_502:
        /*002c*/ 	.word	0x00000000
        /*0030*/ 	.short	0x0009
        /*0032*/ 	.short	0x0c10
        /*0034*/ 	.byte	0x00, 0xf0, 0x11, 0x00


	//----- nvinfo : EIATTR_KPARAM_INFO
	.align		4
.L_503:
        /*0038*/ 	.byte	0x04, 0x17
        /*003a*/ 	.short	(.L_505 - .L_504)
.L_504:
        /*003c*/ 	.word	0x00000000
        /*0040*/ 	.short	0x0008
        /*0042*/ 	.short	0x0c0c
        /*0044*/ 	.byte	0x00, 0xf0, 0x11, 0x00


	//----- nvinfo : EIATTR_KPARAM_INFO
	.align		4
.L_505:
        /*0048*/ 	.byte	0x04, 0x17
        /*004a*/ 	.short	(.L_507 - .L_506)
.L_506:
        /*004c*/ 	.word	0x00000000
        /*0050*/ 	.short	0x0007
        /*0052*/ 	.short	0x0c08
        /*0054*/ 	.byte	0x00, 0xf0, 0x11, 0x00


	//----- nvinfo : EIATTR_KPARAM_INFO
	.align		4
.L_507:
        /*0058*/ 	.byte	0x04, 0x17
        /*005a*/ 	.short	(.L_509 - .L_508)
.L_508:
        /*005c*/ 	.word	0x00000000
        /*0060*/ 	.short	0x0006
        /*0062*/ 	.short	0x0c04
        /*0064*/ 	.byte	0x00, 0xf0, 0x11, 0x00


	//----- nvinfo : EIATTR_KPARAM_INFO
	.align		4
.L_509:
        /*0068*/ 	.byte	0x04, 0x17
        /*006a*/ 	.short	(.L_511 - .L_510)
.L_510:
        /*006c*/ 	.word	0x00000000
        /*0070*/ 	.short	0x0005
        /*0072*/ 	.short	0x0c00
        /*0074*/ 	.byte	0x00, 0xf0, 0x11, 0x00


	//----- nvinfo : EIATTR_KPARAM_INFO
	.align		4
.L_511:
        /*0078*/ 	.byte	0x04, 0x17
        /*007a*/ 	.short	(.L_513 - .L_512)
.L_512:
        /*007c*/ 	.word	0x00000000
        /*0080*/ 	.short	0x0004
        /*0082*/ 	.short	0x0bfc
        /*0084*/ 	.byte	0x00, 0xf0, 0x11, 0x00


	//----- nvinfo : EIATTR_KPARAM_INFO
	.align		4
.L_513:
        /*0088*/ 	.byte	0x04, 0x17
        /*008a*/ 	.short	(.L_515 - .L_514)
.L_514:
        /*008c*/ 	.word	0x00000000
        /*0090*/ 	.short	0x0003
        /*0092*/ 	.short	0x0bf8
        /*0094*/ 	.byte	0x00, 0xf0, 0x05, 0x00


	//----- nvinfo : EIATTR_KPARAM_INFO
	.align		4
.L_515:
        /*0098*/ 	.byte	0x04, 0x17
        /*009a*/ 	.short	(.L_517 - .L_516)
.L_516:
        /*009c*/ 	.word	0x00000000
        /*00a0*/ 	.short	0x0002
        /*00a2*/ 	.short	0x0010
        /*00a4*/ 	.byte	0x00, 0xf0, 0xa1, 0x2f


	//----- nvinfo : EIATTR_KPARAM_INFO
	.align		4
.L_517:
        /*00a8*/ 	.byte	0x04, 0x17
        /*00aa*/ 	.short	(.L_519 - .L_518)
.L_518:
        /*00ac*/ 	.word	0x00000000
        /*00b0*/ 	.short	0x0001
        /*00b2*/ 	.short	0x0008
        /*00b4*/ 	.byte	0x00, 0xf5, 0x21, 0x00


	//----- nvinfo : EIATTR_KPARAM_INFO
	.align		4
.L_519:
        /*00b8*/ 	.byte	0x04, 0x17
        /*00ba*/ 	.short	(.L_521 - .L_520)
.L_520:
        /*00bc*/ 	.word	0x00000000
        /*00c0*/ 	.short	0x0000
        /*00c2*/ 	.short	0x0000
        /*00c4*/ 	.byte	0x00, 0xf0, 0x21, 0x00


	//----- nvinfo : EIATTR_SPARSE_MMA_MASK
	.align		4
.L_521:
        /*00c8*/ 	.byte	0x03, 0x50
        /*00ca*/ 	.short	0x0000


	//----- nvinfo : EIATTR_MAXREG_COUNT
	.align		4
        /*00cc*/ 	.byte	0x03, 0x1b
        /*00ce*/ 	.short	0x00ff


	//----- nvinfo : EIATTR_MERCURY_ISA_VERSION
	.align		4
        /*00d0*/ 	.byte	0x03, 0x5f
        /*00d2*/ 	.short	0x0101


	//----- nvinfo : EIATTR_VRC_CTA_INIT_COUNT
	.align		4
        /*00d4*/ 	.byte	0x02, 0x4a
	.zero		1
	.zero		1


	//----- nvinfo : EIATTR_EXIT_INSTR_OFFSETS
	.align		4
        /*00d8*/ 	.byte	0x04, 0x1c
        /*00da*/ 	.short	(.L_523 - .L_522)


	//   ....[0]....
.L_522:
        /*00dc*/ 	.word	0x000000e0


	//   ....[1]....
        /*00e0*/ 	.word	0x00000c40


	//   ....[2]....
        /*00e4*/ 	.word	0x00001770


	//----- nvinfo : EIATTR_CRS_STACK_SIZE
	.align		4
.L_523:
        /*00e8*/ 	.byte	0x04, 0x1e
        /*00ea*/ 	.short	(.L_525 - .L_524)
.L_524:
        /*00ec*/ 	.word	0x00000000


	//----- nvinfo : EIATTR_CBANK_PARAM_SIZE
	.align		4
.L_525:
        /*00f0*/ 	.byte	0x03, 0x19
        /*00f2*/ 	.short	0x0c1c


	//----- nvinfo : EIATTR_PARAM_CBANK
	.align		4
        /*00f4*/ 	.byte	0x04, 0x0a
        /*00f6*/ 	.short	(.L_527 - .L_526)
	.align		4
.L_526:
        /*00f8*/ 	.word	index@(.nv.constant0._Z25multi_tensor_apply_kernelI18TensorListMetadataILi4EE11AdamFunctorIffiEJffffff10adamMode_tfEEvlPViT_T0_DpT1_)
        /*00fc*/ 	.short	0x0380
        /*00fe*/ 	.short	0x0c1c


	//----- nvinfo : EIATTR_SW_WAR
	.align		4
.L_527:
        /*0100*/ 	.byte	0x04, 0x36
        /*0102*/ 	.short	(.L_529 - .L_528)
.L_528:
        /*0104*/ 	.word	0x00000008
.L_529:


//--------------------- .nv.info._Z25multi_tensor_apply_kernelI18TensorListMetadataILi4EE11AdamFunctorIdfiEJffffff10adamMode_tfEEvlPViT_T0_DpT1_ --------------------------
	.section	.nv.info._Z25multi_tensor_apply_kernelI18TensorListMetadataILi4EE11AdamFunctorIdfiEJffffff10adamMode_tfEEvlPViT_T0_DpT1_,"",@"SHT_CUDA_INFO"
	.sectionflags	@""
	.align	4


	//----- nvinfo : EIATTR_CUDA_API_VERSION
	.align		4
        /*0000*/ 	.byte	0x04, 0x37
        /*0002*/ 	.short	(.L_531 - .L_530)
.L_530:
        /*0004*/ 	.word	0x00000082


	//----- nvinfo : EIATTR_KPARAM_INFO
	.align		4
.L_531:
        /*0008*/ 	.byte	0x04, 0x17
        /*000a*/ 	.short	(.L_533 - .L_532)
.L_532:
        /*000c*/ 	.word	0x00000000
        /*0010*/ 	.short	0x000b
        /*0012*/ 	.short	0x0c18
        /*0014*/ 	.byte	0x00, 0xf0, 0x11, 0x00


	//----- nvinfo : EIATTR_KPARAM_INFO
	.align		4
.L_533:
        /*0018*/ 	.byte	0x04, 0x17
        /*001a*/ 	.short	(.L_535 - .L_534)
.L_534:
        /*001c*/ 	.word	0x00000000
        /*0020*/ 	.short	0x000a
        /*0022*/ 	.short	0x0c14
        /*0024*/ 	.byte	0x00, 0xf0, 0x11, 0x00


	//----- nvinfo : EIATTR_KPARAM_INFO
	.align		4
.L_535:
        /*0028*/ 	.byte	0x04, 0x17
        /*002a*/ 	.short	(.L_537 - .L_536)
.L_536:
        /*002c*/ 	.word	0x00000000
        /*0030*/ 	.short	0x0009
        /*0032*/ 	.short	0x0c10
        /*0034*/ 	.byte	0x00, 0xf0, 0x11, 0x00


	//----- nvinfo : EIATTR_KPARAM_INFO
	.align		4
.L_537:
        /*0038*/ 	.byte	0x04, 0x17
        /*003a*/ 	.short	(.L_539 - .L_538)
.L_538:
        /*003c*/ 	.word	0x00000000
        /*0040*/ 	.short	0x0008
        /*0042*/ 	.short	0x0c0c
        /*0044*/ 	.byte	0x00, 0xf0, 0x11, 0x00


	//----- nvinfo : EIATTR_KPARAM_INFO
	.align		4
.L_539:
        /*0048*/ 	.byte	0x04, 0x17
        /*004a*/ 	.short	(.L_541 - .L_540)
.L_540:
        /*004c*/ 	.word	0x00000000
        /*0050*/ 	.short	0x0007
        /*0052*/ 	.short	0x0c08
        /*0054*/ 	.byte	0x00, 0xf0, 0x11, 0x00


	//----- nvinfo : EIATTR_KPARAM_INFO
	.align		4
.L_541:
        /*0058*/ 	.byte	0x04, 0x17
        /*005a*/ 	.short	(.L_543 - .L_542)
.L_542:
        /*005c*/ 	.word	0x00000000
        /*0060*/ 	.short	0x0006
        /*0062*/ 	.short	0x0c04
        /*0064*/ 	.byte	0x00, 0xf0, 0x11, 0x00


	//----- nvinfo : EIATTR_KPARAM_INFO
	.align		4
.L_543:
        /*0068*/ 	.byte	0x04, 0x17
        /*006a*/ 	.short	(.L_545 - .L_544)
.L_544:
        /*006c*/ 	.word	0x00000000
        /*0070*/ 	.short	0x0005
        /*0072*/ 	.short	0x0c00
        /*0074*/ 	.byte	0x00, 0xf0, 0x11, 0x00


	//----- nvinfo : EIATTR_KPARAM_INFO
	.align		4
.L_545:
        /*0078*/ 	.byte	0x04, 0x17
        /*007a*/ 	.short	(.L_547 - .L_546)
.L_546:
        /*007c*/ 	.word	0x00000000
        /*0080*/ 	.short	0x0004
        /*0082*/ 	.short	0x0bfc
        /*0084*/ 	.byte	0x00, 0xf0, 0x11, 0x00


	//----- nvinfo : EIATTR_KPARAM_INFO
	.align		4
.L_547:
        /*0088*/ 	.byte	0x04, 0x17
        /*008a*/ 	.short	(.L_549 - .L_548)
.L_548:
        /*008c*/ 	.word	0x00000000
        /*0090*/ 	.short	0x0003
        /*0092*/ 	.short	0x0bf8
        /*0094*/ 	.byte	0x00, 0xf0, 0x05, 0x00


	//----- nvinfo : EIATTR_KPARAM_INFO
	.align		4
.L_549:
        /*0098*/ 	.byte	0x04, 0x17
        /*009a*/ 	.short	(.L_551 - .L_550)
.L_550:
        /*009c*/ 	.word	0x00000000
        /*00a0*/ 	.short	0x0002
        /*00a2*/ 	.short	0x0010
        /*00a4*/ 	.byte	0x00, 0xf0, 0xa1, 0x2f


	//----- nvinfo : EIATTR_KPARAM_INFO
	.align		4
.L_551:
        /*00a8*/ 	.byte	0x04, 0x17
        /*00aa*/ 	.short	(.L_553 - .L_552)
.L_552:
        /*00ac*/ 	.word	0x00000000
        /*00b0*/ 	.short	0x0001
        /*00b2*/ 	.short	0x0008
        /*00b4*/ 	.byte	0x00, 0xf5, 0x21, 0x00


	//----- nvinfo : EIATTR_KPARAM_INFO
	.align		4
.L_553:
        /*00b8*/ 	.byte	0x04, 0x17
        /*00ba*/ 	.short	(.L_555 - .L_554)
.L_554:
        /*00bc*/ 	.word	0x00000000
        /*00c0*/ 	.short	0x0000
        /*00c2*/ 	.short	0x0000
        /*00c4*/ 	.byte	0x00, 0xf0, 0x21, 0x00


	//----- nvinfo : EIATTR_SPARSE_MMA_MASK
	.align		4
.L_555:
        /*00c8*/ 	.byte	0x03, 0x50
        /*00ca*/ 	.short	0x0000


	//----- nvinfo : EIATTR_MAXREG_COUNT
	.align		4
        /*00cc*/ 	.byte	0x03, 0x1b
        /*00ce*/ 	.short	0x00ff


	//----- nvinfo : EIATTR_MERCURY_ISA_VERSION
	.align		4
        /*00d0*/ 	.byte	0x03, 0x5f
        /*00d2*/ 	.short	0x0101


	//----- nvinfo : EIATTR_VRC_CTA_INIT_COUNT
	.align		4
        /*00d4*/ 	.byte	0x02, 0x4a
	.zero		1
	.zero		1


	//----- nvinfo : EIATTR_EXIT_INSTR_OFFSETS
	.align		4
        /*00d8*/ 	.byte	0x04, 0x1c
        /*00da*/ 	.short	(.L_557 - .L_556)


	//   ....[0]....
.L_556:
        /*00dc*/ 	.word	0x00000100


	//   ....[1]....
        /*00e0*/ 	.word	0x000013c0


	//   ....[2]....
        /*00e4*/ 	.word	0x000025e0


	//----- nvinfo : EIATTR_CRS_STACK_SIZE
	.align		4
.L_557:
        /*00e8*/ 	.byte	0x04, 0x1e
        /*00ea*/ 	.short	(.L_559 - .L_558)
.L_558:
        /*00ec*/ 	.word	0x00000000


	//----- nvinfo : EIATTR_CBANK_PARAM_SIZE
	.align		4
.L_559:
        /*00f0*/ 	.byte	0x03, 0x19
        /*00f2*/ 	.short	0x0c1c


	//----- nvinfo : EIATTR_PARAM_CBANK
	.align		4
        /*00f4*/ 	.byte	0x04, 0x0a
        /*00f6*/ 	.short	(.L_561 - .L_560)
	.align		4
.L_560:
        /*00f8*/ 	.word	index@(.nv.constant0._Z25multi_tensor_apply_kernelI18TensorListMetadataILi4EE11AdamFunctorIdfiEJffffff10adamMode_tfEEvlPViT_T0_DpT1_)
        /*00fc*/ 	.short	0x0380
        /*00fe*/ 	.short	0x0c1c


	//----- nvinfo : EIATTR_SW_WAR
	.align		4
.L_561:
        /*0100*/ 	.byte	0x04, 0x36
        /*0102*/ 	.short	(.L_563 - .L_562)
.L_562:
        /*0104*/ 	.word	0x00000008
.L_563:


//--------------------- .nv.info._Z25multi_tensor_apply_kernelI18TensorListMetadataILi4EE11AdamFunctorIN3c108BFloat16EflEJffffff10adamMode_tfEEvlPViT_T0_DpT1_ --------------------------
	.section	.nv.info._Z25multi_tensor_apply_kernelI18TensorListMetadataILi4EE11AdamFunctorIN3c108BFloat16EflEJffffff10adamMode_tfEEvlPViT_T0_DpT1_,"",@"SHT_CUDA_INFO"
	.sectionflags	@""
	.align	4


	//----- nvinfo : EIATTR_CUDA_API_VERSION
	.align		4
        /*0000*/ 	.byte	0x04, 0x37
        /*0002*/ 	.short	(.L_565 - .L_564)
.L_564:
        /*0004*/ 	.word	0x00000082


	//----- nvinfo : EIATTR_KPARAM_INFO
	.align		4
.L_565:
        /*0008*/ 	.byte	0x04, 0x17
        /*000a*/ 	.short	(.L_567 - .L_566)
.L_566:
        /*000c*/ 	.word	0x00000000
        /*0010*/ 	.short	0x000b
        /*0012*/ 	.short	0x0c18
        /*0014*/ 	.byte	0x00, 0xf0, 0x11, 0x00


	//----- nvinfo : EIATTR_KPARAM_INFO
	.align		4
.L_567:
        /*0018*/ 	.byte	0x04, 0x17
        /*001a*/ 	.short	(.L_569 - .L_568)
.L_568:
        /*001c*/ 	.word	0x00000000
        /*0020*/ 	.short	0x000a
        /*0022*/ 	.short	0x0c14
        /*0024*/ 	.byte	0x00, 0xf0, 0x11, 0x00


	//----- nvinfo : EIATTR_KPARAM_INFO
	.align		4
.L_569:
        /*0028*/ 	.byte	0x04, 0x17
        /*002a*/ 	.short	(.L_571 - .L_570)
.L_570:
        /*002c*/ 	.word	0x00000000
        /*0030*/ 	.short	0x0009
        /*0032*/ 	.short	0x0c10
        /*0034*/ 	.byte	0x00, 0xf0, 0x11, 0x00


	//----- nvinfo : EIATTR_KPARAM_INFO
	.align		4
.L_571:
        /*0038*/ 	.byte	0x04, 0x17
        /*003a*/ 	.short	(.L_573 - .L_572)
.L_572:
        /*003c*/ 	.word	0x00000000
        /*0040*/ 	.short	0x0008
        /*0042*/ 	.short	0x0c0c
        /*0044*/ 	.byte	0x00, 0xf0, 0x11, 0x00


	//----- nvinfo : EIATTR_KPARAM_INFO
	.align		4
.L_573:
        /*0048*/ 	.byte	0x04, 0x17
        /*004a*/ 	.short	(.L_575 - .L_574)
.L_574:
        /*004c*/ 	.word	0x00000000
        /*0050*/ 	.short	0x0007
        /*0052*/ 	.short	0x0c08
        /*0054*/ 	.byte	0x00, 0xf0, 0x11, 0x00


	//----- nvinfo : EIATTR_KPARAM_INFO
	.align		4
.L_575:
        /*0058*/ 	.byte	0x04, 0x17
        /*005a*/ 	.short	(.L_577 - .L_576)
.L_576:
        /*005c*/ 	.word	0x00000000
        /*0060*/ 	.short	0x0006
        /*0062*/ 	.short	0x0c04
        /*0064*/ 	.byte	0x00, 0xf0, 0x11, 0x00


	//----- nvinfo : EIATTR_KPARAM_INFO
	.align		4
.L_577:
        /*0068*/ 	.byte	0x04, 0x17
        /*006a*/ 	.short	(.L_579 - .L_578)
.L_578:
        /*006c*/ 	.word	0x00000000
        /*0070*/ 	.short	0x0005
        /*0072*/ 	.short	0x0c00
        /*0074*/ 	.byte	0x00, 0xf0, 0x11, 0x00


	//----- nvinfo : EIATTR_KPARAM_INFO
	.align		4
.L_579:
        /*0078*/ 	.byte	0x04, 0x17
        /*007a*/ 	.short	(.L_581 - .L_580)
.L_580:
        /*007c*/ 	.word	0x00000000
        /*0080*/ 	.short	0x0004
        /*0082*/ 	.short	0x0bfc
        /*0084*/ 	.byte	0x00, 0xf0, 0x11, 0x00


	//----- nvinfo : EIATTR_KPARAM_INFO
	.align		4
.L_581:
        /*0088*/ 	.byte	0x04, 0x17
        /*008a*/ 	.short	(.L_583 - .L_582)
.L_582:
        /*008c*/ 	.word	0x00000000
        /*0090*/ 	.short	0x0003
        /*0092*/ 	.short	0x0bf8
        /*0094*/ 	.byte	0x00, 0xf0, 0x05, 0x00


	//----- nvinfo : EIATTR_KPARAM_INFO
	.align		4
.L_583:
        /*0098*/ 	.byte	0x04, 0x17
        /*009a*/ 	.short	(.L_585 - .L_584)
.L_584:
        /*009c*/ 	.word	0x00000000
        /*00a0*/ 	.short	0x0002
        /*00a2*/ 	.short	0x0010
        /*00a4*/ 	.byte	0x00, 0xf0, 0xa1, 0x2f


	//----- nvinfo : EIATTR_KPARAM_INFO
	.align		4
.L_585:
        /*00a8*/ 	.byte	0x04, 0x17
        /*00aa*/ 	.short	(.L_587 - .L_586)
.L_586:
        /*00ac*/ 	.word	0x00000000
        /*00b0*/ 	.short	0x0001
        /*00b2*/ 	.short	0x0008
        /*00b4*/ 	.byte	0x00, 0xf5, 0x21, 0x00


	//----- nvinfo : EIATTR_KPARAM_INFO
	.align		4
.L_587:
        /*00b8*/ 	.byte	0x04, 0x17
        /*00ba*/ 	.short	(.L_589 - .L_588)
.L_588:
        /*00bc*/ 	.word	0x00000000
        /*00c0*/ 	.short	0x0000
        /*00c2*/ 	.short	0x0000
        /*00c4*/ 	.byte	0x00, 0xf0, 0x21, 0x00


	//----- nvinfo : EIATTR_SPARSE_MMA_MASK
	.align		4
.L_589:
        /*00c8*/ 	.byte	0x03, 0x50
        /*00ca*/ 	.short	0x0000


	//----- nvinfo : EIATTR_MAXREG_COUNT
	.align		4
        /*00cc*/ 	.byte	0x03, 0x1b
        /*00ce*/ 	.short	0x00ff


	//----- nvinfo : EIATTR_MERCURY_ISA_VERSION
	.align		4
        /*00d0*/ 	.byte	0x03, 0x5f
        /*00d2*/ 	.short	0x0101


	//----- nvinfo : EIATTR_VRC_CTA_INIT_COUNT
	.align		4
        /*00d4*/ 	.byte	0x02, 0x4a
	.zero		1
	.zero		1


	//----- nvinfo : EIATTR_EXIT_INSTR_OFFSETS
	.align		4
        /*00d8*/ 	.byte	0x04, 0x1c
        /*00da*/ 	.short	(.L_591 - .L_590)


	//   ....[0]....
.L_590:
        /*00dc*/ 	.word	0x00000180


	//   ....[1]....
        /*00e0*/ 	.word	0x00001010


	//   ....[2]....
        /*00e4*/ 	.word	0x00001e10


	//----- nvinfo : EIATTR_CRS_STACK_SIZE
	.align		4
.L_591:
        /*00e8*/ 	.byte	0x04, 0x1e
        /*00ea*/ 	.short	(.L_593 - .L_592)
.L_592:
        /*00ec*/ 	.word	0x00000000


	//----- nvinfo : EIATTR_CBANK_PARAM_SIZE
	.align		4
.L_593:
        /*00f0*/ 	.byte	0x03, 0x19
        /*00f2*/ 	.short	0x0c1c


	//----- nvinfo : EIATTR_PARAM_CBANK
	.align		4
        /*00f4*/ 	.byte	0x04, 0x0a
        /*00f6*/ 	.short	(.L_595 - .L_594)
	.align		4
.L_594:
        /*00f8*/ 	.word	index@(.nv.constant0._Z25multi_tensor_apply_kernelI18TensorListMetadataILi4EE11AdamFunctorIN3c108BFloat16EflEJffffff10adamMode_tfEEvlPViT_T0_DpT1_)
        /*00fc*/ 	.short	0x0380
        /*00fe*/ 	.short	0x0c1c


	//----- nvinfo : EIATTR_SW_WAR
	.align		4
.L_595:
        /*0100*/ 	.byte	0x04, 0x36
        /*0102*/ 	.short	(.L_597 - .L_596)
.L_596:
        /*0104*/ 	.word	0x00000008
.L_597:


//--------------------- .nv.info._Z25multi_tensor_apply_kernelI18TensorListMetadataILi4EE11AdamFunctorIN3c104HalfEflEJffffff10adamMode_tfEEvlPViT_T0_DpT1_ --------------------------
	.section	.nv.info._Z25multi_tensor_apply_kernelI18TensorListMetadataILi4EE11AdamFunctorIN3c104HalfEflEJffffff10adamMode_tfEEvlPViT_T0_DpT1_,"",@"SHT_CUDA_INFO"
	.sectionflags	@""
	.align	4


	//----- nvinfo : EIATTR_CUDA_API_VERSION
	.align		4
        /*0000*/ 	.byte	0x04, 0x37
        /*0002*/ 	.short	(.L_599 - .L_598)
.L_598:
        /*0004*/ 	.word	0x00000082


	//----- nvinfo : EIATTR_KPARAM_INFO
	.align		4
.L_599:
        /*0008*/ 	.byte	0x04, 0x17
        /*000a*/ 	.short	(.L_601 - .L_600)
.L_600:
        /*000c*/ 	.word	0x00000000
        /*0010*/ 	.short	0x000b
        /*0012*/ 	.short	0x0c18
        /*0014*/ 	.byte	0x00, 0xf0, 0x11, 0x00


	//----- nvinfo : EIATTR_KPARAM_INFO
	.align		4
.L_601:
        /*0018*/ 	.byte	0x04, 0x17
        /*001a*/ 	.short	(.L_603 - .L_602)
.L_602:
        /*001c*/ 	.word	0x00000000
        /*0020*/ 	.short	0x000a
        /*0022*/ 	.short	0x0c14
        /*0024*/ 	.byte	0x00, 0xf0, 0x11, 0x00


	//----- nvinfo : EIATTR_KPARAM_INFO
	.align		4
.L_603:
        /*0028*/ 	.byte	0x04, 0x17
        /*002a*/ 	.short	(.L_605 - .L_604)
.L_604:
        /*002c*/ 	.word	0x00000000
        /*0030*/ 	.short	0x0009
        /*0032*/ 	.short	0x0c10
        /*0034*/ 	.byte	0x00, 0xf0, 0x11, 0x00


	//----- nvinfo : EIATTR_KPARAM_INFO
	.align		4
.L_605:
        /*0038*/ 	.byte	0x04, 0x17
        /*003a*/ 	.short	(.L_607 - .L_606)
.L_606:
        /*003c*/ 	.word	0x00000000
        /*0040*/ 	.short	0x0008
        /*0042*/ 	.short	0x0c0c
        /*0044*/ 	.byte	0x00, 0xf0, 0x11, 0x00


	//----- nvinfo : EIATTR_KPARAM_INFO
	.align		4
.L_607:
        /*0048*/ 	.byte	0x04, 0x17
        /*004a*/ 	.short	(.L_609 - .L_608)
.L_608:
        /*004c*/ 	.word	0x00000000
        /*0050*/ 	.short	0x0007
        /*0052*/ 	.short	0x0c08
        /*0054*/ 	.byte	0x00, 0xf0, 0x11, 0x00


	//----- nvinfo : EIATTR_KPARAM_INFO
	.align		4
.L_609:
        /*0058*/ 	.byte	0x04, 0x17
        /*005a*/ 	.short	(.L_611 - .L_610)
.L_610:
        /*005c*/ 	.word	0x00000000
        /*0060*/ 	.short	0x0006
        /*0062*/ 	.short	0x0c04
        /*0064*/ 	.byte	0x00, 0xf0, 0x11, 0x00


	//----- nvinfo : EIATTR_KPARAM_INFO
	.align		4
.L_611:
        /*0068*/ 	.byte	0x04, 0x17
        /*006a*/ 	.short	(.L_613 - .L_612)
.L_612:
        /*006c*/ 	.word	0x00000000
        /*0070*/ 	.short	0x0005
        /*0072*/ 	.short	0x0c00
        /*0074*/ 	.byte	0x00, 0xf0, 0x11, 0x00


	//----- nvinfo : EIATTR_KPARAM_INFO
	.align		4
.L_613:
        /*0078*/ 	.byte	0x04, 0x17
        /*007a*/ 	.short	(.L_615 - .L_614)
.L_614:
        /*007c*/ 	.word	0x00000000
        /*0080*/ 	.short	0x0004
        /*0082*/ 	.short	0x0bfc
        /*0084*/ 	.byte	0x00, 0xf0, 0x11, 0x00


	//----- nvinfo : EIATTR_KPARAM_INFO
	.align		4
.L_615:
        /*0088*/ 	.byte	0x04, 0x17
        /*008a*/ 	.short	(.L_617 - .L_616)
.L_616:
        /*008c*/ 	.word	0x00000000
        /*0090*/ 	.short	0x0003
        /*0092*/ 	.short	0x0bf8
        /*0094*/ 	.byte	0x00, 0xf0, 0x05, 0x00


	//----- nvinfo : EIATTR_KPARAM_INFO
	.align		4
.L_617:
        /*0098*/ 	.byte	0x04, 0x17
        /*009a*/ 	.short	(.L_619 - .L_618)
.L_618:
        /*009c*/ 	.word	0x00000000
        /*00a0*/ 	.short	0x0002
        /*00a2*/ 	.short	0x0010
        /*00a4*/ 	.byte	0x00, 0xf0, 0xa1, 0x2f


	//----- nvinfo : EIATTR_KPARAM_INFO
	.align		4
.L_619:
        /*00a8*/ 	.byte	0x04, 0x17
        /*00aa*/ 	.short	(.L_621 - .L_620)
.L_620:
        /*00ac*/ 	.word	0x00000000
        /*00b0*/ 	.short	0x0001
        /*00b2*/ 	.short	0x0008
        /*00b4*/ 	.byte	0x00, 0xf5, 0x21, 0x00


	//----- nvinfo : EIATTR_KPARAM_INFO
	.align		4
.L_621:
        /*00b8*/ 	.byte	0x04, 0x17
        /*00ba*/ 	.short	(.L_623 - .L_622)
.L_622:
        /*00bc*/ 	.word	0x00000000
        /*00c0*/ 	.short	0x0000
        /*00c2*/ 	.short	0x0000
        /*00c4*/ 	.byte	0x00, 0xf0, 0x21, 0x00


	//----- nvinfo : EIATTR_SPARSE_MMA_MASK
	.align		4
.L_623:
        /*00c8*/ 	.byte	0x03, 0x50
        /*00ca*/ 	.short	0x0000


	//----- nvinfo : EIATTR_MAXREG_COUNT
	.align		4
        /*00cc*/ 	.byte	0x03, 0x1b
        /*00ce*/ 	.short	0x00ff


	//----- nvinfo : EIATTR_MERCURY_ISA_VERSION
	.align		4
        /*00d0*/ 	.byte	0x03, 0x5f
        /*00d2*/ 	.short	0x0101


	//----- nvinfo : EIATTR_VRC_CTA_INIT_COUNT
	.align		4
        /*00d4*/ 	.byte	0x02, 0x4a
	.zero		1
	.zero		1


	//----- nvinfo : EIATTR_EXIT_INSTR_OFFSETS
	.align		4
        /*00d8*/ 	.byte	0x04, 0x1c
        /*00da*/ 	.short	(.L_625 - .L_624)


	//   ....[0]....
.L_624:
        /*00dc*/ 	.word	0x00000180


	//   ....[1]....
        /*00e0*/ 	.word	0x00001040


	//   ....[2]....
        /*00e4*/ 	.word	0x00001e20


	//----- nvinfo : EIATTR_CRS_STACK_SIZE
	.align		4
.L_625:
        /*00e8*/ 	.byte	0x04, 0x1e
        /*00ea*/ 	.short	(.L_627 - .L_626)
.L_626:
        /*00ec*/ 	.word	0x00000000


	//----- nvinfo : EIATTR_CBANK_PARAM_SIZE
	.align		4
.L_627:
        /*00f0*/ 	.byte	0x03, 0x19
        /*00f2*/ 	.short	0x0c1c


	//----- nvinfo : EIATTR_PARAM_CBANK
	.align		4
        /*00f4*/ 	.byte	0x04, 0x0a
        /*00f6*/ 	.short	(.L_629 - .L_628)
	.align		4
.L_628:
        /*00f8*/ 	.word	index@(.nv.constant0._Z25multi_tensor_apply_kernelI18TensorListMetadataILi4EE11AdamFunctorIN3c104HalfEflEJffffff10adamMode_tfEEvlPViT_T0_DpT1_)
        /*00fc*/ 	.short	0x0380
        /*00fe*/ 	.short	0x0c1c


	//----- nvinfo : EIATTR_SW_WAR
	.align		4
.L_629:
        /*0100*/ 	.byte	0x04, 0x36
        /*0102*/ 	.short	(.L_631 - .L_630)
.L_630:
        /*0104*/ 	.word	0x00000008
.L_631:


//--------------------- .nv.info._Z25multi_tensor_apply_kernelI18TensorListMetadataILi4EE11AdamFunctorIfflEJffffff10adamMode_tfEEvlPViT_T0_DpT1_ --------------------------
	.section	.nv.info._Z25multi_tensor_apply_kernelI18TensorListMetadataILi4EE11AdamFunctorIfflEJffffff10adamMode_tfEEvlPViT_T0_DpT1_,"",@"SHT_CUDA_INFO"
	.sectionflags	@""
	.align	4


	//----- nvinfo : EIATTR_CUDA_API_VERSION
	.align		4
        /*0000*/ 	.byte	0x04, 0x37
        /*0002*/ 	.short	(.L_633 - .L_632)
.L_632:
        /*0004*/ 	.word	0x00000082


	//----- nvinfo : EIATTR_KPARAM_INFO
	.align		4
.L_633:
        /*0008*/ 	.byte	0x04, 0x17
        /*000a*/ 	.short	(.L_635 - .L_634)
.L_634:
        /*000c*/ 	.word	0x00000000
        /*0010*/ 	.short	0x000b
        /*0012*/ 	.short	0x0c18
        /*0014*/ 	.byte	0x00, 0xf0, 0x11, 0x00


	//----- nvinfo : EIATTR_KPARAM_INFO
	.align		4
.L_635:
        /*0018*/ 	.byte	0x04, 0x17
        /*001a*/ 	.short	(.L_637 - .L_636)
.L_636:
        /*001c*/ 	.word	0x00000000
        /*0020*/ 	.short	0x000a
        /*0022*/ 	.short	0x0c14
        /*0024*/ 	.byte	0x00, 0xf0, 0x11, 0x00


	//----- nvinfo : EIATTR_KPARAM_INFO
	.align		4
.L_637:
        /*0028*/ 	.byte	0x04, 0x17
        /*002a*/ 	.short	(.L_639 - .L_638)
.L_638:
        /*002c*/ 	.word	0x00000000
        /*0030*/ 	.short	0x0009
        /*0032*/ 	.short	0x0c10
        /*0034*/ 	.byte	0x00, 0xf0, 0x11, 0x00


	//----- nvinfo : EIATTR_KPARAM_INFO
	.align		4
.L_639:
        /*0038*/ 	.byte	0x04, 0x17
        /*003a*/ 	.short	(.L_641 - .L_640)
.L_640:
        /*003c*/ 	.word	0x00000000
        /*0040*/ 	.short	0x0008
        /*0042*/ 	.short	0x0c0c
        /*0044*/ 	.byte	0x00, 0xf0, 0x11, 0x00


	//----- nvinfo : EIATTR_KPARAM_INFO
	.align		4
.L_641:
        /*0048*/ 	.byte	0x04, 0x17
        /*004a*/ 	.short	(.L_643 - .L_642)
.L_642:
        /*004c*/ 	.word	0x00000000
        /*0050*/ 	.short	0x0007
        /*0052*/ 	.short	0x0c08
        /*0054*/ 	.byte	0x00, 0xf0, 0x11, 0x00


	//----- nvinfo : EIATTR_KPARAM_INFO
	.align		4
.L_643:
        /*0058*/ 	.byte	0x04, 0x17
        /*005a*/ 	.short	(.L_645 - .L_644)
.L_644:
        /*005c*/ 	.word	0x00000000
        /*0060*/ 	.short	0x0006
        /*0062*/ 	.short	0x0c04
        /*0064*/ 	.byte	0x00, 0xf0, 0x11, 0x00


	//----- nvinfo : EIATTR_KPARAM_INFO
	.align		4
.L_645:
        /*0068*/ 	.byte	0x04, 0x17
        /*006a*/ 	.short	(.L_647 - .L_646)
.L_646:
        /*006c*/ 	.word	0x00000000
        /*0070*/ 	.short	0x0005
        /*0072*/ 	.short	0x0c00
        /*0074*/ 	.byte	0x00, 0xf0, 0x11, 0x00


	//----- nvinfo : EIATTR_KPARAM_INFO
	.align		4
.L_647:
        /*0078*/ 	.byte	0x04, 0x17
        /*007a*/ 	.short	(.L_649 - .L_648)
.L_648:
        /*007c*/ 	.word	0x00000000
        /*0080*/ 	.short	0x0004
        /*0082*/ 	.short	0x0bfc
        /*0084*/ 	.byte	0x00, 0xf0, 0x11, 0x00


	//----- nvinfo : EIATTR_KPARAM_INFO
	.align		4
.L_649:
        /*0088*/ 	.byte	0x04, 0x17
        /*008a*/ 	.short	(.L_651 - .L_650)
.L_650:
        /*008c*/ 	.word	0x00000000
        /*0090*/ 	.short	0x0003
        /*0092*/ 	.short	0x0bf8
        /*0094*/ 	.byte	0x00, 0xf0, 0x05, 0x00


	//----- nvinfo : EIATTR_KPARAM_INFO
	.align		4
.L_651:
        /*0098*/ 	.byte	0x04, 0x17
        /*009a*/ 	.short	(.L_653 - .L_652)
.L_652:
        /*009c*/ 	.word	0x00000000
        /*00a0*/ 	.short	0x0002
        /*00a2*/ 	.short	0x0010
        /*00a4*/ 	.byte	0x00, 0xf0, 0xa1, 0x2f


	//----- nvinfo : EIATTR_KPARAM_INFO
	.align		4
.L_653:
        /*00a8*/ 	.byte	0x04, 0x17
        /*00aa*/ 	.short	(.L_655 - .L_654)
.L_654:
        /*00ac*/ 	.word	0x00000000
        /*00b0*/ 	.short	0x0001
        /*00b2*/ 	.short	0x0008
        /*00b4*/ 	.byte	0x00, 0xf5, 0x21, 0x00


	//----- nvinfo : EIATTR_KPARAM_INFO
	.align		4
.L_655:
        /*00b8*/ 	.byte	0x04, 0x17
        /*00ba*/ 	.short	(.L_657 - .L_656)
.L_656:
        /*00bc*/ 	.word	0x00000000
        /*00c0*/ 	.short	0x0000
        /*00c2*/ 	.short	0x0000
        /*00c4*/ 	.byte	0x00, 0xf0, 0x21, 0x00


	//----- nvinfo : EIATTR_SPARSE_MMA_MASK
	.align		4
.L_657:
        /*00c8*/ 	.byte	0x03, 0x50
        /*00ca*/ 	.short	0x0000


	//----- nvinfo : EIATTR_MAXREG_COUNT
	.align		4
        /*00cc*/ 	.byte	0x03, 0x1b
        /*00ce*/ 	.short	0x00ff


	//----- nvinfo : EIATTR_MERCURY_ISA_VERSION
	.align		4
        /*00d0*/ 	.byte	0x03, 0x5f
        /*00d2*/ 	.short	0x0101


	//----- nvinfo : EIATTR_VRC_CTA_INIT_COUNT
	.align		4
        /*00d4*/ 	.byte	0x02, 0x4a
	.zero		1
	.zero		1


	//----- nvinfo : EIATTR_EXIT_INSTR_OFFSETS
	.align		4
        /*00d8*/ 	.byte	0x04, 0x1c
        /*00da*/ 	.short	(.L_659 - .L_658)


	//   ....[0]....
.L_658:
        /*00dc*/ 	.word	0x00000180


	//   ....[1]....
        /*00e0*/ 	.word	0x00000f60


	//   ....[2]....
        /*00e4*/ 	.word	0x00001c90


	//----- nvinfo : EIATTR_CRS_STACK_SIZE
	.align		4
.L_659:
        /*00e8*/ 	.byte	0x04, 0x1e
        /*00ea*/ 	.short	(.L_661 - .L_660)
.L_660:
        /*00ec*/ 	.word	0x00000000


	//----- nvinfo : EIATTR_CBANK_PARAM_SIZE
	.align		4
.L_661:
        /*00f0*/ 	.byte	0x03, 0x19
        /*00f2*/ 	.short	0x0c1c


	//----- nvinfo : EIATTR_PARAM_CBANK
	.align		4
        /*00f4*/ 	.byte	0x04, 0x0a
        /*00f6*/ 	.short	(.L_663 - .L_662)
	.align		4
.L_662:
        /*00f8*/ 	.word	index@(.nv.constant0._Z25multi_tensor_apply_kernelI18TensorListMetadataILi4EE11AdamFunctorIfflEJffffff10adamMode_tfEEvlPViT_T0_DpT1_)
        /*00fc*/ 	.short	0x0380
        /*00fe*/ 	.short	0x0c1c


	//----- nvinfo : EIATTR_SW_WAR
	.align		4
.L_663:
        /*0100*/ 	.byte	0x04, 0x36
        /*0102*/ 	.short	(.L_665 - .L_664)
.L_664:
        /*0104*/ 	.word	0x00000008
.L_665:


//--------------------- .nv.info._Z25multi_tensor_apply_kernelI18TensorListMetadataILi4EE11AdamFunctorIdflEJffffff10adamMode_tfEEvlPViT_T0_DpT1_ --------------------------
	.section	.nv.info._Z25multi_tensor_apply_kernelI18TensorListMetadataILi4EE11AdamFunctorIdflEJffffff10adamMode_tfEEvlPViT_T0_DpT1_,"",@"SHT_CUDA_INFO"
	.sectionflags	@""
	.align	4


	//----- nvinfo : EIATTR_CUDA_API_VERSION
	.align		4
        /*0000*/ 	.byte	0x04, 0x37
        /*0002*/ 	.short	(.L_667 - .L_666)
.L_666:
        /*0004*/ 	.word	0x00000082


	//----- nvinfo : EIATTR_KPARAM_INFO
	.align		4
.L_667:
        /*0008*/ 	.byte	0x04, 0x17
        /*000a*/ 	.short	(.L_669 - .L_668)
.L_668:
        /*000c*/ 	.word	0x00000000
        /*0010*/ 	.short	0x000b
        /*0012*/ 	.short	0x0c18
        /*0014*/ 	.byte	0x00, 0xf0, 0x11, 0x00


	//----- nvinfo : EIATTR_KPARAM_INFO
	.align		4
.L_669:
        /*0018*/ 	.byte	0x04, 0x17
        /*001a*/ 	.short	(.L_671 - .L_670)
.L_670:
        /*001c*/ 	.word	0x00000000
        /*0020*/ 	.short	0x000a
        /*0022*/ 	.short	0x0c14
        /*0024*/ 	.byte	0x00, 0xf0, 0x11, 0x00


	//----- nvinfo : EIATTR_KPARAM_INFO
	.align		4
.L_671:
        /*0028*/ 	.byte	0x04, 0x17
        /*002a*/ 	.short	(.L_673 - .L_672)
.L_672:
        /*002c*/ 	.word	0x00000000
        /*0030*/ 	.short	0x0009
        /*0032*/ 	.short	0x0c10
        /*0034*/ 	.byte	0x00, 0xf0, 0x11, 0x00


	//----- nvinfo : EIATTR_KPARAM_INFO
	.align		4
.L_673:
        /*0038*/ 	.byte	0x04, 0x17
        /*003a*/ 	.short	(.L_675 - .L_674)
.L_674:
        /*003c*/ 	.word	0x00000000
        /*0040*/ 	.short	0x0008
        /*0042*/ 	.short	0x0c0c
        /*0044*/ 	.byte	0x00, 0xf0, 0x11, 0x00


	//----- nvinfo : EIATTR_KPARAM_INFO
	.align		4
.L_675:
        /*0048*/ 	.byte	0x04, 0x17
        /*004a*/ 	.short	(.L_677 - .L_676)
.L_676:
        /*004c*/ 	.word	0x00000000
        /*0050*/ 	.short	0x0007
        /*0052*/ 	.short	0x0c08
        /*0054*/ 	.byte	0x00, 0xf0, 0x11, 0x00


	//----- nvinfo : EIATTR_KPARAM_INFO
	.align		4
.L_677:
        /*0058*/ 	.byte	0x04, 0x17
        /*005a*/ 	.short	(.L_679 - .L_678)
.L_678:
        /*005c*/ 	.word	0x00000000
        /*0060*/ 	.short	0x0006
        /*0062*/ 	.short	0x0c04
        /*0064*/ 	.byte	0x00, 0xf0, 0x11, 0x00


	//----- nvinfo : EIATTR_KPARAM_INFO
	.align		4
.L_679:
        /*0068*/ 	.byte	0x04, 0x17
        /*006a*/ 	.short	(.L_681 - .L_680)
.L_680:
        /*006c*/ 	.word	0x00000000
        /*0070*/ 	.short	0x0005
        /*0072*/ 	.short	0x0c00
        /*0074*/ 	.byte	0x00, 0xf0, 0x11, 0x00


	//----- nvinfo : EIATTR_KPARAM_INFO
	.align		4
.L_681:
        /*0078*/ 	.byte	0x04, 0x17
        /*007a*/ 	.short	(.L_683 - .L_682)
.L_682:
        /*007c*/ 	.word	0x00000000
        /*0080*/ 	.short	0x0004
        /*0082*/ 	.short	0x0bfc
        /*0084*/ 	.byte	0x00, 0xf0, 0x11, 0x00


	//----- nvinfo : EIATTR_KPARAM_INFO
	.align		4
.L_683:
        /*0088*/ 	.byte	0x04, 0x17
        /*008a*/ 	.short	(.L_685 - .L_684)
.L_684:
        /*008c*/ 	.word	0x00000000
        /*0090*/ 	.short	0x0003
        /*0092*/ 	.short	0x0bf8
        /*0094*/ 	.byte	0x00, 0xf0, 0x05, 0x00


	//----- nvinfo : EIATTR_KPARAM_INFO
	.align		4
.L_685:
        /*0098*/ 	.byte	0x04, 0x17
        /*009a*/ 	.short	(.L_687 - .L_686)
.L_686:
        /*009c*/ 	.word	0x00000000
        /*00a0*/ 	.short	0x0002
        /*00a2*/ 	.short	0x0010
        /*00a4*/ 	.byte	0x00, 0xf0, 0xa1, 0x2f


	//----- nvinfo : EIATTR_KPARAM_INFO
	.align		4
.L_687:
        /*00a8*/ 	.byte	0x04, 0x17
        /*00aa*/ 	.short	(.L_689 - .L_688)
.L_688:
        /*00ac*/ 	.word	0x00000000
        /*00b0*/ 	.short	0x0001
        /*00b2*/ 	.short	0x0008
        /*00b4*/ 	.byte	0x00, 0xf5, 0x21, 0x00


	//----- nvinfo : EIATTR_KPARAM_INFO
	.align		4
.L_689:
        /*00b8*/ 	.byte	0x04, 0x17
        /*00ba*/ 	.short	(.L_691 - .L_690)
.L_690:
        /*00bc*/ 	.word	0x00000000
        /*00c0*/ 	.short	0x0000
        /*00c2*/ 	.short	0x0000
        /*00c4*/ 	.byte	0x00, 0xf0, 0x21, 0x00


	//----- nvinfo : EIATTR_SPARSE_MMA_MASK
	.align		4
.L_691:
        /*00c8*/ 	.byte	0x03, 0x50
        /*00ca*/ 	.short	0x0000


	//----- nvinfo : EIATTR_MAXREG_COUNT
	.align		4
        /*00cc*/ 	.byte	0x03, 0x1b
        /*00ce*/ 	.short	0x00ff


	//----- nvinfo : EIATTR_MERCURY_ISA_VERSION
	.align		4
        /*00d0*/ 	.byte	0x03, 0x5f
        /*00d2*/ 	.short	0x0101


	//----- nvinfo : EIATTR_VRC_CTA_INIT_COUNT
	.align		4
        /*00d4*/ 	.byte	0x02, 0x4a
	.zero		1
	.zero		1


	//----- nvinfo : EIATTR_EXIT_INSTR_OFFSETS
	.align		4
        /*00d8*/ 	.byte	0x04, 0x1c
        /*00da*/ 	.short	(.L_693 - .L_692)


	//   ....[0]....
.L_692:
        /*00dc*/ 	.word	0x00000180


	//   ....[1]....
        /*00e0*/ 	.word	0x00001620


	//   ....[2]....
        /*00e4*/ 	.word	0x00002a50


	//----- nvinfo : EIATTR_CRS_STACK_SIZE
	.align		4
.L_693:
        /*00e8*/ 	.byte	0x04, 0x1e
        /*00ea*/ 	.short	(.L_695 - .L_694)
.L_694:
        /*00ec*/ 	.word	0x00000000


	//----- nvinfo : EIATTR_CBANK_PARAM_SIZE
	.align		4
.L_695:
        /*00f0*/ 	.byte	0x03, 0x19
        /*00f2*/ 	.short	0x0c1c


	//----- nvinfo : EIATTR_PARAM_CBANK
	.align		4
        /*00f4*/ 	.byte	0x04, 0x0a
        /*00f6*/ 	.short	(.L_697 - .L_696)
	.align		4
.L_696:
        /*00f8*/ 	.word	index@(.nv.constant0._Z25multi_tensor_apply_kernelI18TensorListMetadataILi4EE11AdamFunctorIdflEJffffff10adamMode_tfEEvlPViT_T0_DpT1_)
        /*00fc*/ 	.short	0x0380
        /*00fe*/ 	.short	0x0c1c


	//----- nvinfo : EIATTR_SW_WAR
	.align		4
.L_697:
        /*0100*/ 	.byte	0x04, 0x36
        /*0102*/ 	.short	(.L_699 - .L_698)
.L_698:
        /*0104*/ 	.word	0x00000008
.L_699:


//--------------------- .nv.callgraph             --------------------------
	.section	.nv.callgraph,"",@"SHT_CUDA_CALLGRAPH"
	.align	4
	.sectionentsize	8
	.align		4
        /*0000*/ 	.word	0x00000000
	.align		4
        /*0004*/ 	.word	0xffffffff
	.align		4
        /*0008*/ 	.word	0x00000000
	.align		4
        /*000c*/ 	.word	0xfffffffe
	.align		4
        /*0010*/ 	.word	0x00000000
	.align		4
        /*0014*/ 	.word	0xfffffffd
	.align		4
        /*0018*/ 	.word	0x00000000
	.align		4
        /*001c*/ 	.word	0xfffffffc


//--------------------- .nv.constant4             --------------------------
	.section	.nv.constant4,"a",@progbits
	.align	8
	.align		8
.nv.constant4:
        /*0000*/ 	.dword	_ZN51_INTERNAL_acfb3b0d_20_multi_tensor_adam_cu_6ae6a0ff4cuda3std3__45__cpo5beginE
	.align		8
        /*0008*/ 	.dword	_ZN51_INTERNAL_acfb3b0d_20_multi_tensor_adam_cu_6ae6a0ff4cuda3std3__45__cpo3endE
	.align		8
        /*0010*/ 	.dword	_ZN51_INTERNAL_acfb3b0d_20_multi_tensor_adam_cu_6ae6a0ff4cuda3std3__45__cpo6cbeginE
	.align		8
        /*0018*/ 	.dword	_ZN51_INTERNAL_acfb3b0d_20_multi_tensor_adam_cu_6ae6a0ff4cuda3std3__45__cpo4cendE
	.align		8
        /*0020*/ 	.dword	_ZN51_INTERNAL_acfb3b0d_20_multi_tensor_adam_cu_6ae6a0ff4cuda3std3__45__cpo6rbeginE
	.align		8
        /*0028*/ 	.dword	_ZN51_INTERNAL_acfb3b0d_20_multi_tensor_adam_cu_6ae6a0ff4cuda3std3__45__cpo4rendE
	.align		8
        /*0030*/ 	.dword	_ZN51_INTERNAL_acfb3b0d_20_multi_tensor_adam_cu_6ae6a0ff4cuda3std3__45__cpo7crbeginE
	.align		8
        /*0038*/ 	.dword	_ZN51_INTERNAL_acfb3b0d_20_multi_tensor_adam_cu_6ae6a0ff4cuda3std3__45__cpo5crendE
	.align		8
        /*0040*/ 	.dword	_ZN51_INTERNAL_acfb3b0d_20_multi_tensor_adam_cu_6ae6a0ff4cuda3std3__453_GLOBAL__N__acfb3b0d_20_multi_tensor_adam_cu_6ae6a0ff6ignoreE
	.align		8
        /*0048*/ 	.dword	_ZN51_INTERNAL_acfb3b0d_20_multi_tensor_adam_cu_6ae6a0ff4cuda3std3__419piecewise_constructE
	.align		8
        /*0050*/ 	.dword	_ZN51_INTERNAL_acfb3b0d_20_multi_tensor_adam_cu_6ae6a0ff4cuda3std3__48in_placeE
	.align		8
        /*0058*/ 	.dword	_ZN51_INTERNAL_acfb3b0d_20_multi_tensor_adam_cu_6ae6a0ff4cuda3std3__420unreachable_sentinelE
	.align		8
        /*0060*/ 	.dword	_ZN51_INTERNAL_acfb3b0d_20_multi_tensor_adam_cu_6ae6a0ff4cuda3std6ranges3__45__cpo4swapE
	.align		8
        /*0068*/ 	.dword	_ZN51_INTERNAL_acfb3b0d_20_multi_tensor_adam_cu_6ae6a0ff4cuda3std6ranges3__45__cpo9iter_moveE
	.align		8
        /*0070*/ 	.dword	_ZN51_INTERNAL_acfb3b0d_20_multi_tensor_adam_cu_6ae6a0ff4cuda3std6ranges3__45__cpo5beginE
	.align		8
        /*0078*/ 	.dword	_ZN51_INTERNAL_acfb3b0d_20_multi_tensor_adam_cu_6ae6a0ff4cuda3std6ranges3__45__cpo3endE
	.align		8
        /*0080*/ 	.dword	_ZN51_INTERNAL_acfb3b0d_20_multi_tensor_adam_cu_6ae6a0ff4cuda3std6ranges3__45__cpo6cbeginE
	.align		8
        /*0088*/ 	.dword	_ZN51_INTERNAL_acfb3b0d_20_multi_tensor_adam_cu_6ae6a0ff4cuda3std6ranges3__45__cpo4cendE
	.align		8
        /*0090*/ 	.dword	_ZN51_INTERNAL_acfb3b0d_20_multi_tensor_adam_cu_6ae6a0ff4cuda3std6ranges3__45__cpo7advanceE
	.align		8
        /*0098*/ 	.dword	_ZN51_INTERNAL_acfb3b0d_20_multi_tensor_adam_cu_6ae6a0ff4cuda3std6ranges3__45__cpo9iter_swapE
	.align		8
        /*00a0*/ 	.dword	_ZN51_INTERNAL_acfb3b0d_20_multi_tensor_adam_cu_6ae6a0ff4cuda3std6ranges3__45__cpo4nextE
	.align		8
        /*00a8*/ 	.dword	_ZN51_INTERNAL_acfb3b0d_20_multi_tensor_adam_cu_6ae6a0ff4cuda3std6ranges3__45__cpo4prevE
	.align		8
        /*00b0*/ 	.dword	_ZN51_INTERNAL_acfb3b0d_20_multi_tensor_adam_cu_6ae6a0ff4cuda3std6ranges3__45__cpo4dataE
	.align		8
        /*00b8*/ 	.dword	_ZN51_INTERNAL_acfb3b0d_20_multi_tensor_adam_cu_6ae6a0ff4cuda3std6ranges3__45__cpo5cdataE
	.align		8
        /*00c0*/ 	.dword	_ZN51_INTERNAL_acfb3b0d_20_multi_tensor_adam_cu_6ae6a0ff4cuda3std6ranges3__45__cpo4sizeE
	.align		8
        /*00c8*/ 	.dword	_ZN51_INTERNAL_acfb3b0d_20_multi_tensor_adam_cu_6ae6a0ff4cuda3std6ranges3__45__cpo5ssizeE
	.align		8
        /*00d0*/ 	.dword	_ZN51_INTERNAL_acfb3b0d_20_multi_tensor_adam_cu_6ae6a0ff4cuda3std6ranges3__45__cpo8distanceE
	.align		8
        /*00d8*/ 	.dword	_ZN51_INTERNAL_acfb3b0d_20_multi_tensor_adam_cu_6ae6a0ff6thrust24THRUST_300001_SM_1030_NS6system6detail10sequential3seqE


//--------------------- .text._Z25multi_tensor_apply_kernelI18TensorListMetadataILi5EE27AdamCapturableMasterFunctorIN3c108BFloat16EfEJffPiifPf10adamMode_tfS7_EEvlPViT_T0_DpT1_ --------------------------
	.section	.text._Z25multi_tensor_apply_kernelI18TensorListMetadataILi5EE27AdamCapturableMasterFunctorIN3c108BFloat16EfEJffPiifPf10adamMode_tfS7_EEvlPViT_T0_DpT1_,"ax",@progbits
	.align	128
        .global         _Z25multi_tensor_apply_kernelI18TensorListMetadataILi5EE27AdamCapturableMasterFunctorIN3c108BFloat16EfEJffPiifPf10adamMode_tfS7_EEvlPViT_T0_DpT1_
        .type           _Z25multi_tensor_apply_kernelI18TensorListMetadataILi5EE27AdamCapturableMasterFunctorIN3c108BFloat16EfEJffPiifPf10adamMode_tfS7_EEvlPViT_T0_DpT1_,@function
        .size           _Z25multi_tensor_apply_kernelI18TensorListMetadataILi5EE27AdamCapturableMasterFunctorIN3c108BFloat16EfEJffPiifPf10adamMode_tfS7_EEvlPViT_T0_DpT1_,(.L_x_312 - _Z25multi_tensor_apply_kernelI18TensorListMetadataILi5EE27AdamCapturableMasterFunctorIN3c108BFloat16EfEJffPiifPf10adamMode_tfS7_EEvlPViT_T0_DpT1_)
        .other          _Z25multi_tensor_apply_kernelI18TensorListMetadataILi5EE27AdamCapturableMasterFunctorIN3c108BFloat16EfEJffPiifPf10adamMode_tfS7_EEvlPViT_T0_DpT1_,@"STO_CUDA_ENTRY STV_DEFAULT"
_Z25multi_tensor_apply_kernelI18TensorListMetadataILi5EE27AdamCapturableMasterFunctorIN3c108BFloat16EfEJffPiifPf10adamMode_tfS7_EEvlPViT_T0_DpT1_:
.text._Z25multi_tensor_apply_kernelI18TensorListMetadataILi5EE27AdamCapturableMasterFunctorIN3c108BFloat16EfEJffPiifPf10adamMode_tfS7_EEvlPViT_T0_DpT1_:
[----:B------:R-:W-:Y:S08]  /*0000*/  LDC R1, c[0x0][0x37c] ;  /* 0x0000df00ff017b82 */ /* 0x000ff00000000800 */
[----:B------:R-:W0:Y:S01]  /*0010*/  LDC.64 R2, c[0x0][0x388] ;  /* 0x0000e200ff027b82 */ /* 0x000e220000000a00 */
[----:B------:R-:W0:Y:S02]  /*0020*/  LDCU.64 UR18, c[0x0][0x358] ;  /* 0x00006b00ff1277ac */ /* 0x000e240008000a00 */
[----:B0-----:R-:W2:Y:S02]  /*0030*/  LDG.E.STRONG.SYS R2, desc[UR18][R2.64] ;  /* 0x0000001202027981 */ /* 0x001ea4000c1f5900 */
[----:B--2---:R-:W-:-:S13]  /*0040*/  ISETP.NE.AND P0, PT, R2, 0x1, PT ;  /* 0x000000010200780c */ /* 0x004fda0003f05270 */
[----:B------:R-:W-:Y:S05]  /*0050*/  @!P0 EXIT ;  /* 0x000000000000894d */ /* 0x000fea0003800000 */
[----:B------:R-:W0:Y:S01]  /*0060*/  LDCU UR4, c[0x0][0xf90] ;  /* 0x0001f200ff0477ac */ /* 0x000e220008000800 */
[----:B------:R-:W-:Y:S01]  /*0070*/  IMAD.MOV.U32 R0, RZ, RZ, 0x3f800000 ;  /* 0x3f800000ff007424 */ /* 0x000fe200078e00ff */
[----:B------:R-:W-:Y:S01]  /*0080*/  UMOV UR17, 0x3f800000 ;  /* 0x3f80000000117882 */ /* 0x000fe20000000000 */
[----:B0-----:R-:W-:-:S09]  /*0090*/  UISETP.NE.AND UP0, UPT, UR4, 0x1, UPT ;  /* 0x000000010400788c */ /* 0x001fd2000bf05270 */
[----:B------:R-:W-:Y:S05]  /*00a0*/  BRA.U UP0, `(.L_x_0) ;  /* 0x0000000900747547 */ /* 0x000fea000b800000 */
[----:B------:R-:W0:Y:S08]  /*00b0*/  LDC.64 R4, c[0x0][0xf88] ;  /* 0x0003e200ff047b82 */ /* 0x000e300000000a00 */
[----:B------:R-:W1:Y:S01]  /*00c0*/  LDC R8, c[0x0][0xf7c] ;  /* 0x0003df00ff087b82 */ /* 0x000e620000000800 */
[----:B0-----:R0:W2:Y:S01]  /*00d0*/  LDG.E R14, desc[UR18][R4.64] ;  /* 0x00000012040e7981 */ /* 0x0010a2000c1e1900 */
[----:B-1----:R-:W-:-:S06]  /*00e0*/  FMUL.FTZ R8, R8, 1 ;  /* 0x3f80000008087820 */ /* 0x002fcc0000410000 */
[----:B------:R-:W0:-:S15]  /*00f0*/  F2F.F64.F32 R8, R8 ;  /* 0x0000000800087310 */ /* 0x000e1e0000201800 */
[----:B------:R-:W-:-:S15]  /*0100*/  NOP ;  /* 0x0000000000007918 */ /* 0x000fde0000000000 */
[----:B------:R-:W-:-:S15]  /*0110*/  NOP ;  /* 0x0000000000007918 */ /* 0x000fde0000000000 */
[----:B------:R-:W-:-:S15]  /*0120*/  NOP ;  /* 0x0000000000007918 */ /* 0x000fde0000000000 */
[----:B------:R-:W-:-:S04]  /*0130*/  NOP ;  /* 0x0000000000007918 */ /* 0x000fc80000000000 */
[----:B0-----:R-:W0:Y:S02]  /*0140*/  DADD R4, -RZ, |R8| ;  /* 0x00000000ff047229 */ /* 0x001e240000000508 */
[----:B0-----:R-:W-:Y:S01]  /*0150*/  IMAD.MOV.U32 R10, RZ, RZ, R4 ;  /* 0x000000ffff0a7224 */ /* 0x001fe200078e0004 */
[----:B------:R-:W-:-:S15]  /*0160*/  MOV R13, R5 ;  /* 0x00000005000d7202 */ /* 0x000fde0000000f00 */
[----:B------:R-:W-:-:S15]  /*0170*/  NOP ;  /* 0x0000000000007918 */ /* 0x000fde0000000000 */
[----:B------:R-:W-:-:S15]  /*0180*/  NOP ;  /* 0x0000000000007918 */ /* 0x000fde0000000000 */
[----:B------:R-:W-:-:S15]  /*0190*/  NOP ;  /* 0x0000000000007918 */ /* 0x000fde0000000000 */
[----:B------:R-:W-:-:S01]  /*01a0*/  NOP ;  /* 0x0000000000007918 */ /* 0x000fc20000000000 */
[----:B--2---:R-:W0:Y:S02]  /*01b0*/  I2F.F64 R2, R14 ;  /* 0x0000000e00027312 */ /* 0x004e240000201c00 */
[--C-:B0-----:R-:W-:Y:S01]  /*01c0*/  SHF.R.U32.HI R0, RZ, 0x14, R3.reuse ;  /* 0x00000014ff007819 */ /* 0x101fe20000011603 */
[----:B------:R-:W-:Y:S02]  /*01d0*/  IMAD.MOV.U32 R18, RZ, RZ, R2 ;  /* 0x000000ffff127224 */ /* 0x000fe400078e0002 */
[----:B------:R-:W-:Y:S01]  /*01e0*/  IMAD.MOV.U32 R17, RZ, RZ, R3 ;  /* 0x000000ffff117224 */ /* 0x000fe200078e0003 */
[----:B------:R-:W-:-:S05]  /*01f0*/  LOP3.LUT R0, R0, 0x7ff, RZ, 0xc0, !PT ;  /* 0x000007ff00007812 */ /* 0x000fca00078ec0ff */
[----:B------:R-:W-:Y:S01]  /*0200*/  VIADD R7, R0, 0xfffffc0c ;  /* 0xfffffc0c00077836 */ /* 0x000fe20000000000 */
[----:B------:R-:W-:-:S04]  /*0210*/  MOV R0, 0x280 ;  /* 0x0000028000007802 */ /* 0x000fc80000000f00 */
[CC--:B------:R-:W-:Y:S02]  /*0220*/  SHF.L.U32 R15, R2.reuse, R7.reuse, RZ ;  /* 0x00000007020f7219 */ /* 0x0c0fe400000006ff */
[----:B------:R-:W-:Y:S02]  /*0230*/  SHF.L.U64.HI R16, R2, R7, R3 ;  /* 0x0000000702107219 */ /* 0x000fe40000010203 */
[----:B------:R-:W-:-:S04]  /*0240*/  ISETP.NE.U32.AND P0, PT, R15, RZ, PT ;  /* 0x000000ff0f00720c */ /* 0x000fc80003f05070 */
[----:B------:R-:W-:-:S04]  /*0250*/  ISETP.NE.AND.EX P0, PT, R16, -0x80000000, PT, P0 ;  /* 0x800000001000780c */ /* 0x000fc80003f05300 */
[----:B------:R-:W-:-:S13]  /*0260*/  PLOP3.LUT P0, PT, P0, PT, PT, 0x8, 0x80 ;  /* 0x000000000080781c */ /* 0x000fda000070e170 */
[----:B------:R-:W-:Y:S05]  /*0270*/  CALL.REL.NOINC `($_Z25multi_tensor_apply_kernelI18TensorListMetadataILi5EE27AdamCapturableMasterFunctorIN3c108BFloat16EfEJffPiifPf10adamMode_tfS7_EEvlPViT_T0_DpT1_$__internal_accurate_pow) ;  /* 0x00000024009c7944 */ /* 0x000fea0003c00000 */
[----:B------:R-:W0:Y:S01]  /*0280*/  LDC R10, c[0x0][0xf7c] ;  /* 0x0003df00ff0a7b82 */ /* 0x000e220000000800 */
[----:B------:R-:W1:Y:S01]  /*0290*/  DADD R6, R8, R2 ;  /* 0x0000000008067229 */ /* 0x000e620000000002 */
[----:B------:R-:W-:Y:S02]  /*02a0*/  ISETP.GE.AND P2, PT, R9, RZ, PT ;  /* 0x000000ff0900720c */ /* 0x000fe40003f46270 */
[----:B-1----:R-:W-:Y:S02]  /*02b0*/  LOP3.LUT R0, R7, 0x7ff00000, RZ, 0xc0, !PT ;  /* 0x7ff0000007007812 */ /* 0x002fe400078ec0ff */
[----:B------:R-:W-:Y:S02]  /*02c0*/  PLOP3.LUT P1, PT, P0, PT, PT, 0x80, 0x8 ;  /* 0x000000000008781c */ /* 0x000fe4000072f070 */
[----:B------:R-:W-:Y:S02]  /*02d0*/  ISETP.NE.AND P3, PT, R0, 0x7ff00000, PT ;  /* 0x7ff000000000780c */ /* 0x000fe40003f65270 */
[----:B0-----:R-:W-:-:S15]  /*02e0*/  FSETP.NEU.FTZ.AND P4, PT, R10, RZ, PT ;  /* 0x000000ff0a00720b */ /* 0x001fde0003f9d000 */
[----:B------:R-:W-:-:S15]  /*02f0*/  NOP ;  /* 0x0000000000007918 */ /* 0x000fde0000000000 */
[----:B------:R-:W-:-:S15]  /*0300*/  NOP ;  /* 0x0000000000007918 */ /* 0x000fde0000000000 */
[----:B------:R-:W-:-:S10]  /*0310*/  NOP ;  /* 0x0000000000007918 */ /* 0x000fd40000000000 */
[----:B------:R-:W0:Y:S02]  /*0320*/  DADD R6, -RZ, -R4 ;  /* 0x00000000ff067229 */ /* 0x000e240000000904 */
[-C--:B0-----:R-:W-:Y:S02]  /*0330*/  FSEL R11, R6, R4.reuse, P0 ;  /* 0x00000004060b7208 */ /* 0x081fe40000000000 */
[-C--:B------:R-:W-:Y:S02]  /*0340*/  FSEL R6, R7, R5.reuse, P0 ;  /* 0x0000000507067208 */ /* 0x080fe40000000000 */
[----:B------:R-:W-:Y:S02]  /*0350*/  FSEL R4, R11, R4, !P2 ;  /* 0x000000040b047208 */ /* 0x000fe40005000000 */
[----:B------:R-:W-:Y:S01]  /*0360*/  FSEL R5, R6, R5, !P2 ;  /* 0x0000000506057208 */ /* 0x000fe20005000000 */
[----:B------:R-:W-:Y:S06]  /*0370*/  @P4 BRA `(.L_x_1) ;  /* 0x00000000001c4947 */ /* 0x000fec0003800000 */
[----:B------:R-:W-:Y:S01]  /*0380*/  ISETP.NE.U32.AND P1, PT, R15, RZ, PT ;  /* 0x000000ff0f00720c */ /* 0x000fe20003f25070 */
[----:B------:R-:W-:Y:S01]  /*0390*/  IMAD.MOV.U32 R4, RZ, RZ, RZ ;  /* 0x000000ffff047224 */ /* 0x000fe200078e00ff */
[----:B------:R-:W-:Y:S02]  /*03a0*/  ISETP.GE.AND P4, PT, R3, RZ, PT ;  /* 0x000000ff0300720c */ /* 0x000fe40003f86270 */
[----:B------:R-:W-:-:S13]  /*03b0*/  ISETP.NE.AND.EX P1, PT, R16, -0x80000000, PT, P1 ;  /* 0x800000001000780c */ /* 0x000fda0003f25310 */
[----:B------:R-:W0:Y:S02]  /*03c0*/  DSETP.NEU.AND P1, PT, |R2|, 0.5, !P1 ;  /* 0x3fe000000200742a */ /* 0x000e240004f2d200 */
[----:B0-----:R-:W-:-:S04]  /*03d0*/  SEL R5, R9, RZ, P1 ;  /* 0x000000ff09057207 */ /* 0x001fc80000800000 */
[----:B------:R-:W-:-:S07]  /*03e0*/  @!P4 LOP3.LUT R5, R5, 0x7ff00000, RZ, 0xfc, !PT ;  /* 0x7ff000000505c812 */ /* 0x000fce00078efcff */
.L_x_1:
[----:B------:R-:W-:Y:S05]  /*03f0*/  @P3 BRA `(.L_x_2) ;  /* 0x0000000000343947 */ /* 0x000fea0003800000 */
[----:B------:R-:W-:-:S13]  /*0400*/  FSETP.NAN.FTZ.AND P3, PT, R10, R10, PT ;  /* 0x0000000a0a00720b */ /* 0x000fda0003f78000 */
[----:B------:R0:W1:Y:S02]  /*0410*/  @P3 DADD R4, R8, R2 ;  /* 0x0000000008043229 */ /* 0x0000640000000002 */
[----:B01----:R-:W-:Y:S05]  /*0420*/  @P3 BRA `(.L_x_2) ;  /* 0x0000000000283947 */ /* 0x003fea0003800000 */
[----:B------:R-:W0:Y:S02]  /*0430*/  DSETP.NEU.AND P3, PT, |R8|, +INF , PT ;  /* 0x7ff000000800742a */ /* 0x000e240003f6d200 */
[----:B0-----:R-:W-:Y:S05]  /*0440*/  @P3 BRA `(.L_x_2) ;  /* 0x0000000000203947 */ /* 0x001fea0003800000 */
[C---:B------:R-:W-:Y:S01]  /*0450*/  ISETP.GE.AND P3, PT, R3.reuse, RZ, PT ;  /* 0x000000ff0300720c */ /* 0x040fe20003f66270 */
[----:B------:R-:W-:Y:S01]  /*0460*/  IMAD.MOV.U32 R4, RZ, RZ, RZ ;  /* 0x000000ffff047224 */ /* 0x000fe200078e00ff */
[----:B------:R-:W-:Y:S02]  /*0470*/  LOP3.LUT R0, R3, 0x7fffffff, RZ, 0xc0, !PT ;  /* 0x7fffffff03007812 */ /* 0x000fe400078ec0ff */
[----:B------:R-:W-:Y:S02]  /*0480*/  SEL R5, RZ, 0x7ff00000, !P3 ;  /* 0x7ff00000ff057807 */ /* 0x000fe40005800000 */
[----:B------:R-:W-:Y:S02]  /*0490*/  ISETP.NE.AND P3, PT, R0, 0x3fe00000, PT ;  /* 0x3fe000000000780c */ /* 0x000fe40003f65270 */
[----:B------:R-:W-:-:S04]  /*04a0*/  IADD3 R0, PT, PT, R5, -0x80000000, RZ ;  /* 0x8000000005007810 */ /* 0x000fc80007ffe0ff */
[----:B------:R-:W-:-:S04]  /*04b0*/  SEL R0, R0, R5, P3 ;  /* 0x0000000500007207 */ /* 0x000fc80001800000 */
[----:B------:R-:W-:-:S07]  /*04c0*/  @!P2 SEL R5, R0, R5, P1 ;  /* 0x000000050005a207 */ /* 0x000fce0000800000 */
.L_x_2:
[----:B------:R-:W0:Y:S01]  /*04d0*/  LDC R8, c[0x0][0xf80] ;  /* 0x0003e000ff087b82 */ /* 0x000e220000000800 */
[----:B------:R-:W1:Y:S01]  /*04e0*/  DADD R4, -R4, 1 ;  /* 0x3ff0000004047429 */ /* 0x000e620000000100 */
[----:B------:R-:W-:Y:S01]  /*04f0*/  UMOV UR4, 0xf0000000 ;  /* 0xf000000000047882 */ /* 0x000fe20000000000 */
[----:B------:R-:W-:-:S15]  /*0500*/  UMOV UR5, 0x380fffff ;  /* 0x380fffff00057882 */ /* 0x000fde0000000000 */
[----:B------:R-:W-:-:S15]  /*0510*/  NOP ;  /* 0x0000000000007918 */ /* 0x000fde0000000000 */
[----:B------:R-:W-:-:S15]  /*0520*/  NOP ;  /* 0x0000000000007918 */ /* 0x000fde0000000000 */
[----:B------:R-:W-:-:S15]  /*0530*/  NOP ;  /* 0x0000000000007918 */ /* 0x000fde0000000000 */
[----:B------:R-:W-:-:S02]  /*0540*/  NOP ;  /* 0x0000000000007918 */ /* 0x000fc40000000000 */
[----:B-1----:R-:W1:Y:S01]  /*0550*/  F2F.F32.F64 R0, R4 ;  /* 0x0000000400007310 */ /* 0x002e620000301000 */
[----:B------:R-:W-:Y:S01]  /*0560*/  ISETP.NE.AND P2, PT, R14, RZ, PT ;  /* 0x000000ff0e00720c */ /* 0x000fe20003f45270 */
[----:B------:R-:W-:Y:S01]  /*0570*/  IMAD.MOV.U32 R17, RZ, RZ, R3 ;  /* 0x000000ffff117224 */ /* 0x000fe200078e0003 */
[----:B------:R-:W-:Y:S01]  /*0580*/  MOV R18, R2 ;  /* 0x0000000200127202 */ /* 0x000fe20000000f00 */
[----:B0-----:R-:W-:-:S15]  /*0590*/  FMUL.FTZ R8, R8, 1 ;  /* 0x3f80000008087820 */ /* 0x001fde0000410000 */
[----:B------:R-:W-:-:S15]  /*05a0*/  NOP ;  /* 0x0000000000007918 */ /* 0x000fde0000000000 */
[----:B------:R-:W-:-:S15]  /*05b0*/  NOP ;  /* 0x0000000000007918 */ /* 0x000fde0000000000 */
[----:B------:R-:W-:-:S15]  /*05c0*/  NOP ;  /* 0x0000000000007918 */ /* 0x000fde0000000000 */
[----:B------:R-:W1:Y:S02]  /*05d0*/  DSETP.GEU.AND P1, PT, |R4|, UR4, PT ;  /* 0x0000000404007e2a */ /* 0x000e64000bf2e200 */
[----:B-1----:R-:W-:Y:S01]  /*05e0*/  @!P1 FMUL R0, R0, 1.175494350822287508e-38 ;  /* 0x0080000000009820 */ /* 0x002fe20000400000 */
[----:B------:R-:W-:-:S15]  /*05f0*/  FSETP.NEU.FTZ.AND P1, PT, R10, 1, PT ;  /* 0x3f8000000a00780b */ /* 0x000fde0003f3d000 */
[----:B------:R-:W-:-:S15]  /*0600*/  NOP ;  /* 0x0000000000007918 */ /* 0x000fde0000000000 */
[----:B------:R-:W-:-:S15]  /*0610*/  NOP ;  /* 0x0000000000007918 */ /* 0x000fde0000000000 */
[----:B------:R-:W-:-:S15]  /*0620*/  NOP ;  /* 0x0000000000007918 */ /* 0x000fde0000000000 */
[----:B------:R-:W-:-:S01]  /*0630*/  NOP ;  /* 0x0000000000007918 */ /* 0x000fc20000000000 */
[----:B------:R-:W0:Y:S01]  /*0640*/  F2F.F64.F32 R8, R8 ;  /* 0x0000000800087310 */ /* 0x000e220000201800 */
[----:B------:R-:W-:-:S04]  /*0650*/  FSEL R0, R0, RZ, P2 ;  /* 0x000000ff00007208 */ /* 0x000fc80001000000 */
[----:B------:R-:W-:Y:S02]  /*0660*/  FSEL R0, R0, RZ, P1 ;  /* 0x000000ff00007208 */ /* 0x000fe40000800000 */
[----:B------:R-:W-:Y:S02]  /*0670*/  ISETP.NE.U32.AND P1, PT, R15, RZ, PT ;  /* 0x000000ff0f00720c */ /* 0x000fe40003f25070 */
[----:B------:R-:W-:Y:S02]  /*0680*/  R2UR UR17, R0 ;  /* 0x00000000001172ca */ /* 0x000fe400000e0000 */
[----:B------:R-:W-:Y:S02]  /*0690*/  ISETP.NE.AND.EX P1, PT, R16, -0x80000000, PT, P1 ;  /* 0x800000001000780c */ /* 0x000fe40003f25310 */
[----:B------:R-:W-:-:S15]  /*06a0*/  MOV R0, 0x720 ;  /* 0x0000072000007802 */ /* 0x000fde0000000f00 */
[----:B------:R-:W-:-:S15]  /*06b0*/  NOP ;  /* 0x0000000000007918 */ /* 0x000fde0000000000 */
[----:B------:R-:W-:-:S15]  /*06c0*/  NOP ;  /* 0x0000000000007918 */ /* 0x000fde0000000000 */
[----:B------:R-:W-:-:S06]  /*06d0*/  NOP ;  /* 0x0000000000007918 */ /* 0x000fcc0000000000 */
[----:B0-----:R-:W0:Y:S02]  /*06e0*/  DADD R4, -RZ, |R8| ;  /* 0x00000000ff047229 */ /* 0x001e240000000508 */
[----:B0-----:R-:W-:Y:S02]  /*06f0*/  IMAD.MOV.U32 R10, RZ, RZ, R4 ;  /* 0x000000ffff0a7224 */ /* 0x001fe400078e0004 */
[----:B------:R-:W-:-:S07]  /*0700*/  IMAD.MOV.U32 R13, RZ, RZ, R5 ;  /* 0x000000ffff0d7224 */ /* 0x000fce00078e0005 */
[----:B------:R-:W-:Y:S05]  /*0710*/  CALL.REL.NOINC `($_Z25multi_tensor_apply_kernelI18TensorListMetadataILi5EE27AdamCapturableMasterFunctorIN3c108BFloat16EfEJffPiifPf10adamMode_tfS7_EEvlPViT_T0_DpT1_$__internal_accurate_pow) ;  /* 0x0000002000747944 */ /* 0x000fea0003c00000 */
[----:B------:R-:W0:Y:S01]  /*0720*/  LDC R10, c[0x0][0xf80] ;  /* 0x0003e000ff0a7b82 */ /* 0x000e220000000800 */
[----:B------:R-:W1:Y:S01]  /*0730*/  DADD R6, R2, R8 ;  /* 0x0000000002067229 */ /* 0x000e620000000008 */
[----:B------:R-:W-:Y:S02]  /*0740*/  ISETP.GE.AND P2, PT, R9, RZ, PT ;  /* 0x000000ff0900720c */ /* 0x000fe40003f46270 */
[----:B-1----:R-:W-:Y:S02]  /*0750*/  LOP3.LUT R0, R7, 0x7ff00000, RZ, 0xc0, !PT ;  /* 0x7ff0000007007812 */ /* 0x002fe400078ec0ff */
[----:B0-----:R-:W-:-:S15]  /*0760*/  FSETP.NEU.FTZ.AND P3, PT, R10, RZ, PT ;  /* 0x000000ff0a00720b */ /* 0x001fde0003f7d000 */
[----:B------:R-:W-:-:S15]  /*0770*/  NOP ;  /* 0x0000000000007918 */ /* 0x000fde0000000000 */
[----:B------:R-:W-:-:S15]  /*0780*/  NOP ;  /* 0x0000000000007918 */ /* 0x000fde0000000000 */
[----:B------:R-:W-:-:S14]  /*0790*/  NOP ;  /* 0x0000000000007918 */ /* 0x000fdc0000000000 */
[----:B------:R-:W0:Y:S02]  /*07a0*/  DADD R6, -RZ, -R4 ;  /* 0x00000000ff067229 */ /* 0x000e240000000904 */
[-C--:B0-----:R-:W-:Y:S02]  /*07b0*/  FSEL R11, R6, R4.reuse, !P1 ;  /* 0x00000004060b7208 */ /* 0x081fe40004800000 */
[-C--:B------:R-:W-:Y:S02]  /*07c0*/  FSEL R6, R7, R5.reuse, !P1 ;  /* 0x0000000507067208 */ /* 0x080fe40004800000 */
[----:B------:R-:W-:Y:S02]  /*07d0*/  ISETP.NE.AND P1, PT, R0, 0x7ff00000, PT ;  /* 0x7ff000000000780c */ /* 0x000fe40003f25270 */
[----:B------:R-:W-:Y:S02]  /*07e0*/  FSEL R4, R11, R4, !P2 ;  /* 0x000000040b047208 */ /* 0x000fe40005000000 */
[----:B------:R-:W-:Y:S01]  /*07f0*/  FSEL R5, R6, R5, !P2 ;  /* 0x0000000506057208 */ /* 0x000fe20005000000 */
[----:B------:R-:W-:Y:S08]  /*0800*/  @P3 BRA `(.L_x_3) ;  /* 0x00000000001c3947 */ /* 0x000ff00003800000 */
[----:B------:R-:W-:Y:S01]  /*0810*/  ISETP.NE.U32.AND P0, PT, R15, RZ, PT ;  /* 0x000000ff0f00720c */ /* 0x000fe20003f05070 */
[----:B------:R-:W-:Y:S01]  /*0820*/  IMAD.MOV.U32 R4, RZ, RZ, RZ ;  /* 0x000000ffff047224 */ /* 0x000fe200078e00ff */
[----:B------:R-:W-:Y:S02]  /*0830*/  ISETP.GE.AND P3, PT, R3, RZ, PT ;  /* 0x000000ff0300720c */ /* 0x000fe40003f66270 */
[----:B------:R-:W-:-:S13]  /*0840*/  ISETP.NE.AND.EX P0, PT, R16, -0x80000000, PT, P0 ;  /* 0x800000001000780c */ /* 0x000fda0003f05300 */
[----:B------:R-:W0:Y:S02]  /*0850*/  DSETP.NEU.AND P0, PT, |R2|, 0.5, !P0 ;  /* 0x3fe000000200742a */ /* 0x000e24000470d200 */
[----:B0-----:R-:W-:-:S04]  /*0860*/  SEL R5, R9, RZ, P0 ;  /* 0x000000ff09057207 */ /* 0x001fc80000000000 */
[----:B------:R-:W-:-:S07]  /*0870*/  @!P3 LOP3.LUT R5, R5, 0x7ff00000, RZ, 0xfc, !PT ;  /* 0x7ff000000505b812 */ /* 0x000fce00078efcff */
.L_x_3:
[----:B------:R-:W-:Y:S05]  /*0880*/  @P1 BRA `(.L_x_4) ;  /* 0x0000000000341947 */ /* 0x000fea0003800000 */
[----:B------:R-:W-:-:S13]  /*0890*/  FSETP.NAN.FTZ.AND P1, PT, R10, R10, PT ;  /* 0x0000000a0a00720b */ /* 0x000fda0003f38000 */
[----:B------:R0:W1:Y:S02]  /*08a0*/  @P1 DADD R4, R2, R8 ;  /* 0x0000000002041229 */ /* 0x0000640000000008 */
[----:B01----:R-:W-:Y:S05]  /*08b0*/  @P1 BRA `(.L_x_4) ;  /* 0x0000000000281947 */ /* 0x003fea0003800000 */
[----:B------:R-:W0:Y:S02]  /*08c0*/  DSETP.NEU.AND P1, PT, |R8|, +INF , PT ;  /* 0x7ff000000800742a */ /* 0x000e240003f2d200 */
[----:B0-----:R-:W-:Y:S05]  /*08d0*/  @P1 BRA `(.L_x_4) ;  /* 0x0000000000201947 */ /* 0x001fea0003800000 */
[C---:B------:R-:W-:Y:S02]  /*08e0*/  ISETP.GE.AND P1, PT, R3.reuse, RZ, PT ;  /* 0x000000ff0300720c */ /* 0x040fe40003f26270 */
[----:B------:R-:W-:Y:S02]  /*08f0*/  LOP3.LUT R2, R3, 0x7fffffff, RZ, 0xc0, !PT ;  /* 0x7fffffff03027812 */ /* 0x000fe400078ec0ff */
[----:B------:R-:W-:Y:S02]  /*0900*/  SEL R5, RZ, 0x7ff00000, !P1 ;  /* 0x7ff00000ff057807 */ /* 0x000fe40004800000 */
[----:B------:R-:W-:Y:S02]  /*0910*/  ISETP.NE.AND P1, PT, R2, 0x3fe00000, PT ;  /* 0x3fe000000200780c */ /* 0x000fe40003f25270 */
[----:B------:R-:W-:Y:S01]  /*0920*/  MOV R4, RZ ;  /* 0x000000ff00047202 */ /* 0x000fe20000000f00 */
[----:B------:R-:W-:-:S05]  /*0930*/  VIADD R0, R5, 0x80000000 ;  /* 0x8000000005007836 */ /* 0x000fca0000000000 */
[----:B------:R-:W-:-:S04]  /*0940*/  SEL R0, R0, R5, P1 ;  /* 0x0000000500007207 */ /* 0x000fc80000800000 */
[----:B------:R-:W-:-:S07]  /*0950*/  @!P2 SEL R5, R0, R5, P0 ;  /* 0x000000050005a207 */ /* 0x000fce0000000000 */
.L_x_4:
[----:B------:R-:W0:Y:S01]  /*0960*/  DADD R4, -R4, 1 ;  /* 0x3ff0000004047429 */ /* 0x000e220000000100 */
[----:B------:R-:W-:Y:S01]  /*0970*/  UMOV UR4, 0xf0000000 ;  /* 0xf000000000047882 */ /* 0x000fe20000000000 */
[----:B------:R-:W-:-:S15]  /*0980*/  UMOV UR5, 0x380fffff ;  /* 0x380fffff00057882 */ /* 0x000fde0000000000 */
[----:B------:R-:W-:-:S15]  /*0990*/  NOP ;  /* 0x0000000000007918 */ /* 0x000fde0000000000 */
[----:B------:R-:W-:-:S15]  /*09a0*/  NOP ;  /* 0x0000000000007918 */ /* 0x000fde0000000000 */
[----:B------:R-:W-:-:S15]  /*09b0*/  NOP ;  /* 0x0000000000007918 */ /* 0x000fde0000000000 */
[----:B------:R-:W-:-:S02]  /*09c0*/  NOP ;  /* 0x0000000000007918 */ /* 0x000fc40000000000 */
[----:B0-----:R-:W0:Y:S01]  /*09d0*/  F2F.F32.F64 R0, R4 ;  /* 0x0000000400007310 */ /* 0x001e220000301000 */
[----:B------:R-:W-:-:S15]  /*09e0*/  ISETP.NE.AND P1, PT, R14, RZ, PT ;  /* 0x000000ff0e00720c */ /* 0x000fde0003f25270 */
[----:B------:R-:W-:-:S15]  /*09f0*/  NOP ;  /* 0x0000000000007918 */ /* 0x000fde0000000000 */
[----:B------:R-:W-:-:S15]  /*0a00*/  NOP ;  /* 0x0000000000007918 */ /* 0x000fde0000000000 */
[----:B------:R-:W-:-:S15]  /*0a10*/  NOP ;  /* 0x0000000000007918 */ /* 0x000fde0000000000 */
[----:B------:R-:W-:-:S03]  /*0a20*/  NOP ;  /* 0x0000000000007918 */ /* 0x000fc60000000000 */
[----:B------:R-:W0:Y:S02]  /*0a30*/  DSETP.GEU.AND P0, PT, |R4|, UR4, PT ;  /* 0x0000000404007e2a */ /* 0x000e24000bf0e200 */
[----:B0-----:R-:W-:Y:S01]  /*0a40*/  @!P0 FMUL R0, R0, 1.175494350822287508e-38 ;  /* 0x0080000000008820 */ /* 0x001fe20000400000 */
[----:B------:R-:W-:-:S04]  /*0a50*/  FSETP.NEU.FTZ.AND P0, PT, R10, 1, PT ;  /* 0x3f8000000a00780b */ /* 0x000fc80003f1d000 */
[----:B------:R-:W-:-:S04]  /*0a60*/  FSEL R0, R0, RZ, P1 ;  /* 0x000000ff00007208 */ /* 0x000fc80000800000 */
[----:B------:R-:W-:-:S07]  /*0a70*/  FSEL R0, R0, RZ, P0 ;  /* 0x000000ff00007208 */ /* 0x000fce0000000000 */
.L_x_0:
[----:B------:R-:W0:Y:S01]  /*0a80*/  S2UR UR5, SR_CTAID.X ;  /* 0x00000000000579c3 */ /* 0x000e220000002500 */
[----:B------:R-:W1:Y:S01]  /*0a90*/  LDCU UR16, c[0x0][0x380] ;  /* 0x00007000ff1077ac */ /* 0x000e620008000800 */
[----:B0-----:R-:W0:Y:S01]  /*0aa0*/  LDCU.U8 UR4, c[0x0][UR5+0x930] ;  /* 0x00012600050477ac */ /* 0x001e220008000000 */
[----:B------:R-:W-:-:S04]  /*0ab0*/  UIADD3 UR6, UPT, UPT, UR5, 0x10, URZ ;  /* 0x0000001005067890 */ /* 0x000fc8000fffe0ff */
[----:B------:R-:W-:-:S03]  /*0ac0*/  UIMAD UR5, UR5, 0x3, UR6 ;  /* 0x00000003050578a4 */ /* 0x000fc6000f8e0206 */
[----:B------:R-:W-:Y:S02]  /*0ad0*/  UMOV UR6, 0x10 ;  /* 0x0000001000067882 */ /* 0x000fe40000000000 */
[----:B0-----:R-:W-:-:S07]  /*0ae0*/  ULEA UR6, UR4, UR6, 0x3 ;  /* 0x0000000604067291 */ /* 0x001fce000f8e18ff */
[----:B------:R-:W1:Y:S05]  /*0af0*/  LDCU UR5, c[0x0][UR5+0xa60] ;  /* 0x00014c00050577ac */ /* 0x000e6a0008000800 */
[----:B------:R-:W0:Y:S01]  /*0b00*/  LDCU UR4, c[0x0][UR6+0x830] ;  /* 0x00010600060477ac */ /* 0x000e220008000800 */
[----:B-1----:R-:W-:-:S04]  /*0b10*/  UIMAD UR12, UR5, UR16, URZ ;  /* 0x00000010050c72a4 */ /* 0x002fc8000f8e02ff */
[----:B0-----:R-:W-:-:S04]  /*0b20*/  UIADD3 UR13, UPT, UPT, UR4, -UR12, URZ ;  /* 0x8000000c040d7290 */ /* 0x001fc8000fffe0ff */
[----:B------:R-:W-:-:S04]  /*0b30*/  UISETP.LT.AND UP0, UPT, UR13, UR16, UPT ;  /* 0x000000100d00728c */ /* 0x000fc8000bf01270 */
[----:B------:R-:W-:-:S04]  /*0b40*/  USEL UR4, UR13, UR16, UP0 ;  /* 0x000000100d047287 */ /* 0x000fc80008000000 */
[----:B------:R-:W-:-:S06]  /*0b50*/  UISETP.GE.AND UP0, UPT, UR4, 0x1, UPT ;  /* 0x000000010400788c */ /* 0x000fcc000bf06270 */
[----:B------:R-:W-:-:S13]  /*0b60*/  PLOP3.LUT P0, PT, PT, PT, UP0, 0x80, 0x8 ;  /* 0x000000000008781c */ /* 0x000fda0003f0f008 */
[----:B------:R-:W-:Y:S05]  /*0b70*/  @!P0 EXIT ;  /* 0x000000000000894d */ /* 0x000fea0003800000 */
[----:B------:R-:W0:Y:S01]  /*0b80*/  LDC R2, c[0x0][0xf7c] ;  /* 0x0003df00ff027b82 */ /* 0x000e220000000800 */
[----:B------:R-:W1:Y:S01]  /*0b90*/  LDCU.64 UR4, c[0x0][UR6+0x560] ;  /* 0x0000ac00060477ac */ /* 0x000e620008000a00 */
[----:B------:R-:W2:Y:S06]  /*0ba0*/  LDCU.64 UR8, c[0x0][UR6+0x650] ;  /* 0x0000ca00060877ac */ /* 0x000eac0008000a00 */
[----:B------:R-:W3:Y:S01]  /*0bb0*/  LDC R3, c[0x0][0xf80] ;  /* 0x0003e000ff037b82 */ /* 0x000ee20000000800 */
[----:B------:R-:W4:Y:S01]  /*0bc0*/  LDCU UR26, c[0x0][0xfa0] ;  /* 0x0001f400ff1a77ac */ /* 0x000f220008000800 */
[----:B------:R-:W5:Y:S01]  /*0bd0*/  LDCU.64 UR10, c[0x0][UR6+0x740] ;  /* 0x0000e800060a77ac */ /* 0x000f620008000a00 */
[----:B------:R-:W-:-:S02]  /*0be0*/  USHF.R.S32.HI UR23, URZ, 0x1f, UR12 ;  /* 0x0000001fff177899 */ /* 0x000fc4000801140c */
[----:B------:R-:W-:Y:S02]  /*0bf0*/  USHF.L.U32 UR14, UR12, 0x2, URZ ;  /* 0x000000020c0e7899 */ /* 0x000fe400080006ff */
[----:B------:R-:W-:Y:S02]  /*0c00*/  UISETP.LT.U32.AND UP3, UPT, UR13, UR16, UPT ;  /* 0x000000100d00728c */ /* 0x000fe4000bf61070 */
[----:B------:R-:W-:Y:S01]  /*0c10*/  USHF.L.U64.HI UR15, UR12, 0x2, UR23 ;  /* 0x000000020c0f7899 */ /* 0x000fe20008010217 */
[----:B0-----:R-:W-:Y:S01]  /*0c20*/  FADD.FTZ R2, -R2, 1 ;  /* 0x3f80000002027421 */ /* 0x001fe20000010100 */
[----:B-1----:R-:W-:Y:S02]  /*0c30*/  UIADD3 UR24, UP0, UPT, UR4, UR14, URZ ;  /* 0x0000000e04187290 */ /* 0x002fe4000ff1e0ff */
[----:B--2---:R-:W-:Y:S02]  /*0c40*/  UIADD3 UR25, UP1, UPT, UR8, UR14, URZ ;  /* 0x0000000e08197290 */ /* 0x004fe4000ff3e0ff */
[----:B------:R-:W-:-:S02]  /*0c50*/  USEL UR13, UR13, UR16, UP3 ;  /* 0x000000100d0d7287 */ /* 0x000fc40009800000 */
[----:B----4-:R-:W-:Y:S01]  /*0c60*/  UISETP.NE.AND UP3, UPT, UR26, URZ, UPT ;  /* 0x000000ff1a00728c */ /* 0x010fe2000bf65270 */
[----:B---3--:R-:W-:Y:S01]  /*0c70*/  FADD.FTZ R3, -R3, 1 ;  /* 0x3f80000003037421 */ /* 0x008fe20000010100 */
[----:B-----5:R-:W-:Y:S01]  /*0c80*/  UIADD3 UR14, UP2, UPT, UR10, UR14, URZ ;  /* 0x0000000e0a0e7290 */ /* 0x020fe2000ff5e0ff */
[----:B------:R-:W-:Y:S01]  /*0c90*/  IMAD.U32 R14, RZ, RZ, UR24 ;  /* 0x00000018ff0e7e24 */ /* 0x000fe2000f8e00ff */
[----:B------:R-:W-:Y:S01]  /*0ca0*/  UIADD3.X UR4, UPT, UPT, UR5, UR15, URZ, UP0, !UPT ;  /* 0x0000000f05047290 */ /* 0x000fe200087fe4ff */
[----:B------:R-:W-:Y:S01]  /*0cb0*/  R2UR UR5, R2 ;  /* 0x00000000020572ca */ /* 0x000fe200000e0000 */
[----:B------:R-:W-:Y:S01]  /*0cc0*/  UIADD3.X UR8, UPT, UPT, UR9, UR15, URZ, UP1, !UPT ;  /* 0x0000000f09087290 */ /* 0x000fe20008ffe4ff */
[----:B------:R-:W-:Y:S01]  /*0cd0*/  R2UR UR9, R3 ;  /* 0x00000000030972ca */ /* 0x000fe200000e0000 */
[----:B------:R-:W-:Y:S01]  /*0ce0*/  UIADD3.X UR10, UPT, UPT, UR11, UR15, URZ, UP2, !UPT ;  /* 0x0000000f0b0a7290 */ /* 0x000fe200097fe4ff */
[----:B------:R-:W-:Y:S01]  /*0cf0*/  IMAD.U32 R16, RZ, RZ, UR25 ;  /* 0x00000019ff107e24 */ /* 0x000fe2000f8e00ff */
[----:B------:R-:W-:Y:S01]  /*0d00*/  MOV R15, UR4 ;  /* 0x00000004000f7c02 */ /* 0x000fe20008000f00 */
[----:B------:R-:W-:Y:S01]  /*0d10*/  IMAD.U32 R18, RZ, RZ, UR14 ;  /* 0x0000000eff127e24 */ /* 0x000fe2000f8e00ff */
[----:B------:R-:W0:Y:S01]  /*0d20*/  LDCU.64 UR20, c[0x0][UR6+0x380] ;  /* 0x00007000061477ac */ /* 0x000e220008000a00 */
[----:B------:R-:W-:-:S02]  /*0d30*/  IMAD.U32 R17, RZ, RZ, UR8 ;  /* 0x00000008ff117e24 */ /* 0x000fc4000f8e00ff */
[----:B------:R-:W-:Y:S01]  /*0d40*/  IMAD.U32 R19, RZ, RZ, UR10 ;  /* 0x0000000aff137e24 */ /* 0x000fe2000f8e00ff */
[----:B------:R-:W1:Y:S01]  /*0d50*/  LDCU.64 UR6, c[0x0][UR6+0x470] ;  /* 0x00008e00060677ac */ /* 0x000e620008000a00 */
[----:B------:R-:W2:Y:S01]  /*0d60*/  LDCU UR22, c[0x0][0x360] ;  /* 0x00006c00ff1677ac */ /* 0x000ea20008000800 */
[----:B------:R-:W-:Y:S05]  /*0d70*/  BRA.U !UP3, `(.L_x_5) ;  /* 0x0000000d0b707547 */ /* 0x000fea000b800000 */
[----:B------:R-:W3:Y:S01]  /*0d80*/  S2R R2, SR_TID.X ;  /* 0x0000000000027919 */ /* 0x000ee20000002100 */
[----:B------:R-:W4:Y:S01]  /*0d90*/  LDCU UR11, c[0x0][0xf7c] ;  /* 0x0001ef80ff0b77ac */ /* 0x000f220008000800 */
[----:B------:R-:W0:Y:S01]  /*0da0*/  LDCU UR14, c[0x0][0xf80] ;  /* 0x0001f000ff0e77ac */ /* 0x000e220008000800 */
[----:B------:R-:W0:Y:S01]  /*0db0*/  LDCU UR8, c[0x0][0xf94] ;  /* 0x0001f280ff0877ac */ /* 0x000e220008000800 */
[----:B------:R-:W0:Y:S01]  /*0dc0*/  LDCU UR10, c[0x0][0xfa4] ;  /* 0x0001f480ff0a77ac */ /* 0x000e220008000800 */
[----:B------:R-:W-:-:S05]  /*0dd0*/  UMOV UR4, URZ ;  /* 0x000000ff00047c82 */ /* 0x000fca0008000000 */
.L_x_14:
[----:B0-23--:R-:W-:-:S05]  /*0de0*/  VIADD R3, R2, UR4 ;  /* 0x0000000402037c36 */ /* 0x00dfca0008000000 */
[----:B------:R-:W-:-:S13]  /*0df0*/  ISETP.GE.AND P0, PT, R3, UR13, PT ;  /* 0x0000000d03007c0c */ /* 0x000fda000bf06270 */
[----:B------:R-:W3:Y:S01]  /*0e00*/  @!P0 LDC.64 R10, c[0x0][0xfa8] ;  /* 0x0003ea00ff0a8b82 */ /* 0x000ee20000000a00 */
[----:B------:R-:W-:-:S04]  /*0e10*/  @!P0 IADD3 R4, P1, PT, R3, UR12, RZ ;  /* 0x0000000c03048c10 */ /* 0x000fc8000ff3e0ff */
[----:B------:R-:W-:Y:S02]  /*0e20*/  @!P0 LEA.HI.X.SX32 R5, R3, UR23, 0x1, P1 ;  /* 0x0000001703058c11 */ /* 0x000fe400088f0eff */
[----:B0-----:R-:W-:-:S04]  /*0e30*/  @!P0 LEA R6, P1, R4, UR20, 0x1 ;  /* 0x0000001404068c11 */ /* 0x001fc8000f8208ff */
[----:B------:R-:W-:-:S05]  /*0e40*/  @!P0 LEA.HI.X R7, R4, UR21, R5, 0x1, P1 ;  /* 0x0000001504078c11 */ /* 0x000fca00088f0c05 */
[----:B------:R-:W5:Y:S04]  /*0e50*/  @!P0 LDG.E.U16 R5, desc[UR18][R6.64] ;  /* 0x0000001206058981 */ /* 0x000f68000c1e1500 */
[----:B---3--:R-:W3:Y:S01]  /*0e60*/  @!P0 LDG.E R10, desc[UR18][R10.64] ;  /* 0x000000120a0a8981 */ /* 0x008ee2000c1e1900 */
[----:B--2---:R-:W-:Y:S01]  /*0e70*/  IADD3 R4, PT, PT, R3, UR22, RZ ;  /* 0x0000001603047c10 */ /* 0x004fe2000fffe0ff */
[----:B------:R-:W-:-:S03]  /*0e80*/  IMAD.MOV.U32 R8, RZ, RZ, RZ ;  /* 0x000000ffff087224 */ /* 0x000fc600078e00ff */
[----:B------:R-:W-:-:S13]  /*0e90*/  ISETP.GE.AND P1, PT, R4, UR13, PT ;  /* 0x0000000d04007c0c */ /* 0x000fda000bf26270 */
[----:B-1----:R-:W0:Y:S01]  /*0ea0*/  @!P1 LDC.64 R12, c[0x0][0xfa8] ;  /* 0x0003ea00ff0c9b82 */ /* 0x002e220000000a00 */
[----:B------:R-:W-:-:S04]  /*0eb0*/  @!P1 IADD3 R9, P2, PT, R4, UR12, RZ ;  /* 0x0000000c04099c10 */ /* 0x000fc8000ff5e0ff */
[----:B------:R-:W-:Y:S02]  /*0ec0*/  @!P1 LEA.HI.X.SX32 R22, R4, UR23, 0x1, P2 ;  /* 0x0000001704169c11 */ /* 0x000fe400090f0eff */
[----:B------:R-:W-:-:S04]  /*0ed0*/  @!P1 LEA R20, P2, R9, UR20, 0x1 ;  /* 0x0000001409149c11 */ /* 0x000fc8000f8408ff */
[----:B------:R-:W-:Y:S01]  /*0ee0*/  @!P1 LEA.HI.X R21, R9, UR21, R22, 0x1, P2 ;  /* 0x0000001509159c11 */ /* 0x000fe200090f0c16 */
[----:B-----5:R-:W-:-:S04]  /*0ef0*/  @!P0 IMAD.U32 R5, R5, 0x10000, RZ ;  /* 0x0001000005058824 */ /* 0x020fc800078e00ff */
[----:B---3--:R-:W-:-:S05]  /*0f00*/  @!P0 FMUL.FTZ R8, R5, R10 ;  /* 0x0000000a05088220 */ /* 0x008fca0000410000 */
[----:B------:R-:W-:-:S04]  /*0f10*/  @!P0 F2FP.BF16.F32.PACK_AB R5, RZ, R8 ;  /* 0x00000008ff05823e */ /* 0x000fc800000010ff */
[----:B------:R-:W-:-:S05]  /*0f20*/  PRMT R11, R5, 0x7610, R11 ;  /* 0x00007610050b7816 */ /* 0x000fca000000000b */
[----:B------:R2:W-:Y:S04]  /*0f30*/  @!P0 STG.E.U16 desc[UR18][R6.64], R11 ;  /* 0x0000000b06008986 */ /* 0x0005e8000c101512 */
[----:B------:R-:W3:Y:S04]  /*0f40*/  @!P1 LDG.E.U16 R9, desc[UR18][R20.64] ;  /* 0x0000001214099981 */ /* 0x000ee8000c1e1500 */
[----:B0-----:R-:W5:Y:S01]  /*0f50*/  @!P1 LDG.E R12, desc[UR18][R12.64] ;  /* 0x000000120c0c9981 */ /* 0x001f62000c1e1900 */
[----:B------:R-:W-:Y:S02]  /*0f60*/  VIADD R5, R4, UR22 ;  /* 0x0000001604057c36 */ /* 0x000fe40008000000 */
[----:B------:R-:W-:Y:S01]  /*0f70*/  HFMA2 R31, -RZ, RZ, 0, 0 ;  /* 0x00000000ff1f7431 */ /* 0x000fe200000001ff */
[----:B------:R-:W-:-:S02]  /*0f80*/  CS2R R34, SRZ ;  /* 0x0000000000227805 */ /* 0x000fc4000001ff00 */
[----:B------:R-:W-:Y:S01]  /*0f90*/  CS2R R32, SRZ ;  /* 0x0000000000207805 */ /* 0x000fe2000001ff00 */
[----:B------:R-:W-:Y:S01]  /*0fa0*/  @!P0 IMAD.WIDE R22, R3, 0x4, R16 ;  /* 0x0000000403168825 */ /* 0x000fe200078e0210 */
[----:B------:R-:W-:-:S03]  /*0fb0*/  ISETP.GE.AND P2, PT, R5, UR13, PT ;  /* 0x0000000d05007c0c */ /* 0x000fc6000bf46270 */
[----:B------:R-:W-:Y:S01]  /*0fc0*/  @!P0 IMAD.WIDE R28, R3, 0x4, R18 ;  /* 0x00000004031c8825 */ /* 0x000fe200078e0212 */
[----:B------:R0:W4:Y:S04]  /*0fd0*/  @!P0 LDG.E R35, desc[UR18][R22.64] ;  /* 0x0000001216238981 */ /* 0x000128000c1e1900 */
[----:B------:R-:W4:Y:S05]  /*0fe0*/  @!P0 LDG.E R32, desc[UR18][R28.64] ;  /* 0x000000121c208981 */ /* 0x000f2a000c1e1900 */
[----:B------:R-:W1:Y:S01]  /*0ff0*/  @!P2 LDC.64 R26, c[0x0][0xfa8] ;  /* 0x0003ea00ff1aab82 */ /* 0x000e620000000a00 */
[----:B------:R-:W-:-:S04]  /*1000*/  @!P2 IADD3 R10, P3, PT, R5, UR12, RZ ;  /* 0x0000000c050aac10 */ /* 0x000fc8000ff7e0ff */
[----:B--2---:R-:W-:Y:S02]  /*1010*/  @!P2 LEA.HI.X.SX32 R11, R5, UR23, 0x1, P3 ;  /* 0x00000017050bac11 */ /* 0x004fe400098f0eff */
[----:B------:R-:W-:-:S04]  /*1020*/  @!P2 LEA R24, P3, R10, UR20, 0x1 ;  /* 0x000000140a18ac11 */ /* 0x000fc8000f8608ff */
[----:B------:R-:W-:Y:S01]  /*1030*/  @!P2 LEA.HI.X R25, R10, UR21, R11, 0x1, P3 ;  /* 0x000000150a19ac11 */ /* 0x000fe200098f0c0b */
[----:B---3--:R-:W-:-:S04]  /*1040*/  @!P1 IMAD.U32 R9, R9, 0x10000, RZ ;  /* 0x0001000009099824 */ /* 0x008fc800078e00ff */
[----:B-----5:R-:W-:Y:S01]  /*1050*/  @!P1 FMUL.FTZ R31, R9, R12 ;  /* 0x0000000c091f9220 */ /* 0x020fe20000410000 */
[----:B------:R-:W-:Y:S02]  /*1060*/  IMAD.MOV.U32 R9, RZ, RZ, RZ ;  /* 0x000000ffff097224 */ /* 0x000fe400078e00ff */
[----:B------:R-:W-:Y:S02]  /*1070*/  @!P0 IMAD.WIDE R12, R3, 0x4, R14 ;  /* 0x00000004030c8825 */ /* 0x000fe400078e020e */
[----:B------:R-:W-:-:S03]  /*1080*/  @!P1 F2FP.BF16.F32.PACK_AB R7, RZ, R31 ;  /* 0x0000001fff07923e */ /* 0x000fc600000010ff */
[----:B------:R2:W4:Y:S01]  /*1090*/  @!P0 LDG.E R9, desc[UR18][R12.64] ;  /* 0x000000120c098981 */ /* 0x000522000c1e1900 */
[----:B------:R-:W-:-:S05]  /*10a0*/  PRMT R30, R7, 0x7610, R30 ;  /* 0x00007610071e7816 */ /* 0x000fca000000001e */
[----:B------:R3:W-:Y:S04]  /*10b0*/  @!P1 STG.E.U16 desc[UR18][R20.64], R30 ;  /* 0x0000001e14009986 */ /* 0x0007e8000c101512 */
[----:B------:R-:W5:Y:S04]  /*10c0*/  @!P2 LDG.E.U16 R7, desc[UR18][R24.64] ;  /* 0x000000121807a981 */ /* 0x000f68000c1e1500 */
[----:B-1----:R-:W4:Y:S01]  /*10d0*/  @!P2 LDG.E R26, desc[UR18][R26.64] ;  /* 0x000000121a1aa981 */ /* 0x002f22000c1e1900 */
[----:B------:R-:W-:-:S05]  /*10e0*/  VIADD R6, R5, UR22 ;  /* 0x0000001605067c36 */ /* 0x000fca0008000000 */
[----:B------:R-:W-:Y:S01]  /*10f0*/  ISETP.GE.AND P3, PT, R6, UR13, PT ;  /* 0x0000000d06007c0c */ /* 0x000fe2000bf66270 */
[----:B------:R-:W-:-:S12]  /*1100*/  HFMA2 R11, -RZ, RZ, 0, 0 ;  /* 0x00000000ff0b7431 */ /* 0x000fd800000001ff */
[----:B0-----:R-:W0:Y:S01]  /*1110*/  @!P3 LDC.64 R22, c[0x0][0xfa8] ;  /* 0x0003ea00ff16bb82 */ /* 0x001e220000000a00 */
[----:B------:R-:W-:Y:S01]  /*1120*/  @!P3 IADD3 R10, P4, PT, R6, UR12, RZ ;  /* 0x0000000c060abc10 */ /* 0x000fe2000ff9e0ff */
[----:B------:R-:W-:-:S03]  /*1130*/  IMAD.MOV.U32 R36, RZ, RZ, RZ ;  /* 0x000000ffff247224 */ /* 0x000fc600078e00ff */
[----:B---3--:R-:W-:Y:S02]  /*1140*/  @!P3 LEA.HI.X.SX32 R21, R6, UR23, 0x1, P4 ;  /* 0x000000170615bc11 */ /* 0x008fe4000a0f0eff */
[----:B------:R-:W-:Y:S01]  /*1150*/  @!P3 LEA R20, P4, R10, UR20, 0x1 ;  /* 0x000000140a14bc11 */ /* 0x000fe2000f8808ff */
[----:B--2---:R-:W-:-:S04]  /*1160*/  @!P1 IMAD.WIDE R12, R4, 0x4, R14 ;  /* 0x00000004040c9825 */ /* 0x004fc800078e020e */
[----:B------:R-:W-:Y:S01]  /*1170*/  @!P1 IMAD.WIDE R28, R4, 0x4, R16 ;  /* 0x00000004041c9825 */ /* 0x000fe200078e0210 */
[----:B------:R-:W-:Y:S01]  /*1180*/  @!P3 LEA.HI.X R21, R10, UR21, R21, 0x1, P4 ;  /* 0x000000150a15bc11 */ /* 0x000fe2000a0f0c15 */
[----:B------:R1:W2:Y:S04]  /*1190*/  @!P1 LDG.E R11, desc[UR18][R12.64] ;  /* 0x000000120c0b9981 */ /* 0x0002a8000c1e1900 */
[----:B------:R3:W2:Y:S01]  /*11a0*/  @!P1 LDG.E R36, desc[UR18][R28.64] ;  /* 0x000000121c249981 */ /* 0x0006a2000c1e1900 */
[----:B-----5:R-:W-:-:S04]  /*11b0*/  @!P2 IMAD.U32 R7, R7, 0x10000, RZ ;  /* 0x000100000707a824 */ /* 0x020fc800078e00ff */
[----:B----4-:R-:W-:Y:S01]  /*11c0*/  @!P2 FMUL.FTZ R34, R7, R26 ;  /* 0x0000001a0722a220 */ /* 0x010fe20000410000 */
[----:B------:R-:W-:-:S04]  /*11d0*/  @!P1 IMAD.WIDE R26, R4, 0x4, R18 ;  /* 0x00000004041a9825 */ /* 0x000fc800078e0212 */
[----:B------:R-:W-:Y:S01]  /*11e0*/  @!P2 F2FP.BF16.F32.PACK_AB R7, RZ, R34 ;  /* 0x00000022ff07a23e */ /* 0x000fe200000010ff */
[----:B------:R4:W5:Y:S03]  /*11f0*/  @!P1 LDG.E R33, desc[UR18][R26.64] ;  /* 0x000000121a219981 */ /* 0x000966000c1e1900 */
[----:B------:R-:W-:-:S05]  /*1200*/  PRMT R37, R7, 0x7610, R37 ;  /* 0x0000761007257816 */ /* 0x000fca0000000025 */
[----:B------:R4:W-:Y:S04]  /*1210*/  @!P2 STG.E.U16 desc[UR18][R24.64], R37 ;  /* 0x000000251800a986 */ /* 0x0009e8000c101512 */
[----:B------:R-:W2:Y:S04]  /*1220*/  @!P3 LDG.E.U16 R7, desc[UR18][R20.64] ;  /* 0x000000121407b981 */ /* 0x000ea8000c1e1500 */
[----:B0-----:R-:W5:Y:S01]  /*1230*/  @!P3 LDG.E R22, desc[UR18][R22.64] ;  /* 0x000000121616b981 */ /* 0x001f62000c1e1900 */
[----:B-1----:R-:W-:Y:S01]  /*1240*/  CS2R R12, SRZ ;  /* 0x00000000000c7805 */ /* 0x002fe2000001ff00 */
[----:B------:R-:W-:-:S02]  /*1250*/  IMAD.MOV.U32 R10, RZ, RZ, RZ ;  /* 0x000000ffff0a7224 */ /* 0x000fc400078e00ff */
[----:B---3--:R-:W-:-:S04]  /*1260*/  @!P2 IMAD.WIDE R28, R5, 0x4, R16 ;  /* 0x00000004051ca825 */ /* 0x008fc800078e0210 */
[----:B------:R-:W-:Y:S02]  /*1270*/  HFMA2 R30, -RZ, RZ, 0, 0 ;  /* 0x00000000ff1e7431 */ /* 0x000fe400000001ff */
[----:B----4-:R-:W-:Y:S01]  /*1280*/  @!P2 IMAD.WIDE R26, R5, 0x4, R18 ;  /* 0x00000004051aa825 */ /* 0x010fe200078e0212 */
[----:B------:R-:W3:Y:S04]  /*1290*/  @!P2 LDG.E R10, desc[UR18][R28.64] ;  /* 0x000000121c0aa981 */ /* 0x000ee8000c1e1900 */
[----:B------:R0:W4:Y:S01]  /*12a0*/  @!P2 LDG.E R30, desc[UR18][R26.64] ;  /* 0x000000121a1ea981 */ /* 0x000122000c1e1900 */
[----:B------:R-:W-:Y:S01]  /*12b0*/  IMAD.MOV.U32 R37, RZ, RZ, RZ ;  /* 0x000000ffff257224 */ /* 0x000fe200078e00ff */
[----:B0-----:R-:W0:Y:S01]  /*12c0*/  LDC.64 R26, c[0x0][0xf98] ;  /* 0x0003e600ff1a7b82 */ /* 0x001e220000000a00 */
[----:B--2---:R-:W-:-:S04]  /*12d0*/  @!P3 IMAD.U32 R7, R7, 0x10000, RZ ;  /* 0x000100000707b824 */ /* 0x004fc800078e00ff */
[----:B-----5:R-:W-:Y:S01]  /*12e0*/  @!P3 FMUL.FTZ R13, R7, R22 ;  /* 0x00000016070db220 */ /* 0x020fe20000410000 */
[----:B------:R-:W-:-:S04]  /*12f0*/  @!P2 IMAD.WIDE R22, R5, 0x4, R14 ;  /* 0x000000040516a825 */ /* 0x000fc800078e020e */
[----:B------:R-:W-:Y:S01]  /*1300*/  @!P3 F2FP.BF16.F32.PACK_AB R24, RZ, R13 ;  /* 0x0000000dff18b23e */ /* 0x000fe200000010ff */
[----:B------:R-:W-:Y:S01]  /*1310*/  IMAD.MOV.U32 R7, RZ, RZ, RZ ;  /* 0x000000ffff077224 */ /* 0x000fe200078e00ff */
[----:B------:R1:W2:Y:S02]  /*1320*/  @!P2 LDG.E R12, desc[UR18][R22.64] ;  /* 0x00000012160ca981 */ /* 0x0002a4000c1e1900 */
[----:B------:R-:W-:Y:S01]  /*1330*/  PRMT R29, R24, 0x7610, R29 ;  /* 0x00007610181d7816 */ /* 0x000fe2000000001d */
[----:B------:R-:W-:-:S04]  /*1340*/  @!P3 IMAD.WIDE R24, R6, 0x4, R16 ;  /* 0x000000040618b825 */ /* 0x000fc800078e0210 */
[----:B------:R5:W-:Y:S04]  /*1350*/  @!P3 STG.E.U16 desc[UR18][R20.64], R29 ;  /* 0x0000001d1400b986 */ /* 0x000be8000c101512 */
[----:B------:R3:W4:Y:S01]  /*1360*/  @!P3 LDG.E R7, desc[UR18][R24.64] ;  /* 0x000000121807b981 */ /* 0x000722000c1e1900 */
[----:B-1----:R-:W-:-:S03]  /*1370*/  @!P3 IMAD.WIDE R22, R6, 0x4, R18 ;  /* 0x000000040616b825 */ /* 0x002fc600078e0212 */
[----:B0-----:R-:W2:Y:S01]  /*1380*/  LDG.E R27, desc[UR18][R26.64] ;  /* 0x000000121a1b7981 */ /* 0x001ea2000c1e1900 */
[----:B-----5:R-:W-:-:S05]  /*1390*/  @!P3 IMAD.WIDE R28, R6, 0x4, R14 ;  /* 0x00000004061cb825 */ /* 0x020fca00078e020e */
[----:B------:R-:W5:Y:S01]  /*13a0*/  @!P3 LDG.E R37, desc[UR18][R28.64] ;  /* 0x000000121c25b981 */ /* 0x000f62000c1e1900 */
[----:B---3--:R-:W-:-:S06]  /*13b0*/  HFMA2 R24, -RZ, RZ, 0, 0 ;  /* 0x00000000ff187431 */ /* 0x008fcc00000001ff */
[----:B------:R0:W3:Y:S01]  /*13c0*/  @!P3 LDG.E R24, desc[UR18][R22.64] ;  /* 0x000000121618b981 */ /* 0x0000e2000c1e1900 */
[----:B------:R-:W-:-:S04]  /*13d0*/  FMUL.FTZ R21, R8, UR9 ;  /* 0x0000000908157c20 */ /* 0x000fc80008410000 */
[----:B------:R-:W-:Y:S01]  /*13e0*/  FMUL.FTZ R20, R21, R8 ;  /* 0x0000000815147220 */ /* 0x000fe20000410000 */
[----:B------:R-:W-:Y:S01]  /*13f0*/  FMUL.FTZ R21, R31, UR9 ;  /* 0x000000091f157c20 */ /* 0x000fe20008410000 */
[----:B0-----:R-:W0:Y:S03]  /*1400*/  MUFU.RCP R22, R0 ;  /* 0x0000000000167308 */ /* 0x001e260000001000 */
[----:B------:R-:W-:Y:S01]  /*1410*/  FMUL.FTZ R21, R21, R31 ;  /* 0x0000001f15157220 */ /* 0x000fe20000410000 */
[----:B------:R-:W-:-:S03]  /*1420*/  FMUL.FTZ R8, R8, UR5 ;  /* 0x0000000508087c20 */ /* 0x000fc60008410000 */
[----:B------:R-:W-:Y:S01]  /*1430*/  FFMA.FTZ R36, R36, UR14, R21 ;  /* 0x0000000e24247c23 */ /* 0x000fe20008010015 */
[----:B------:R-:W-:Y:S01]  /*1440*/  FMUL.FTZ R21, R34, UR9 ;  /* 0x0000000922157c20 */ /* 0x000fe20008410000 */
[----:B------:R-:W-:Y:S01]  /*1450*/  FFMA.FTZ R9, R9, UR11, R8 ;  /* 0x0000000b09097c23 */ /* 0x000fe20008010008 */
[----:B------:R-:W-:Y:S01]  /*1460*/  FFMA.FTZ R35, R35, UR14, R20 ;  /* 0x0000000e23237c23 */ /* 0x000fe20008010014 */
[----:B------:R-:W-:Y:S01]  /*1470*/  FMUL.FTZ R8, R13, UR9 ;  /* 0x000000090d087c20 */ /* 0x000fe20008410000 */
[----:B------:R-:W-:-:S03]  /*1480*/  FMUL.FTZ R23, R21, R34 ;  /* 0x0000002215177220 */ /* 0x000fc60000410000 */
[----:B------:R-:W-:Y:S01]  /*1490*/  FMUL.FTZ R8, R8, R13 ;  /* 0x0000000d08087220 */ /* 0x000fe20000410000 */
[----:B------:R-:W-:Y:S01]  /*14a0*/  FFMA.FTZ R10, R10, UR14, R23 ;  /* 0x0000000e0a0a7c23 */ /* 0x000fe20008010017 */
[-C--:B0-----:R-:W-:Y:S01]  /*14b0*/  FMUL.FTZ R20, R35, R22.reuse ;  /* 0x0000001623147220 */ /* 0x081fe20000410000 */
[----:B------:R-:W-:-:S05]  /*14c0*/  FMUL.FTZ R21, R36, R22 ;  /* 0x0000001624157220 */ /* 0x000fca0000410000 */
[----:B------:R-:W0:Y:S08]  /*14d0*/  MUFU.SQRT R20, R20 ;  /* 0x0000001400147308 */ /* 0x000e300000002000 */
[----:B------:R-:W1:Y:S01]  /*14e0*/  MUFU.SQRT R21, R21 ;  /* 0x0000001500157308 */ /* 0x000e620000002000 */
[----:B0-----:R-:W-:-:S07]  /*14f0*/  FADD.FTZ R25, R20, UR8 ;  /* 0x0000000814197e21 */ /* 0x001fce0008010000 */
[----:B------:R-:W-:Y:S01]  /*1500*/  MUFU.RCP R20, R25 ;  /* 0x0000001900147308 */ /* 0x000fe20000001000 */
[----:B-1----:R-:W-:-:S07]  /*1510*/  FADD.FTZ R26, R21, UR8 ;  /* 0x00000008151a7e21 */ /* 0x002fce0008010000 */
[----:B------:R-:W-:Y:S01]  /*1520*/  MUFU.RCP R21, R26 ;  /* 0x0000001a00157308 */ /* 0x000fe20000001000 */
[----:B------:R-:W-:Y:S01]  /*1530*/  FMUL.FTZ R29, R34, UR5 ;  /* 0x00000005221d7c20 */ /* 0x000fe20008410000 */
[----:B------:R-:W-:Y:S01]  /*1540*/  BSSY.RECONVERGENT B0, `(.L_x_6) ;  /* 0x000002d000007945 */ /* 0x000fe20003800200 */
[----:B----4-:R-:W-:Y:S01]  /*1550*/  FFMA.FTZ R7, R7, UR14, R8 ;  /* 0x0000000e07077c23 */ /* 0x010fe20008010008 */
[----:B------:R-:W-:-:S03]  /*1560*/  FMUL.FTZ R8, R10, R22 ;  /* 0x000000160a087220 */ /* 0x000fc60000410000 */
[----:B------:R-:W-:-:S03]  /*1570*/  FMUL.FTZ R28, R7, R22 ;  /* 0x00000016071c7220 */ /* 0x000fc60000410000 */
[----:B------:R-:W0:Y:S08]  /*1580*/  MUFU.SQRT R8, R8 ;  /* 0x0000000800087308 */ /* 0x000e300000002000 */
[----:B------:R-:W1:Y:S01]  /*1590*/  MUFU.SQRT R23, R28 ;  /* 0x0000001c00177308 */ /* 0x000e620000002000 */
[----:B------:R-:W-:-:S04]  /*15a0*/  FMUL.FTZ R22, R31, UR5 ;  /* 0x000000051f167c20 */ /* 0x000fc80008410000 */
[----:B------:R-:W-:-:S03]  /*15b0*/  FFMA.FTZ R11, R11, UR11, R22 ;  /* 0x0000000b0b0b7c23 */ /* 0x000fc60008010016 */
[----:B------:R-:W4:Y:S01]  /*15c0*/  MUFU.RCP R22, UR17 ;  /* 0x0000001100167d08 */ /* 0x000f220008001000 */
[----:B0-----:R-:W-:-:S07]  /*15d0*/  FADD.FTZ R25, R8, UR8 ;  /* 0x0000000808197e21 */ /* 0x001fce0008010000 */
[----:B------:R-:W0:Y:S01]  /*15e0*/  MUFU.RCP R25, R25 ;  /* 0x0000001900197308 */ /* 0x000e220000001000 */
[----:B-1----:R-:W-:Y:S01]  /*15f0*/  FADD.FTZ R23, R23, UR8 ;  /* 0x0000000817177e21 */ /* 0x002fe20008010000 */
[----:B--2---:R-:W-:-:S06]  /*1600*/  FFMA.FTZ R8, R12, UR11, R29 ;  /* 0x0000000b0c087c23 */ /* 0x004fcc000801001d */
[----:B------:R-:W1:Y:S01]  /*1610*/  MUFU.RCP R23, R23 ;  /* 0x0000001700177308 */ /* 0x000e620000001000 */
[----:B------:R-:W-:Y:S01]  /*1620*/  FMUL.FTZ R28, R13, UR5 ;  /* 0x000000050d1c7c20 */ /* 0x000fe20008410000 */
[-C--:B----4-:R-:W-:Y:S01]  /*1630*/  FMUL.FTZ R26, R8, R22.reuse ;  /* 0x00000016081a7220 */ /* 0x090fe20000410000 */
[-C--:B------:R-:W-:Y:S01]  /*1640*/  FMUL.FTZ R12, R11, R22.reuse ;  /* 0x000000160b0c7220 */ /* 0x080fe20000410000 */
[----:B------:R-:W-:Y:S01]  /*1650*/  FMUL.FTZ R13, R9, R22 ;  /* 0x00000016090d7220 */ /* 0x000fe20000410000 */
[----:B-----5:R-:W-:Y:S02]  /*1660*/  FFMA.FTZ R37, R37, UR11, R28 ;  /* 0x0000000b25257c23 */ /* 0x020fe4000801001c */
[----:B------:R-:W-:Y:S01]  /*1670*/  FMUL.FTZ R12, R12, R21 ;  /* 0x000000150c0c7220 */ /* 0x000fe20000410000 */
[----:B------:R-:W-:Y:S01]  /*1680*/  FMUL.FTZ R13, R13, R20 ;  /* 0x000000140d0d7220 */ /* 0x000fe20000410000 */
[----:B------:R-:W-:Y:S01]  /*1690*/  FMUL.FTZ R22, R37, R22 ;  /* 0x0000001625167220 */ /* 0x000fe20000410000 */
[----:B0-----:R-:W-:Y:S01]  /*16a0*/  FMUL.FTZ R25, R26, R25 ;  /* 0x000000191a197220 */ /* 0x001fe20000410000 */
[----:B------:R-:W-:Y:S01]  /*16b0*/  FFMA.FTZ R12, R33, UR10, R12 ;  /* 0x0000000a210c7c23 */ /* 0x000fe2000801000c */
[----:B------:R-:W-:-:S02]  /*16c0*/  FFMA.FTZ R13, R32, UR10, R13 ;  /* 0x0000000a200d7c23 */ /* 0x000fc4000801000d */
[----:B------:R-:W-:Y:S01]  /*16d0*/  FFMA.FTZ R25, R30, UR10, R25 ;  /* 0x0000000a1e197c23 */ /* 0x000fe20008010019 */
[----:B-1----:R-:W-:-:S03]  /*16e0*/  FMUL.FTZ R23, R22, R23 ;  /* 0x0000001716177220 */ /* 0x002fc60000410000 */
[C---:B------:R-:W-:Y:S01]  /*16f0*/  FFMA.FTZ R30, -R27.reuse, R25, R30 ;  /* 0x000000191b1e7223 */ /* 0x040fe2000001011e */
[----:B------:R-:W-:Y:S01]  /*1700*/  FFMA.FTZ R33, -R27, R12, R33 ;  /* 0x0000000c1b217223 */ /* 0x000fe20000010121 */
[----:B------:R-:W-:Y:S01]  /*1710*/  FFMA.FTZ R31, R13, -R27, R32 ;  /* 0x8000001b0d1f7223 */ /* 0x000fe20000010020 */
[----:B---3--:R-:W-:Y:S01]  /*1720*/  FFMA.FTZ R25, R24, UR10, R23 ;  /* 0x0000000a18197c23 */ /* 0x008fe20008010017 */
[----:B------:R-:W-:Y:S06]  /*1730*/  @P0 BRA `(.L_x_7) ;  /* 0x0000000000340947 */ /* 0x000fec0003800000 */
[C---:B------:R-:W-:Y:S01]  /*1740*/  IADD3 R13, P0, PT, R3.reuse, UR12, RZ ;  /* 0x0000000c030d7c10 */ /* 0x040fe2000ff1e0ff */
[C---:B------:R-:W-:Y:S01]  /*1750*/  IMAD.WIDE R28, R3.reuse, 0x4, R16 ;  /* 0x00000004031c7825 */ /* 0x040fe200078e0210 */
[----:B------:R-:W-:Y:S02]  /*1760*/  F2FP.BF16.F32.PACK_AB R12, RZ, R31 ;  /* 0x0000001fff0c723e */ /* 0x000fe400000010ff */
[----:B------:R-:W-:Y:S02]  /*1770*/  LEA.HI.X.SX32 R20, R3, UR23, 0x1, P0 ;  /* 0x0000001703147c11 */ /* 0x000fe400080f0eff */
[C---:B------:R-:W-:Y:S02]  /*1780*/  LEA R22, P0, R13.reuse, UR6, 0x1 ;  /* 0x000000060d167c11 */ /* 0x040fe4000f8008ff */
[----:B------:R-:W-:Y:S02]  /*1790*/  PRMT R21, R12, 0x7610, R21 ;  /* 0x000076100c157816 */ /* 0x000fe40000000015 */
[----:B------:R-:W-:Y:S01]  /*17a0*/  LEA.HI.X R23, R13, UR7, R20, 0x1, P0 ;  /* 0x000000070d177c11 */ /* 0x000fe200080f0c14 */
[----:B------:R-:W-:-:S04]  /*17b0*/  IMAD.WIDE R12, R3, 0x4, R18 ;  /* 0x00000004030c7825 */ /* 0x000fc800078e0212 */
[----:B------:R0:W-:Y:S04]  /*17c0*/  STG.E.U16 desc[UR18][R22.64], R21 ;  /* 0x0000001516007986 */ /* 0x0001e8000c101512 */
[----:B------:R1:W-:Y:S01]  /*17d0*/  STG.E desc[UR18][R12.64], R31 ;  /* 0x0000001f0c007986 */ /* 0x0003e2000c101912 */
[----:B0-----:R-:W-:-:S05]  /*17e0*/  IMAD.WIDE R20, R3, 0x4, R14 ;  /* 0x0000000403147825 */ /* 0x001fca00078e020e */
[----:B------:R1:W-:Y:S04]  /*17f0*/  STG.E desc[UR18][R20.64], R9 ;  /* 0x0000000914007986 */ /* 0x0003e8000c101912 */
[----:B------:R1:W-:Y:S02]  /*1800*/  STG.E desc[UR18][R28.64], R35 ;  /* 0x000000231c007986 */ /* 0x0003e4000c101912 */
.L_x_7:
[----:B------:R-:W-:Y:S05]  /*1810*/  BSYNC.RECONVERGENT B0 ;  /* 0x0000000000007941 */ /* 0x000fea0003800200 */
.L_x_6:
[----:B------:R-:W-:Y:S04]  /*1820*/  BSSY.RECONVERGENT B0, `(.L_x_8) ;  /* 0x000000e000007945 */ /* 0x000fe80003800200 */
[----:B------:R-:W-:Y:S05]  /*1830*/  @P1 BRA `(.L_x_9) ;  /* 0x0000000000301947 */ /* 0x000fea0003800000 */
[C---:B-1----:R-:W-:Y:S01]  /*1840*/  IADD3 R9, P0, PT, R4.reuse, UR12, RZ ;  /* 0x0000000c04097c10 */ /* 0x042fe2000ff1e0ff */
[C---:B------:R-:W-:Y:S01]  /*1850*/  IMAD.WIDE R20, R4.reuse, 0x4, R18 ;  /* 0x0000000404147825 */ /* 0x040fe200078e0212 */
[----:B------:R-:W-:Y:S02]  /*1860*/  F2FP.BF16.F32.PACK_AB R3, RZ, R33 ;  /* 0x00000021ff03723e */ /* 0x000fe400000010ff */
[C---:B------:R-:W-:Y:S01]  /*1870*/  LEA.HI.X.SX32 R12, R4.reuse, UR23, 0x1, P0 ;  /* 0x00000017040c7c11 */ /* 0x040fe200080f0eff */
[----:B------:R-:W-:Y:S01]  /*1880*/  IMAD.WIDE R28, R4, 0x4, R16 ;  /* 0x00000004041c7825 */ /* 0x000fe200078e0210 */
[----:B------:R-:W-:-:S04]  /*1890*/  LEA R22, P0, R9, UR6, 0x1 ;  /* 0x0000000609167c11 */ /* 0x000fc8000f8008ff */
[----:B------:R-:W-:Y:S01]  /*18a0*/  LEA.HI.X R23, R9, UR7, R12, 0x1, P0 ;  /* 0x0000000709177c11 */ /* 0x000fe200080f0c0c */
[----:B------:R-:W-:-:S04]  /*18b0*/  IMAD.WIDE R12, R4, 0x4, R14 ;  /* 0x00000004040c7825 */ /* 0x000fc800078e020e */
[----:B------:R0:W-:Y:S04]  /*18c0*/  STG.E.U16 desc[UR18][R22.64], R3 ;  /* 0x0000000316007986 */ /* 0x0001e8000c101512 */
[----:B------:R0:W-:Y:S04]  /*18d0*/  STG.E desc[UR18][R20.64], R33 ;  /* 0x0000002114007986 */ /* 0x0001e8000c101912 */
[----:B------:R0:W-:Y:S04]  /*18e0*/  STG.E desc[UR18][R12.64], R11 ;  /* 0x0000000b0c007986 */ /* 0x0001e8000c101912 */
[----:B------:R0:W-:Y:S02]  /*18f0*/  STG.E desc[UR18][R28.64], R36 ;  /* 0x000000241c007986 */ /* 0x0001e4000c101912 */
.L_x_9:
[----:B------:R-:W-:Y:S05]  /*1900*/  BSYNC.RECONVERGENT B0 ;  /* 0x0000000000007941 */ /* 0x000fea0003800200 */
.L_x_8:
[----:B------:R-:W-:Y:S04]  /*1910*/  BSSY.RECONVERGENT B0, `(.L_x_10) ;  /* 0x000000e000007945 */ /* 0x000fe80003800200 */
[----:B------:R-:W-:Y:S05]  /*1920*/  @P2 BRA `(.L_x_11) ;  /* 0x0000000000302947 */ /* 0x000fea0003800000 */
[C---:B------:R-:W-:Y:S01]  /*1930*/  IADD3 R4, P0, PT, R5.reuse, UR12, RZ ;  /* 0x0000000c05047c10 */ /* 0x040fe2000ff1e0ff */
[C---:B01----:R-:W-:Y:S01]  /*1940*/  IMAD.WIDE R20, R5.reuse, 0x4, R18 ;  /* 0x0000000405147825 */ /* 0x043fe200078e0212 */
        /* <DEDUP_REMOVED lines=10> */
.L_x_11:
[----:B------:R-:W-:Y:S05]  /*19f0*/  BSYNC.RECONVERGENT B0 ;  /* 0x0000000000007941 */ /* 0x000fea0003800200 */
.L_x_10:
[----:B------:R-:W-:Y:S01]  /*1a00*/  BSSY.RECONVERGENT B0, `(.L_x_12) ;  /* 0x000000f000007945 */ /* 0x000fe20003800200 */
[----:B------:R-:W-:-:S03]  /*1a10*/  FFMA.FTZ R25, -R27, R25, R24 ;  /* 0x000000191b197223 */ /* 0x000fc60000010118 */
[----:B------:R-:W-:Y:S05]  /*1a20*/  @P3 BRA `(.L_x_13) ;  /* 0x0000000000303947 */ /* 0x000fea0003800000 */
[C---:B--2---:R-:W-:Y:S01]  /*1a30*/  IADD3 R5, P0, PT, R6.reuse, UR12, RZ ;  /* 0x0000000c06057c10 */ /* 0x044fe2000ff1e0ff */
[C---:B0-----:R-:W-:Y:S01]  /*1a40*/  IMAD.WIDE R10, R6.reuse, 0x4, R14 ;  /* 0x00000004060a7825 */ /* 0x041fe200078e020e */
[----:B------:R-:W-:Y:S02]  /*1a50*/  F2FP.BF16.F32.PACK_AB R3, RZ, R25 ;  /* 0x00000019ff03723e */ /* 0x000fe400000010ff */
[C---:B------:R-:W-:Y:S01]  /*1a60*/  LEA.HI.X.SX32 R8, R6.reuse, UR23, 0x1, P0 ;  /* 0x0000001706087c11 */ /* 0x040fe200080f0eff */
[----:B-1----:R-:W-:Y:S01]  /*1a70*/  IMAD.WIDE R12, R6, 0x4, R16 ;  /* 0x00000004060c7825 */ /* 0x002fe200078e0210 */
[----:B------:R-:W-:-:S04]  /*1a80*/  LEA R4, P0, R5, UR6, 0x1 ;  /* 0x0000000605047c11 */ /* 0x000fc8000f8008ff */
[----:B------:R-:W-:Y:S01]  /*1a90*/  LEA.HI.X R5, R5, UR7, R8, 0x1, P0 ;  /* 0x0000000705057c11 */ /* 0x000fe200080f0c08 */
[----:B------:R-:W-:-:S04]  /*1aa0*/  IMAD.WIDE R8, R6, 0x4, R18 ;  /* 0x0000000406087825 */ /* 0x000fc800078e0212 */
[----:B------:R3:W-:Y:S04]  /*1ab0*/  STG.E.U16 desc[UR18][R4.64], R3 ;  /* 0x0000000304007986 */ /* 0x0007e8000c101512 */
[----:B------:R3:W-:Y:S04]  /*1ac0*/  STG.E desc[UR18][R8.64], R25 ;  /* 0x0000001908007986 */ /* 0x0007e8000c101912 */
[----:B------:R3:W-:Y:S04]  /*1ad0*/  STG.E desc[UR18][R10.64], R37 ;  /* 0x000000250a007986 */ /* 0x0007e8000c101912 */
[----:B------:R3:W-:Y:S02]  /*1ae0*/  STG.E desc[UR18][R12.64], R7 ;  /* 0x000000070c007986 */ /* 0x0007e4000c101912 */
.L_x_13:
[----:B------:R-:W-:Y:S05]  /*1af0*/  BSYNC.RECONVERGENT B0 ;  /* 0x0000000000007941 */ /* 0x000fea0003800200 */
.L_x_12:
[----:B------:R-:W-:-:S04]  /*1b00*/  ULEA UR4, UR22, UR4, 0x2 ;  /* 0x0000000416047291 */ /* 0x000fc8000f8e10ff */
[----:B------:R-:W-:-:S09]  /*1b10*/  UISETP.GE.AND UP0, UPT, UR4, UR13, UPT ;  /* 0x0000000d0400728c */ /* 0x000fd2000bf06270 */
[----:B------:R-:W-:Y:S05]  /*1b20*/  BRA.U !UP0, `(.L_x_14) ;  /* 0xfffffff108ac7547 */ /* 0x000fea000b83ffff */
[----:B------:R-:W-:Y:S05]  /*1b30*/  EXIT ;  /* 0x000000000000794d */ /* 0x000fea0003800000 */
.L_x_5:
[----:B------:R-:W3:Y:S01]  /*1b40*/  S2R R2, SR_TID.X ;  /* 0x0000000000027919 */ /* 0x000ee20000002100 */
[----:B------:R-:W4:Y:S01]  /*1b50*/  LDCU UR10, c[0x0][0xf7c] ;  /* 0x0001ef80ff0a77ac */ /* 0x000f220008000800 */
[----:B------:R-:W0:Y:S01]  /*1b60*/  LDCU UR11, c[0x0][0xf80] ;  /* 0x0001f000ff0b77ac */ /* 0x000e220008000800 */
[----:B------:R-:W0:Y:S01]  /*1b70*/  LDCU UR14, c[0x0][0xf94] ;  /* 0x0001f280ff0e77ac */ /* 0x000e220008000800 */
[----:B------:R-:W0:Y:S01]  /*1b80*/  LDCU UR8, c[0x0][0xfa4] ;  /* 0x0001f480ff0877ac */ /* 0x000e220008000800 */
[----:B------:R-:W-:-:S05]  /*1b90*/  UMOV UR4, URZ ;  /* 0x000000ff00047c82 */ /* 0x000fca0008000000 */
.L_x_23:
[----:B0-23--:R-:W-:-:S05]  /*1ba0*/  VIADD R3, R2, UR4 ;  /* 0x0000000402037c36 */ /* 0x00dfca0008000000 */
[----:B------:R-:W-:-:S13]  /*1bb0*/  ISETP.GE.AND P1, PT, R3, UR13, PT ;  /* 0x0000000d03007c0c */ /* 0x000fda000bf26270 */
[----:B------:R-:W3:Y:S01]  /*1bc0*/  @!P1 LDC.64 R6, c[0x0][0xfa8] ;  /* 0x0003ea00ff069b82 */ /* 0x000ee20000000a00 */
[----:B------:R-:W-:-:S04]  /*1bd0*/  @!P1 IADD3 R4, P0, PT, R3, UR12, RZ ;  /* 0x0000000c03049c10 */ /* 0x000fc8000ff1e0ff */
[----:B------:R-:W-:Y:S02]  /*1be0*/  @!P1 LEA.HI.X.SX32 R5, R3, UR23, 0x1, P0 ;  /* 0x0000001703059c11 */ /* 0x000fe400080f0eff */
[----:B01----:R-:W-:-:S04]  /*1bf0*/  @!P1 LEA R8, P0, R4, UR20, 0x1 ;  /* 0x0000001404089c11 */ /* 0x003fc8000f8008ff */
[----:B------:R-:W-:-:S05]  /*1c00*/  @!P1 LEA.HI.X R9, R4, UR21, R5, 0x1, P0 ;  /* 0x0000001504099c11 */ /* 0x000fca00080f0c05 */
[----:B------:R-:W5:Y:S04]  /*1c10*/  @!P1 LDG.E.U16 R4, desc[UR18][R8.64] ;  /* 0x0000001208049981 */ /* 0x000f68000c1e1500 */
[----:B---3--:R-:W3:Y:S01]  /*1c20*/  @!P1 LDG.E R7, desc[UR18][R6.64] ;  /* 0x0000001206079981 */ /* 0x008ee2000c1e1900 */
[----:B--2---:R-:W-:Y:S01]  /*1c30*/  VIADD R5, R3, UR22 ;  /* 0x0000001603057c36 */ /* 0x004fe20008000000 */
[----:B------:R-:W-:-:S04]  /*1c40*/  CS2R R36, SRZ ;  /* 0x0000000000247805 */ /* 0x000fc8000001ff00 */
[----:B------:R-:W-:-:S13]  /*1c50*/  ISETP.GE.AND P0, PT, R5, UR13, PT ;  /* 0x0000000d05007c0c */ /* 0x000fda000bf06270 */
[----:B------:R-:W0:Y:S01]  /*1c60*/  @!P0 LDC.64 R10, c[0x0][0xfa8] ;  /* 0x0003ea00ff0a8b82 */ /* 0x000e220000000a00 */
        /* <DEDUP_REMOVED lines=11> */
[----:B------:R-:W-:Y:S01]  /*1d20*/  IADD3 R7, PT, PT, R5, UR22, RZ ;  /* 0x0000001605077c10 */ /* 0x000fe2000fffe0ff */
[----:B------:R-:W-:Y:S01]  /*1d30*/  IMAD.MOV.U32 R6, RZ, RZ, RZ ;  /* 0x000000ffff067224 */ /* 0x000fe200078e00ff */
[----:B------:R-:W-:Y:S01]  /*1d40*/  CS2R R34, SRZ ;  /* 0x0000000000227805 */ /* 0x000fe2000001ff00 */
[----:B--2---:R-:W-:Y:S01]  /*1d50*/  IMAD.MOV.U32 R8, RZ, RZ, RZ ;  /* 0x000000ffff087224 */ /* 0x004fe200078e00ff */
[----:B------:R-:W-:Y:S01]  /*1d60*/  ISETP.GE.AND P2, PT, R7, UR13, PT ;  /* 0x0000000d07007c0c */ /* 0x000fe2000bf46270 */
[----:B------:R-:W-:-:S04]  /*1d70*/  @!P1 IMAD.WIDE R30, R3, 0x4, R18 ;  /* 0x00000004031e9825 */ /* 0x000fc800078e0212 */
[C---:B------:R-:W-:Y:S01]  /*1d80*/  @!P1 IMAD.WIDE R22, R3.reuse, 0x4, R14 ;  /* 0x0000000403169825 */ /* 0x040fe200078e020e */
[----:B------:R-:W2:Y:S03]  /*1d90*/  @!P1 LDG.E R34, desc[UR18][R30.64] ;  /* 0x000000121e229981 */ /* 0x000ea6000c1e1900 */
[----:B------:R-:W-:Y:S01]  /*1da0*/  @!P1 IMAD.WIDE R28, R3, 0x4, R16 ;  /* 0x00000004031c9825 */ /* 0x000fe200078e0210 */
[----:B------:R0:W4:Y:S03]  /*1db0*/  @!P1 LDG.E R8, desc[UR18][R22.64] ;  /* 0x0000001216089981 */ /* 0x000126000c1e1900 */
[----:B------:R-:W1:Y:S01]  /*1dc0*/  @!P2 LDC.64 R26, c[0x0][0xfa8] ;  /* 0x0003ea00ff1aab82 */ /* 0x000e620000000a00 */
[----:B------:R-:W-:-:S04]  /*1dd0*/  @!P2 IADD3 R12, P3, PT, R7, UR12, RZ ;  /* 0x0000000c070cac10 */ /* 0x000fc8000ff7e0ff */
[----:B------:R-:W-:Y:S02]  /*1de0*/  @!P2 LEA.HI.X.SX32 R9, R7, UR23, 0x1, P3 ;  /* 0x000000170709ac11 */ /* 0x000fe400098f0eff */
[----:B------:R-:W-:-:S04]  /*1df0*/  @!P2 LEA R24, P3, R12, UR20, 0x1 ;  /* 0x000000140c18ac11 */ /* 0x000fc8000f8608ff */
[----:B------:R-:W-:Y:S01]  /*1e00*/  @!P2 LEA.HI.X R25, R12, UR21, R9, 0x1, P3 ;  /* 0x000000150c19ac11 */ /* 0x000fe200098f0c09 */
[----:B---3--:R-:W-:-:S04]  /*1e10*/  @!P0 IMAD.U32 R4, R4, 0x10000, RZ ;  /* 0x0001000004048824 */ /* 0x008fc800078e00ff */
[----:B-----5:R-:W-:Y:S01]  /*1e20*/  @!P0 FMUL.FTZ R6, R4, R11 ;  /* 0x0000000b04068220 */ /* 0x020fe20000410000 */
[----:B------:R-:W-:-:S04]  /*1e30*/  HFMA2 R11, -RZ, RZ, 0, 0 ;  /* 0x00000000ff0b7431 */ /* 0x000fc800000001ff */
[----:B------:R-:W-:Y:S02]  /*1e40*/  @!P0 F2FP.BF16.F32.PACK_AB R4, RZ, R6 ;  /* 0x00000006ff04823e */ /* 0x000fe400000010ff */
[----:B------:R3:W5:Y:S02]  /*1e50*/  @!P1 LDG.E R11, desc[UR18][R28.64] ;  /* 0x000000121c0b9981 */ /* 0x000764000c1e1900 */
[----:B------:R-:W-:-:S05]  /*1e60*/  PRMT R12, R4, 0x7610, R12 ;  /* 0x00007610040c7816 */ /* 0x000fca000000000c */
[----:B------:R0:W-:Y:S04]  /*1e70*/  @!P0 STG.E.U16 desc[UR18][R20.64], R12 ;  /* 0x0000000c14008986 */ /* 0x0001e8000c101512 */
[----:B------:R-:W2:Y:S04]  /*1e80*/  @!P2 LDG.E.U16 R4, desc[UR18][R24.64] ;  /* 0x000000121804a981 */ /* 0x000ea8000c1e1500 */
[----:B-1----:R-:W4:Y:S01]  /*1e90*/  @!P2 LDG.E R27, desc[UR18][R26.64] ;  /* 0x000000121a1ba981 */ /* 0x002f22000c1e1900 */
[----:B------:R-:W-:-:S05]  /*1ea0*/  VIADD R9, R7, UR22 ;  /* 0x0000001607097c36 */ /* 0x000fca0008000000 */
[----:B------:R-:W-:Y:S02]  /*1eb0*/  ISETP.GE.AND P1, PT, R9, UR13, PT ;  /* 0x0000000d09007c0c */ /* 0x000fe4000bf26270 */
[----:B0-----:R-:W-:-:S11]  /*1ec0*/  CS2R R12, SRZ ;  /* 0x00000000000c7805 */ /* 0x001fd6000001ff00 */
[----:B------:R-:W0:Y:S01]  /*1ed0*/  @!P1 LDC.64 R22, c[0x0][0xfa8] ;  /* 0x0003ea00ff169b82 */ /* 0x000e220000000a00 */
[----:B------:R-:W-:-:S04]  /*1ee0*/  @!P1 IADD3 R10, P3, PT, R9, UR12, RZ ;  /* 0x0000000c090a9c10 */ /* 0x000fc8000ff7e0ff */
[----:B------:R-:W-:Y:S02]  /*1ef0*/  @!P1 LEA.HI.X.SX32 R21, R9, UR23, 0x1, P3 ;  /* 0x0000001709159c11 */ /* 0x000fe400098f0eff */
[C---:B------:R-:W-:Y:S02]  /*1f00*/  @!P1 LEA R20, P3, R10.reuse, UR20, 0x1 ;  /* 0x000000140a149c11 */ /* 0x040fe4000f8608ff */
[----:B------:R-:W-:Y:S01]  /*1f10*/  CS2R R32, SRZ ;  /* 0x0000000000207805 */ /* 0x000fe2000001ff00 */
[----:B------:R-:W-:Y:S01]  /*1f20*/  @!P0 IMAD.WIDE R30, R5, 0x4, R18 ;  /* 0x00000004051e8825 */ /* 0x000fe200078e0212 */
[----:B------:R-:W-:-:S03]  /*1f30*/  @!P1 LEA.HI.X R21, R10, UR21, R21, 0x1, P3 ;  /* 0x000000150a159c11 */ /* 0x000fc600098f0c15 */
[----:B---3--:R-:W-:Y:S01]  /*1f40*/  @!P0 IMAD.WIDE R28, R5, 0x4, R14 ;  /* 0x00000004051c8825 */ /* 0x008fe200078e020e */
[----:B------:R1:W3:Y:S04]  /*1f50*/  @!P0 LDG.E R35, desc[UR18][R30.64] ;  /* 0x000000121e238981 */ /* 0x0002e8000c1e1900 */
[----:B------:R1:W5:Y:S01]  /*1f60*/  @!P0 LDG.E R12, desc[UR18][R28.64] ;  /* 0x000000121c0c8981 */ /* 0x000362000c1e1900 */
[----:B--2---:R-:W-:-:S04]  /*1f70*/  @!P2 IMAD.U32 R4, R4, 0x10000, RZ ;  /* 0x000100000404a824 */ /* 0x004fc800078e00ff */
[----:B----4-:R-:W-:Y:S01]  /*1f80*/  @!P2 FMUL.FTZ R13, R4, R27 ;  /* 0x0000001b040da220 */ /* 0x010fe20000410000 */
[----:B------:R-:W-:-:S04]  /*1f90*/  @!P0 IMAD.WIDE R26, R5, 0x4, R16 ;  /* 0x00000004051a8825 */ /* 0x000fc800078e0210 */
[----:B------:R-:W-:Y:S01]  /*1fa0*/  @!P2 F2FP.BF16.F32.PACK_AB R4, RZ, R13 ;  /* 0x0000000dff04a23e */ /* 0x000fe200000010ff */
[----:B------:R2:W4:Y:S03]  /*1fb0*/  @!P0 LDG.E R33, desc[UR18][R26.64] ;  /* 0x000000121a218981 */ /* 0x000526000c1e1900 */
[----:B------:R-:W-:-:S05]  /*1fc0*/  PRMT R10, R4, 0x7610, R10 ;  /* 0x00007610040a7816 */ /* 0x000fca000000000a */
[----:B------:R2:W-:Y:S04]  /*1fd0*/  @!P2 STG.E.U16 desc[UR18][R24.64], R10 ;  /* 0x0000000a1800a986 */ /* 0x0005e8000c101512 */
[----:B------:R-:W3:Y:S04]  /*1fe0*/  @!P1 LDG.E.U16 R4, desc[UR18][R20.64] ;  /* 0x0000001214049981 */ /* 0x000ee8000c1e1500 */
[----:B0-----:R-:W5:Y:S01]  /*1ff0*/  @!P1 LDG.E R23, desc[UR18][R22.64] ;  /* 0x0000001216179981 */ /* 0x001f62000c1e1900 */
[----:B-1----:R-:W-:Y:S01]  /*2000*/  CS2R R30, SRZ ;  /* 0x00000000001e7805 */ /* 0x002fe2000001ff00 */
[----:B------:R-:W-:-:S04]  /*2010*/  @!P2 IMAD.WIDE R28, R7, 0x4, R18 ;  /* 0x00000004071ca825 */ /* 0x000fc800078e0212 */
[----:B--2---:R-:W-:Y:S02]  /*2020*/  HFMA2 R10, -RZ, RZ, 0, 0 ;  /* 0x00000000ff0a7431 */ /* 0x004fe400000001ff */
[----:B------:R-:W-:Y:S01]  /*2030*/  @!P2 IMAD.WIDE R26, R7, 0x4, R14 ;  /* 0x00000004071aa825 */ /* 0x000fe200078e020e */
[----:B------:R-:W2:Y:S04]  /*2040*/  @!P2 LDG.E R32, desc[UR18][R28.64] ;  /* 0x000000121c20a981 */ /* 0x000ea8000c1e1900 */
[----:B------:R0:W4:Y:S02]  /*2050*/  @!P2 LDG.E R30, desc[UR18][R26.64] ;  /* 0x000000121a1ea981 */ /* 0x000124000c1e1900 */
[----:B0-----:R-:W0:Y:S01]  /*2060*/  LDC.64 R26, c[0x0][0xf98] ;  /* 0x0003e600ff1a7b82 */ /* 0x001e220000000a00 */
[----:B---3--:R-:W-:-:S04]  /*2070*/  @!P1 IMAD.U32 R4, R4, 0x10000, RZ ;  /* 0x0001000004049824 */ /* 0x008fc800078e00ff */
[----:B-----5:R-:W-:Y:S01]  /*2080*/  @!P1 FMUL.FTZ R31, R4, R23 ;  /* 0x00000017041f9220 */ /* 0x020fe20000410000 */
[----:B------:R-:W-:-:S04]  /*2090*/  @!P2 IMAD.WIDE R22, R7, 0x4, R16 ;  /* 0x000000040716a825 */ /* 0x000fc800078e0210 */
[----:B------:R-:W-:Y:S01]  /*20a0*/  @!P1 F2FP.BF16.F32.PACK_AB R24, RZ, R31 ;  /* 0x0000001fff18923e */ /* 0x000fe200000010ff */
[----:B------:R-:W-:Y:S01]  /*20b0*/  IMAD.MOV.U32 R4, RZ, RZ, RZ ;  /* 0x000000ffff047224 */ /* 0x000fe200078e00ff */
[----:B------:R1:W3:Y:S02]  /*20c0*/  @!P2 LDG.E R10, desc[UR18][R22.64] ;  /* 0x00000012160aa981 */ /* 0x0002e4000c1e1900 */
[----:B------:R-:W-:Y:S01]  /*20d0*/  PRMT R29, R24, 0x7610, R29 ;  /* 0x00007610181d7816 */ /* 0x000fe2000000001d */
[----:B------:R-:W-:-:S04]  /*20e0*/  @!P1 IMAD.WIDE R24, R9, 0x4, R18 ;  /* 0x0000000409189825 */ /* 0x000fc800078e0212 */
[----:B------:R5:W-:Y:S04]  /*20f0*/  @!P1 STG.E.U16 desc[UR18][R20.64], R29 ;  /* 0x0000001d14009986 */ /* 0x000be8000c101512 */
[----:B------:R2:W3:Y:S01]  /*2100*/  @!P1 LDG.E R4, desc[UR18][R24.64] ;  /* 0x0000001218049981 */ /* 0x0004e2000c1e1900 */
[----:B-1----:R-:W-:-:S03]  /*2110*/  @!P1 IMAD.WIDE R22, R9, 0x4, R16 ;  /* 0x0000000409169825 */ /* 0x002fc600078e0210 */
[----:B0-----:R0:W3:Y:S04]  /*2120*/  LDG.E R27, desc[UR18][R26.64] ;  /* 0x000000121a1b7981 */ /* 0x0010e8000c1e1900 */
[----:B------:R1:W3:Y:S01]  /*2130*/  @!P1 LDG.E R36, desc[UR18][R22.64] ;  /* 0x0000001216249981 */ /* 0x0002e2000c1e1900 */
[----:B-----5:R-:W-:-:S04]  /*2140*/  @!P1 IMAD.WIDE R28, R9, 0x4, R14 ;  /* 0x00000004091c9825 */ /* 0x020fc800078e020e */
[----:B--2---:R-:W-:-:S06]  /*2150*/  IMAD.MOV.U32 R24, RZ, RZ, RZ ;  /* 0x000000ffff187224 */ /* 0x004fcc00078e00ff */
[----:B------:R2:W5:Y:S01]  /*2160*/  @!P1 LDG.E R24, desc[UR18][R28.64] ;  /* 0x000000121c189981 */ /* 0x000562000c1e1900 */
[----:B------:R-:W-:Y:S01]  /*2170*/  FFMA.FTZ R6, R35, UR8, R6 ;  /* 0x0000000823067c23 */ /* 0x000fe20008010006 */
[----:B------:R-:W2:Y:S01]  /*2180*/  MUFU.RCP R20, R0 ;  /* 0x0000000000147308 */ /* 0x000ea20000001000 */
[----:B------:R-:W-:Y:S01]  /*2190*/  FFMA.FTZ R13, R32, UR8, R13 ;  /* 0x00000008200d7c23 */ /* 0x000fe2000801000d */
[----:B------:R-:W-:Y:S01]  /*21a0*/  FFMA.FTZ R37, R34, UR8, R37 ;  /* 0x0000000822257c23 */ /* 0x000fe20008010025 */
[C---:B------:R-:W-:Y:S02]  /*21b0*/  FMUL.FTZ R21, R6.reuse, UR9 ;  /* 0x0000000906157c20 */ /* 0x040fe40008410000 */
[----:B0-----:R-:W-:Y:S01]  /*21c0*/  FMUL.FTZ R26, R13, UR9 ;  /* 0x000000090d1a7c20 */ /* 0x001fe20008410000 */
[----:B-1----:R-:W-:Y:S01]  /*21d0*/  FMUL.FTZ R22, R37, UR9 ;  /* 0x0000000925167c20 */ /* 0x002fe20008410000 */
[----:B------:R-:W-:Y:S02]  /*21e0*/  FMUL.FTZ R21, R6, R21 ;  /* 0x0000001506157220 */ /* 0x000fe40000410000 */
[----:B------:R-:W-:Y:S01]  /*21f0*/  FMUL.FTZ R23, R13, R26 ;  /* 0x0000001a0d177220 */ /* 0x000fe20000410000 */
[----:B------:R-:W-:Y:S01]  /*2200*/  FMUL.FTZ R22, R37, R22 ;  /* 0x0000001625167220 */ /* 0x000fe20000410000 */
[----:B----4-:R-:W-:Y:S01]  /*2210*/  FFMA.FTZ R33, R33, UR11, R21 ;  /* 0x0000000b21217c23 */ /* 0x010fe20008010015 */
[----:B------:R-:W-:-:S02]  /*2220*/  FMUL.FTZ R21, R37, UR5 ;  /* 0x0000000525157c20 */ /* 0x000fc40008410000 */
[----:B------:R-:W-:Y:S02]  /*2230*/  FFMA.FTZ R11, R11, UR11, R22 ;  /* 0x0000000b0b0b7c23 */ /* 0x000fe40008010016 */
[----:B------:R-:W-:Y:S01]  /*2240*/  FFMA.FTZ R8, R8, UR10, R21 ;  /* 0x0000000a08087c23 */ /* 0x000fe20008010015 */
[-C--:B--2---:R-:W-:Y:S01]  /*2250*/  FMUL.FTZ R21, R33, R20.reuse ;  /* 0x0000001421157220 */ /* 0x084fe20000410000 */
[----:B------:R-:W-:-:S05]  /*2260*/  FMUL.FTZ R22, R11, R20 ;  /* 0x000000140b167220 */ /* 0x000fca0000410000 */
[----:B------:R-:W0:Y:S08]  /*2270*/  MUFU.SQRT R21, R21 ;  /* 0x0000001500157308 */ /* 0x000e300000002000 */
[----:B------:R-:W1:Y:S01]  /*2280*/  MUFU.SQRT R22, R22 ;  /* 0x0000001600167308 */ /* 0x000e620000002000 */
[----:B0-----:R-:W-:-:S07]  /*2290*/  FADD.FTZ R21, R21, UR14 ;  /* 0x0000000e15157e21 */ /* 0x001fce0008010000 */
[----:B------:R-:W-:Y:S01]  /*22a0*/  MUFU.RCP R21, R21 ;  /* 0x0000001500157308 */ /* 0x000fe20000001000 */
[----:B------:R-:W-:Y:S01]  /*22b0*/  FMUL.FTZ R13, R13, UR5 ;  /* 0x000000050d0d7c20 */ /* 0x000fe20008410000 */
[----:B------:R-:W-:-:S03]  /*22c0*/  ISETP.GE.AND P3, PT, R3, UR13, PT ;  /* 0x0000000d03007c0c */ /* 0x000fc6000bf66270 */
[----:B------:R-:W-:Y:S01]  /*22d0*/  FFMA.FTZ R30, R30, UR10, R13 ;  /* 0x0000000a1e1e7c23 */ /* 0x000fe2000801000d */
[----:B------:R-:W-:Y:S01]  /*22e0*/  BSSY.RECONVERGENT B0, `(.L_x_15) ;  /* 0x000002e000007945 */ /* 0x000fe20003800200 */
[----:B---3--:R-:W-:Y:S01]  /*22f0*/  FFMA.FTZ R10, R10, UR11, R23 ;  /* 0x0000000b0a0a7c23 */ /* 0x008fe20008010017 */
[----:B------:R-:W-:-:S04]  /*2300*/  FFMA.FTZ R31, R4, UR8, R31 ;  /* 0x00000008041f7c23 */ /* 0x000fc8000801001f */
[----:B------:R-:W-:-:S04]  /*2310*/  FMUL.FTZ R26, R31, UR9 ;  /* 0x000000091f1a7c20 */ /* 0x000fc80008410000 */
[----:B------:R-:W-:Y:S01]  /*2320*/  FMUL.FTZ R23, R31, R26 ;  /* 0x0000001a1f177220 */ /* 0x000fe20000410000 */
[----:B------:R-:W-:-:S03]  /*2330*/  FMUL.FTZ R26, R10, R20 ;  /* 0x000000140a1a7220 */ /* 0x000fc60000410000 */
[----:B------:R-:W-:Y:S01]  /*2340*/  FFMA.FTZ R36, R36, UR11, R23 ;  /* 0x0000000b24247c23 */ /* 0x000fe20008010017 */
[----:B------:R-:W0:Y:S03]  /*2350*/  MUFU.SQRT R25, R26 ;  /* 0x0000001a00197308 */ /* 0x000e260000002000 */
[----:B------:R-:W-:-:S06]  /*2360*/  FMUL.FTZ R20, R36, R20 ;  /* 0x0000001424147220 */ /* 0x000fcc0000410000 */
[----:B------:R-:W2:Y:S01]  /*2370*/  MUFU.SQRT R20, R20 ;  /* 0x0000001400147308 */ /* 0x000ea20000002000 */
[----:B------:R-:W-:-:S04]  /*2380*/  FMUL.FTZ R23, R6, UR5 ;  /* 0x0000000506177c20 */ /* 0x000fc80008410000 */
[----:B------:R-:W-:Y:S01]  /*2390*/  FFMA.FTZ R6, R12, UR10, R23 ;  /* 0x0000000a0c067c23 */ /* 0x000fe20008010017 */
[----:B-1----:R-:W-:Y:S01]  /*23a0*/  FADD.FTZ R12, R22, UR14 ;  /* 0x0000000e160c7e21 */ /* 0x002fe20008010000 */
[----:B0-----:R-:W-:Y:S01]  /*23b0*/  FADD.FTZ R25, R25, UR14 ;  /* 0x0000000e19197e21 */ /* 0x001fe20008010000 */
[----:B------:R-:W0:Y:S01]  /*23c0*/  MUFU.RCP R23, UR17 ;  /* 0x0000001100177d08 */ /* 0x000e220008001000 */
[----:B--2---:R-:W-:-:S07]  /*23d0*/  FADD.FTZ R28, R20, UR14 ;  /* 0x0000000e141c7e21 */ /* 0x004fce0008010000 */
[----:B------:R-:W1:Y:S08]  /*23e0*/  MUFU.RCP R25, R25 ;  /* 0x0000001900197308 */ /* 0x000e700000001000 */
[----:B------:R-:W2:Y:S01]  /*23f0*/  MUFU.RCP R12, R12 ;  /* 0x0000000c000c7308 */ /* 0x000ea20000001000 */
[----:B------:R-:W-:-:S07]  /*2400*/  FMUL.FTZ R31, R31, UR5 ;  /* 0x000000051f1f7c20 */ /* 0x000fce0008410000 */
[----:B------:R-:W3:Y:S01]  /*2410*/  MUFU.RCP R28, R28 ;  /* 0x0000001c001c7308 */ /* 0x000ee20000001000 */
[-C--:B0-----:R-:W-:Y:S01]  /*2420*/  FMUL.FTZ R20, R6, R23.reuse ;  /* 0x0000001706147220 */ /* 0x081fe20000410000 */
[-C--:B------:R-:W-:Y:S01]  /*2430*/  FMUL.FTZ R22, R30, R23.reuse ;  /* 0x000000171e167220 */ /* 0x080fe20000410000 */
[----:B-----5:R-:W-:Y:S01]  /*2440*/  FFMA.FTZ R26, R24, UR10, R31 ;  /* 0x0000000a181a7c23 */ /* 0x020fe2000801001f */
[----:B------:R-:W-:Y:S01]  /*2450*/  FMUL.FTZ R13, R8, R23 ;  /* 0x00000017080d7220 */ /* 0x000fe20000410000 */
[----:B------:R-:W-:Y:S01]  /*2460*/  FMUL.FTZ R20, R20, R21 ;  /* 0x0000001514147220 */ /* 0x000fe20000410000 */
[----:B-1----:R-:W-:Y:S01]  /*2470*/  FMUL.FTZ R25, R22, R25 ;  /* 0x0000001916197220 */ /* 0x002fe20000410000 */
[----:B------:R-:W-:Y:S01]  /*2480*/  FMUL.FTZ R23, R26, R23 ;  /* 0x000000171a177220 */ /* 0x000fe20000410000 */
[----:B--2---:R-:W-:Y:S01]  /*2490*/  FMUL.FTZ R13, R13, R12 ;  /* 0x0000000c0d0d7220 */ /* 0x004fe20000410000 */
[C---:B------:R-:W-:Y:S01]  /*24a0*/  FFMA.FTZ R35, R27.reuse, -R20, R35 ;  /* 0x800000141b237223 */ /* 0x040fe20000010023 */
[----:B------:R-:W-:-:S02]  /*24b0*/  FFMA.FTZ R32, R27, -R25, R32 ;  /* 0x800000191b207223 */ /* 0x000fc40000010020 */
[----:B------:R-:W-:Y:S01]  /*24c0*/  FFMA.FTZ R29, -R13, R27, R34 ;  /* 0x0000001b0d1d7223 */ /* 0x000fe20000010122 */
[----:B---3--:R-:W-:Y:S01]  /*24d0*/  FMUL.FTZ R28, R23, R28 ;  /* 0x0000001c171c7220 */ /* 0x008fe20000410000 */
        /* <DEDUP_REMOVED lines=14> */
.L_x_16:
[----:B------:R-:W-:Y:S05]  /*25c0*/  BSYNC.RECONVERGENT B0 ;  /* 0x0000000000007941 */ /* 0x000fea0003800200 */
.L_x_15:
[----:B------:R-:W-:Y:S04]  /*25d0*/  BSSY.RECONVERGENT B0, `(.L_x_17) ;  /* 0x000000e000007945 */ /* 0x000fe80003800200 */
[----:B------:R-:W-:Y:S05]  /*25e0*/  @P0 BRA `(.L_x_18) ;  /* 0x0000000000300947 */ /* 0x000fea0003800000 */
[C---:B-1----:R-:W-:Y:S01]  /*25f0*/  IADD3 R8, P0, PT, R5.reuse, UR12, RZ ;  /* 0x0000000c05087c10 */ /* 0x042fe2000ff1e0ff */
[C---:B------:R-:W-:Y:S01]  /*2600*/  IMAD.WIDE R20, R5.reuse, 0x4, R18 ;  /* 0x0000000405147825 */ /* 0x040fe200078e0212 */
[----:B------:R-:W-:Y:S02]  /*2610*/  F2FP.BF16.F32.PACK_AB R3, RZ, R35 ;  /* 0x00000023ff03723e */ /* 0x000fe400000010ff */
[C---:B------:R-:W-:Y:S01]  /*2620*/  LEA.HI.X.SX32 R11, R5.reuse, UR23, 0x1, P0 ;  /* 0x00000017050b7c11 */ /* 0x040fe200080f0eff */
[----:B------:R-:W-:Y:S01]  /*2630*/  IMAD.WIDE R12, R5, 0x4, R14 ;  /* 0x00000004050c7825 */ /* 0x000fe200078e020e */
[----:B------:R-:W-:-:S03]  /*2640*/  LEA R22, P0, R8, UR6, 0x1 ;  /* 0x0000000608167c11 */ /* 0x000fc6000f8008ff */
[----:B------:R-:W-:Y:S01]  /*2650*/  IMAD.WIDE R24, R5, 0x4, R16 ;  /* 0x0000000405187825 */ /* 0x000fe200078e0210 */
[----:B------:R-:W-:-:S05]  /*2660*/  LEA.HI.X R23, R8, UR7, R11, 0x1, P0 ;  /* 0x0000000708177c11 */ /* 0x000fca00080f0c0b */
[----:B------:R0:W-:Y:S04]  /*2670*/  STG.E.U16 desc[UR18][R22.64], R3 ;  /* 0x0000000316007986 */ /* 0x0001e8000c101512 */
[----:B------:R0:W-:Y:S04]  /*2680*/  STG.E desc[UR18][R20.64], R35 ;  /* 0x0000002314007986 */ /* 0x0001e8000c101912 */
[----:B------:R0:W-:Y:S04]  /*2690*/  STG.E desc[UR18][R12.64], R6 ;  /* 0x000000060c007986 */ /* 0x0001e8000c101912 */
[----:B------:R0:W-:Y:S02]  /*26a0*/  STG.E desc[UR18][R24.64], R33 ;  /* 0x0000002118007986 */ /* 0x0001e4000c101912 */
.L_x_18:
[----:B------:R-:W-:Y:S05]  /*26b0*/  BSYNC.RECONVERGENT B0 ;  /* 0x0000000000007941 */ /* 0x000fea0003800200 */
.L_x_17:
        /* <DEDUP_REMOVED lines=14> */
.L_x_20:
[----:B------:R-:W-:Y:S05]  /*27a0*/  BSYNC.RECONVERGENT B0 ;  /* 0x0000000000007941 */ /* 0x000fea0003800200 */
.L_x_19:
[----:B------:R-:W-:Y:S01]  /*27b0*/  BSSY.RECONVERGENT B0, `(.L_x_21) ;  /* 0x000000f000007945 */ /* 0x000fe20003800200 */
[----:B------:R-:W-:-:S03]  /*27c0*/  FFMA.FTZ R27, R27, -R28, R4 ;  /* 0x8000001c1b1b7223 */ /* 0x000fc60000010004 */
[----:B------:R-:W-:Y:S05]  /*27d0*/  @P1 BRA `(.L_x_22) ;  /* 0x0000000000301947 */ /* 0x000fea0003800000 */
[C---:B------:R-:W-:Y:S01]  /*27e0*/  IADD3 R5, P0, PT, R9.reuse, UR12, RZ ;  /* 0x0000000c09057c10 */ /* 0x040fe2000ff1e0ff */
[C---:B-12---:R-:W-:Y:S01]  /*27f0*/  IMAD.WIDE R10, R9.reuse, 0x4, R14 ;  /* 0x00000004090a7825 */ /* 0x046fe200078e020e */
[----:B0-----:R-:W-:Y:S02]  /*2800*/  F2FP.BF16.F32.PACK_AB R3, RZ, R27 ;  /* 0x0000001bff03723e */ /* 0x001fe400000010ff */
[----:B------:R-:W-:Y:S02]  /*2810*/  LEA.HI.X.SX32 R6, R9, UR23, 0x1, P0 ;  /* 0x0000001709067c11 */ /* 0x000fe400080f0eff */
[----:B------:R-:W-:-:S04]  /*2820*/  LEA R4, P0, R5, UR6, 0x1 ;  /* 0x0000000605047c11 */ /* 0x000fc8000f8008ff */
[----:B------:R-:W-:Y:S01]  /*2830*/  LEA.HI.X R5, R5, UR7, R6, 0x1, P0 ;  /* 0x0000000705057c11 */ /* 0x000fe200080f0c06 */
[----:B------:R-:W-:-:S04]  /*2840*/  IMAD.WIDE R6, R9, 0x4, R18 ;  /* 0x0000000409067825 */ /* 0x000fc800078e0212 */
[----:B------:R-:W-:Y:S01]  /*2850*/  IMAD.WIDE R8, R9, 0x4, R16 ;  /* 0x0000000409087825 */ /* 0x000fe200078e0210 */
[----:B------:R3:W-:Y:S04]  /*2860*/  STG.E.U16 desc[UR18][R4.64], R3 ;  /* 0x0000000304007986 */ /* 0x0007e8000c101512 */
[----:B------:R3:W-:Y:S04]  /*2870*/  STG.E desc[UR18][R6.64], R27 ;  /* 0x0000001b06007986 */ /* 0x0007e8000c101912 */
[----:B------:R3:W-:Y:S04]  /*2880*/  STG.E desc[UR18][R10.64], R26 ;  /* 0x0000001a0a007986 */ /* 0x0007e8000c101912 */
[----:B------:R3:W-:Y:S02]  /*2890*/  STG.E desc[UR18][R8.64], R36 ;  /* 0x0000002408007986 */ /* 0x0007e4000c101912 */
.L_x_22:
[----:B------:R-:W-:Y:S05]  /*28a0*/  BSYNC.RECONVERGENT B0 ;  /* 0x0000000000007941 */ /* 0x000fea0003800200 */
.L_x_21:
[----:B------:R-:W-:-:S04]  /*28b0*/  ULEA UR4, UR22, UR4, 0x2 ;  /* 0x0000000416047291 */ /* 0x000fc8000f8e10ff */
[----:B------:R-:W-:-:S09]  /*28c0*/  UISETP.GE.AND UP0, UPT, UR4, UR13, UPT ;  /* 0x0000000d0400728c */ /* 0x000fd2000bf06270 */
[----:B------:R-:W-:Y:S05]  /*28d0*/  BRA.U !UP0, `(.L_x_23) ;  /* 0xfffffff108b07547 */ /* 0x000fea000b83ffff */
[----:B------:R-:W-:Y:S05]  /*28e0*/  EXIT ;  /* 0x000000000000794d */ /* 0x000fea0003800000 */
        .type           $_Z25multi_tensor_apply_kernelI18TensorListMetadataILi5EE27AdamCapturableMasterFunctorIN3c108BFloat16EfEJffPiifPf10adamMode_tfS7_EEvlPViT_T0_DpT1_$__internal_accurate_pow,@function
        .size           $_Z25multi_tensor_apply_kernelI18TensorListMetadataILi5EE27AdamCapturableMasterFunctorIN3c108BFloat16EfEJffPiifPf10adamMode_tfS7_EEvlPViT_T0_DpT1_$__internal_accurate_pow,(.L_x_312 - $_Z25multi_tensor_apply_kernelI18TensorListMetadataILi5EE27AdamCapturableMasterFunctorIN3c108BFloat16EfEJffPiifPf10adamMode_tfS7_EEvlPViT_T0_DpT1_$__internal_accurate_pow)
$_Z25multi_tensor_apply_kernelI18TensorListMetadataILi5EE27AdamCapturableMasterFunctorIN3c108BFloat16EfEJffPiifPf10adamMode_tfS7_EEvlPViT_T0_DpT1_$__internal_accurate_pow:
[----:B------:R-:W-:Y:S01]  /*28f0*/  ISETP.GT.U32.AND P2, PT, R13, 0xfffff, PT ;  /* 0x000fffff0d00780c */ /* 0x000fe20003f44070 */
[----:B------:R-:W-:Y:S01]  /*2900*/  IMAD.MOV.U32 R4, RZ, RZ, R10 ;  /* 0x000000ffff047224 */ /* 0x000fe200078e000a */
[----:B------:R-:W-:Y:S01]  /*2910*/  MOV R5, R13 ;  /* 0x0000000d00057202 */ /* 0x000fe20000000f00 */
[----:B------:R-:W-:Y:S01]  /*2920*/  UMOV UR4, 0x80000000 ;  /* 0x8000000000047882 */ /* 0x000fe20000000000 */
[----:B------:R-:W-:Y:S01]  /*2930*/  MOV R12, RZ ;  /* 0x000000ff000c7202 */ /* 0x000fe20000000f00 */
[----:B------:R-:W-:Y:S01]  /*2940*/  UMOV UR5, 0x43300000 ;  /* 0x4330000000057882 */ /* 0x000fe20000000000 */
[----:B------:R-:W-:Y:S01]  /*2950*/  IMAD.MOV.U32 R19, RZ, RZ, R17 ;  /* 0x000000ffff137224 */ /* 0x000fe200078e0011 */
[----:B------:R-:W-:Y:S01]  /*2960*/  UMOV UR6, 0x3b39803f ;  /* 0x3b39803f00067882 */ /* 0x000fe20000000000 */
[----:B------:R-:W-:-:S05]  /*2970*/  UMOV UR7, 0x3c7abc9e ;  /* 0x3c7abc9e00077882 */ /* 0x000fca0000000000 */
[----:B------:R0:W1:Y:S02]  /*2980*/  @!P2 DMUL R6, R4, 1.80143985094819840000e+16 ;  /* 0x435000000406a828 */ /* 0x0000640000000000 */
[----:B0-----:R-:W-:Y:S02]  /*2990*/  IMAD.MOV.U32 R4, RZ, RZ, R13 ;  /* 0x000000ffff047224 */ /* 0x001fe400078e000d */
[----:B-1----:R-:W-:-:S05]  /*29a0*/  @!P2 IMAD.MOV.U32 R4, RZ, RZ, R7 ;  /* 0x000000ffff04a224 */ /* 0x002fca00078e0007 */
[----:B------:R-:W-:-:S04]  /*29b0*/  LOP3.LUT R4, R4, 0x800fffff, RZ, 0xc0, !PT ;  /* 0x800fffff04047812 */ /* 0x000fc800078ec0ff */
[----:B------:R-:W-:Y:S01]  /*29c0*/  LOP3.LUT R5, R4, 0x3ff00000, RZ, 0xfc, !PT ;  /* 0x3ff0000004057812 */ /* 0x000fe200078efcff */
[----:B------:R-:W-:Y:S01]  /*29d0*/  IMAD.MOV.U32 R4, RZ, RZ, R10 ;  /* 0x000000ffff047224 */ /* 0x000fe200078e000a */
[----:B------:R-:W-:Y:S02]  /*29e0*/  @!P2 MOV R4, R6 ;  /* 0x000000060004a202 */ /* 0x000fe40000000f00 */
[----:B------:R-:W-:-:S13]  /*29f0*/  ISETP.GE.U32.AND P3, PT, R5, 0x3ff6a09f, PT ;  /* 0x3ff6a09f0500780c */ /* 0x000fda0003f66070 */
[----:B------:R-:W-:-:S04]  /*2a00*/  @P3 VIADD R11, R5, 0xfff00000 ;  /* 0xfff00000050b3836 */ /* 0x000fc80000000000 */
[----:B------:R-:W-:-:S15]  /*2a10*/  @P3 IMAD.MOV.U32 R5, RZ, RZ, R11 ;  /* 0x000000ffff053224 */ /* 0x000fde00078e000b */
[----:B------:R-:W-:-:S15]  /*2a20*/  NOP ;  /* 0x0000000000007918 */ /* 0x000fde0000000000 */
[----:B------:R-:W-:-:S15]  /*2a30*/  DADD R10, R4, -1 ;  /* 0xbff00000040a7429 */ /* 0x000fde0000000000 */
[----:B------:R-:W-:-:S15]  /*2a40*/  NOP ;  /* 0x0000000000007918 */ /* 0x000fde0000000000 */
[----:B------:R-:W-:-:S15]  /*2a50*/  NOP ;  /* 0x0000000000007918 */ /* 0x000fde0000000000 */
[----:B------:R-:W-:-:S15]  /*2a60*/  NOP ;  /* 0x0000000000007918 */ /* 0x000fde0000000000 */
[----:B------:R-:W-:-:S04]  /*2a70*/  NOP ;  /* 0x0000000000007918 */ /* 0x000fc80000000000 */
[----:B------:R0:W1:Y:S02]  /*2a80*/  DADD R20, R4, 1 ;  /* 0x3ff0000004147429 */ /* 0x0000640000000000 */
[----:B0-----:R-:W-:Y:S02]  /*2a90*/  SHF.R.U32.HI R4, RZ, 0x14, R13 ;  /* 0x00000014ff047819 */ /* 0x001fe4000001160d */
[----:B-1----:R-:W0:Y:S01]  /*2aa0*/  MUFU.RCP64H R13, R21 ;  /* 0x00000015000d7308 */ /* 0x002e220000001800 */
[----:B------:R-:W-:-:S04]  /*2ab0*/  @!P2 LEA.HI R4, R7, 0xffffffca, RZ, 0xc ;  /* 0xffffffca0704a811 */ /* 0x000fc800078f60ff */
[C---:B------:R-:W-:Y:S01]  /*2ac0*/  IADD3 R5, PT, PT, R4.reuse, -0x3ff, RZ ;  /* 0xfffffc0104057810 */ /* 0x040fe20007ffe0ff */
[----:B------:R-:W-:-:S05]  /*2ad0*/  @P3 VIADD R5, R4, 0xfffffc02 ;  /* 0xfffffc0204053836 */ /* 0x000fca0000000000 */
[----:B------:R-:W-:Y:S01]  /*2ae0*/  LOP3.LUT R4, R5, 0x80000000, RZ, 0x3c, !PT ;  /* 0x8000000005047812 */ /* 0x000fe200078e3cff */
[----:B------:R-:W-:-:S15]  /*2af0*/  IMAD.MOV.U32 R5, RZ, RZ, 0x43300000 ;  /* 0x43300000ff057424 */ /* 0x000fde00078e00ff */
[----:B------:R-:W-:-:S15]  /*2b00*/  NOP ;  /* 0x0000000000007918 */ /* 0x000fde0000000000 */
[----:B------:R-:W-:-:S15]  /*2b10*/  NOP ;  /* 0x0000000000007918 */ /* 0x000fde0000000000 */
[----:B------:R-:W-:-:S03]  /*2b20*/  NOP ;  /* 0x0000000000007918 */ /* 0x000fc60000000000 */
[----:B0-----:R-:W0:-:S15]  /*2b30*/  DFMA R6, -R20, R12, 1 ;  /* 0x3ff000001406742b */ /* 0x001e1e000000010c */
[----:B------:R-:W-:-:S15]  /*2b40*/  NOP ;  /* 0x0000000000007918 */ /* 0x000fde0000000000 */
[----:B------:R-:W-:-:S15]  /*2b50*/  NOP ;  /* 0x0000000000007918 */ /* 0x000fde0000000000 */
[----:B------:R-:W-:-:S15]  /*2b60*/  NOP ;  /* 0x0000000000007918 */ /* 0x000fde0000000000 */
[----:B------:R-:W-:-:S04]  /*2b70*/  NOP ;  /* 0x0000000000007918 */ /* 0x000fc80000000000 */
[----:B0-----:R-:W0:-:S15]  /*2b80*/  DFMA R6, R6, R6, R6 ;  /* 0x000000060606722b */ /* 0x001e1e0000000006 */
        /* <DEDUP_REMOVED lines=9> */
[----:B0-----:R-:W0:-:S15]  /*2c20*/  DMUL R6, R10, R12 ;  /* 0x0000000c0a067228 */ /* 0x001e1e0000000000 */
        /* <DEDUP_REMOVED lines=9> */
[----:B0-----:R-:W0:-:S15]  /*2cc0*/  DADD R22, R10, -R6 ;  /* 0x000000000a167229 */ /* 0x001e1e0000000806 */
[----:B------:R-:W-:-:S15]  /*2cd0*/  NOP ;  /* 0x0000000000007918 */ /* 0x000fde0000000000 */
[----:B------:R-:W-:-:S15]  /*2ce0*/  NOP ;  /* 0x0000000000007918 */ /* 0x000fde0000000000 */
[----:B------:R-:W-:-:S15]  /*2cf0*/  NOP ;  /* 0x0000000000007918 */ /* 0x000fde0000000000 */
[----:B------:R-:W-:-:S04]  /*2d00*/  NOP ;  /* 0x0000000000007918 */ /* 0x000fc80000000000 */
[----:B0-----:R-:W0:-:S15]  /*2d10*/  DADD R22, R22, R22 ;  /* 0x0000000016167229 */ /* 0x001e1e0000000016 */
[----:B------:R-:W-:-:S15]  /*2d20*/  NOP ;  /* 0x0000000000007918 */ /* 0x000fde0000000000 */
[----:B------:R-:W-:-:S15]  /*2d30*/  NOP ;  /* 0x0000000000007918 */ /* 0x000fde0000000000 */
[----:B------:R-:W-:-:S15]  /*2d40*/  NOP ;  /* 0x0000000000007918 */ /* 0x000fde0000000000 */
[----:B------:R-:W-:-:S04]  /*2d50*/  NOP ;  /* 0x0000000000007918 */ /* 0x000fc80000000000 */
[----:B0-----:R0:W1:Y:S02]  /*2d60*/  DFMA R10, R10, -R6, R22 ;  /* 0x800000060a0a722b */ /* 0x0010640000000016 */
[----:B0-----:R-:W-:Y:S01]  /*2d70*/  MOV R22, 0x41ad3b5a ;  /* 0x41ad3b5a00167802 */ /* 0x001fe20000000f00 */
[----:B------:R-:W-:-:S15]  /*2d80*/  IMAD.MOV.U32 R23, RZ, RZ, 0x3ed0f5d2 ;  /* 0x3ed0f5d2ff177424 */ /* 0x000fde00078e00ff */
[----:B------:R-:W-:-:S15]  /*2d90*/  NOP ;  /* 0x0000000000007918 */ /* 0x000fde0000000000 */
[----:B------:R-:W-:-:S15]  /*2da0*/  NOP ;  /* 0x0000000000007918 */ /* 0x000fde0000000000 */
[----:B------:R-:W-:-:S15]  /*2db0*/  NOP ;  /* 0x0000000000007918 */ /* 0x000fde0000000000 */
[----:B------:R-:W-:-:S01]  /*2dc0*/  NOP ;  /* 0x0000000000007918 */ /* 0x000fc20000000000 */
[----:B------:R-:W0:-:S15]  /*2dd0*/  DMUL R24, R6, R6 ;  /* 0x0000000606187228 */ /* 0x000e1e0000000000 */
[----:B------:R-:W-:-:S15]  /*2de0*/  NOP ;  /* 0x0000000000007918 */ /* 0x000fde0000000000 */
[----:B------:R-:W-:-:S15]  /*2df0*/  NOP ;  /* 0x0000000000007918 */ /* 0x000fde0000000000 */
[----:B------:R-:W-:-:S15]  /*2e00*/  NOP ;  /* 0x0000000000007918 */ /* 0x000fde0000000000 */
[----:B------:R-:W-:-:S04]  /*2e10*/  NOP ;  /* 0x0000000000007918 */ /* 0x000fc80000000000 */
[----:B-1----:R-:W-:-:S15]  /*2e20*/  DMUL R10, R12, R10 ;  /* 0x0000000a0c0a7228 */ /* 0x002fde0000000000 */
        /* <DEDUP_REMOVED lines=9> */
[----:B------:R-:W-:-:S15]  /*2ec0*/  DFMA R26, R6, R6, -R24 ;  /* 0x00000006061a722b */ /* 0x000fde0000000818 */
[----:B------:R-:W-:-:S15]  /*2ed0*/  NOP ;  /* 0x0000000000007918 */ /* 0x000fde0000000000 */
[----:B------:R-:W-:-:S15]  /*2ee0*/  NOP ;  /* 0x0000000000007918 */ /* 0x000fde0000000000 */
[----:B------:R-:W-:-:S15]  /*2ef0*/  NOP ;  /* 0x0000000000007918 */ /* 0x000fde0000000000 */
[----:B------:R-:W-:-:S04]  /*2f00*/  NOP ;  /* 0x0000000000007918 */ /* 0x000fc80000000000 */
[----:B0-----:R-:W0:-:S15]  /*2f10*/  DFMA R20, R6, R24, -R12 ;  /* 0x000000180614722b */ /* 0x001e1e000000080c */
[----:B------:R-:W-:-:S15]  /*2f20*/  NOP ;  /* 0x0000000000007918 */ /* 0x000fde0000000000 */
[----:B------:R-:W-:-:S15]  /*2f30*/  NOP ;  /* 0x0000000000007918 */ /* 0x000fde0000000000 */
[----:B------:R-:W-:-:S15]  /*2f40*/  NOP ;  /* 0x0000000000007918 */ /* 0x000fde0000000000 */
[----:B------:R-:W-:-:S04]  /*2f50*/  NOP ;  /* 0x0000000000007918 */ /* 0x000fc80000000000 */
[----:B0-----:R0:W-:Y:S02]  /*2f60*/  DFMA R24, R10, R24, R20 ;  /* 0x000000180a18722b */ /* 0x0011e40000000014 */
[----:B0-----:R-:W-:Y:S02]  /*2f70*/  VIADD R21, R11, 0x100000 ;  /* 0x001000000b157836 */ /* 0x001fe40000000000 */
[----:B------:R-:W-:-:S15]  /*2f80*/  IMAD.MOV.U32 R20, RZ, RZ, R10 ;  /* 0x000000ffff147224 */ /* 0x000fde00078e000a */
[----:B------:R-:W-:-:S15]  /*2f90*/  NOP ;  /* 0x0000000000007918 */ /* 0x000fde0000000000 */
[----:B------:R-:W-:-:S15]  /*2fa0*/  NOP ;  /* 0x0000000000007918 */ /* 0x000fde0000000000 */
[----:B------:R-:W-:-:S15]  /*2fb0*/  NOP ;  /* 0x0000000000007918 */ /* 0x000fde0000000000 */
[----:B------:R-:W-:Y:S01]  /*2fc0*/  DADD R4, R4, -UR4 ;  /* 0x8000000404047e29 */ /* 0x000fe20008000000 */
[----:B------:R-:W-:Y:S01]  /*2fd0*/  UMOV UR4, 0x7d2cafe2 ;  /* 0x7d2cafe200047882 */ /* 0x000fe20000000000 */
[----:B------:R-:W-:-:S15]  /*2fe0*/  UMOV UR5, 0x3eb0f5ff ;  /* 0x3eb0f5ff00057882 */ /* 0x000fde0000000000 */
[----:B------:R-:W-:-:S15]  /*2ff0*/  NOP ;  /* 0x0000000000007918 */ /* 0x000fde0000000000 */
[----:B------:R-:W-:-:S15]  /*3000*/  NOP ;  /* 0x0000000000007918 */ /* 0x000fde0000000000 */
[----:B------:R-:W-:-:S15]  /*3010*/  NOP ;  /* 0x0000000000007918 */ /* 0x000fde0000000000 */
[----:B------:R-:W-:-:S02]  /*3020*/  NOP ;  /* 0x0000000000007918 */ /* 0x000fc40000000000 */
[----:B------:R-:W-:-:S15]  /*3030*/  DFMA R26, R6, R20, R26 ;  /* 0x00000014061a722b */ /* 0x000fde000000001a */
[----:B------:R-:W-:-:S15]  /*3040*/  NOP ;  /* 0x0000000000007918 */ /* 0x000fde0000000000 */
[----:B------:R-:W-:-:S15]  /*3050*/  NOP ;  /* 0x0000000000007918 */ /* 0x000fde0000000000 */
[----:B------:R-:W-:-:S15]  /*3060*/  NOP ;  /* 0x0000000000007918 */ /* 0x000fde0000000000 */
[----:B------:R-:W-:-:S04]  /*3070*/  NOP ;  /* 0x0000000000007918 */ /* 0x000fc80000000000 */
[----:B------:R-:W0:-:S15]  /*3080*/  DMUL R20, R6, R6 ;  /* 0x0000000606147228 */ /* 0x000e1e0000000000 */
[----:B------:R-:W-:-:S15]  /*3090*/  NOP ;  /* 0x0000000000007918 */ /* 0x000fde0000000000 */
[----:B------:R-:W-:-:S15]  /*30a0*/  NOP ;  /* 0x0000000000007918 */ /* 0x000fde0000000000 */
[----:B------:R-:W-:-:S15]  /*30b0*/  NOP ;  /* 0x0000000000007918 */ /* 0x000fde0000000000 */
[----:B------:R-:W-:-:S04]  /*30c0*/  NOP ;  /* 0x0000000000007918 */ /* 0x000fc80000000000 */
[----:B0-----:R-:W0:Y:S01]  /*30d0*/  DFMA R22, R20, UR4, R22 ;  /* 0x0000000414167c2b */ /* 0x001e220008000016 */
[----:B------:R-:W-:Y:S01]  /*30e0*/  UMOV UR4, 0x75488a3f ;  /* 0x75488a3f00047882 */ /* 0x000fe20000000000 */
[----:B------:R-:W-:-:S15]  /*30f0*/  UMOV UR5, 0x3ef3b20a ;  /* 0x3ef3b20a00057882 */ /* 0x000fde0000000000 */
[----:B------:R-:W-:-:S15]  /*3100*/  NOP ;  /* 0x0000000000007918 */ /* 0x000fde0000000000 */
[----:B------:R-:W-:-:S15]  /*3110*/  NOP ;  /* 0x0000000000007918 */ /* 0x000fde0000000000 */
[----:B------:R-:W-:-:S15]  /*3120*/  NOP ;  /* 0x0000000000007918 */ /* 0x000fde0000000000 */
[----:B------:R-:W-:-:S02]  /*3130*/  NOP ;  /* 0x0000000000007918 */ /* 0x000fc40000000000 */
[----:B0-----:R-:W0:Y:S01]  /*3140*/  DFMA R22, R20, R22, UR4 ;  /* 0x0000000414167e2b */ /* 0x001e220008000016 */
        /* <DEDUP_REMOVED lines=39> */
[----:B0-----:R-:W0:-:S15]  /*33c0*/  DFMA R26, R20, R22, UR4 ;  /* 0x00000004141a7e2b */ /* 0x001e1e0008000016 */
[----:B------:R-:W-:-:S15]  /*33d0*/  NOP ;  /* 0x0000000000007918 */ /* 0x000fde0000000000 */
[----:B------:R-:W-:-:S15]  /*33e0*/  NOP ;  /* 0x0000000000007918 */ /* 0x000fde0000000000 */
[----:B------:R-:W-:-:S15]  /*33f0*/  NOP ;  /* 0x0000000000007918 */ /* 0x000fde0000000000 */
[----:B------:R-:W-:-:S04]  /*3400*/  NOP ;  /* 0x0000000000007918 */ /* 0x000fc80000000000 */
[----:B0-----:R-:W0:Y:S01]  /*3410*/  DADD R28, -R26, UR4 ;  /* 0x000000041a1c7e29 */ /* 0x001e220008000100 */
[----:B------:R-:W-:Y:S01]  /*3420*/  UMOV UR4, 0xb9e7b0 ;  /* 0x00b9e7b000047882 */ /* 0x000fe20000000000 */
[----:B------:R-:W-:-:S15]  /*3430*/  UMOV UR5, 0x3c46a4cb ;  /* 0x3c46a4cb00057882 */ /* 0x000fde0000000000 */
[----:B------:R-:W-:-:S15]  /*3440*/  NOP ;  /* 0x0000000000007918 */ /* 0x000fde0000000000 */
[----:B------:R-:W-:-:S15]  /*3450*/  NOP ;  /* 0x0000000000007918 */ /* 0x000fde0000000000 */
[----:B------:R-:W-:-:S15]  /*3460*/  NOP ;  /* 0x0000000000007918 */ /* 0x000fde0000000000 */
[----:B------:R-:W-:-:S02]  /*3470*/  NOP ;  /* 0x0000000000007918 */ /* 0x000fc40000000000 */
[----:B0-----:R-:W0:-:S15]  /*3480*/  DFMA R28, R20, R22, R28 ;  /* 0x00000016141c722b */ /* 0x001e1e000000001c */
[----:B------:R-:W-:-:S15]  /*3490*/  NOP ;  /* 0x0000000000007918 */ /* 0x000fde0000000000 */
[----:B------:R-:W-:-:S15]  /*34a0*/  NOP ;  /* 0x0000000000007918 */ /* 0x000fde0000000000 */
[----:B------:R-:W-:-:S15]  /*34b0*/  NOP ;  /* 0x0000000000007918 */ /* 0x000fde0000000000 */
[----:B------:R-:W-:-:S04]  /*34c0*/  NOP ;  /* 0x0000000000007918 */ /* 0x000fc80000000000 */
[----:B0-----:R-:W0:Y:S01]  /*34d0*/  DADD R28, R28, -UR4 ;  /* 0x800000041c1c7e29 */ /* 0x001e220008000000 */
[----:B------:R-:W-:Y:S01]  /*34e0*/  UMOV UR4, 0xfefa39ef ;  /* 0xfefa39ef00047882 */ /* 0x000fe20000000000 */
[----:B------:R-:W-:-:S15]  /*34f0*/  UMOV UR5, 0x3fe62e42 ;  /* 0x3fe62e4200057882 */ /* 0x000fde0000000000 */
[----:B------:R-:W-:-:S15]  /*3500*/  NOP ;  /* 0x0000000000007918 */ /* 0x000fde0000000000 */
[----:B------:R-:W-:-:S15]  /*3510*/  NOP ;  /* 0x0000000000007918 */ /* 0x000fde0000000000 */
[----:B------:R-:W-:-:S15]  /*3520*/  NOP ;  /* 0x0000000000007918 */ /* 0x000fde0000000000 */
[----:B------:R-:W-:-:S02]  /*3530*/  NOP ;  /* 0x0000000000007918 */ /* 0x000fc40000000000 */
[----:B0-----:R-:W0:-:S15]  /*3540*/  DADD R20, R26, R28 ;  /* 0x000000001a147229 */ /* 0x001e1e000000001c */
        /* <DEDUP_REMOVED lines=9> */
[----:B0-----:R-:W-:-:S15]  /*35e0*/  DADD R26, R28, R26 ;  /* 0x000000001c1a7229 */ /* 0x001fde000000001a */
        /* <DEDUP_REMOVED lines=34> */
[----:B------:R-:W1:-:S15]  /*3810*/  DADD R22, R22, -R12 ;  /* 0x0000000016167229 */ /* 0x000e5e000000080c */
        /* <DEDUP_REMOVED lines=9> */
[----:B-1----:R-:W-:-:S15]  /*38b0*/  DADD R22, R24, R22 ;  /* 0x0000000018167229 */ /* 0x002fde0000000016 */
        /* <DEDUP_REMOVED lines=29> */
[----:B------:R-:W1:-:S15]  /*3a90*/  DFMA R6, R4, UR4, R12 ;  /* 0x0000000404067c2b */ /* 0x000e5e000800000c */
        /* <DEDUP_REMOVED lines=9> */
[----:B-1----:R-:W0:-:S15]  /*3b30*/  DFMA R10, R4, -UR4, R6 ;  /* 0x80000004040a7c2b */ /* 0x002e1e0008000006 */
[----:B------:R-:W-:-:S15]  /*3b40*/  NOP ;  /* 0x0000000000007918 */ /* 0x000fde0000000000 */
[----:B------:R-:W-:-:S15]  /*3b50*/  NOP ;  /* 0x0000000000007918 */ /* 0x000fde0000000000 */
[----:B------:R-:W-:-:S15]  /*3b60*/  NOP ;  /* 0x0000000000007918 */ /* 0x000fde0000000000 */
[----:B------:R-:W-:-:S04]  /*3b70*/  NOP ;  /* 0x0000000000007918 */ /* 0x000fc80000000000 */
[----:B0-----:R0:W1:Y:S02]  /*3b80*/  DADD R10, -R12, R10 ;  /* 0x000000000c0a7229 */ /* 0x001064000000010a */
[C---:B0-----:R-:W-:Y:S02]  /*3b90*/  SHF.L.U32 R12, R19.reuse, 0x1, RZ ;  /* 0x00000001130c7819 */ /* 0x041fe400000006ff */
[----:B------:R-:W-:Y:S02]  /*3ba0*/  LOP3.LUT R13, R19, 0xff0fffff, RZ, 0xc0, !PT ;  /* 0xff0fffff130d7812 */ /* 0x000fe400078ec0ff */
[----:B------:R-:W-:Y:S01]  /*3bb0*/  ISETP.GT.U32.AND P2, PT, R12, -0x2000001, PT ;  /* 0xfdffffff0c00780c */ /* 0x000fe20003f44070 */
[----:B------:R-:W-:-:S03]  /*3bc0*/  IMAD.MOV.U32 R12, RZ, RZ, R18 ;  /* 0x000000ffff0c7224 */ /* 0x000fc600078e0012 */
[----:B------:R-:W-:-:S15]  /*3bd0*/  SEL R13, R13, R19, P2 ;  /* 0x000000130d0d7207 */ /* 0x000fde0001000000 */
[----:B------:R-:W-:-:S15]  /*3be0*/  NOP ;  /* 0x0000000000007918 */ /* 0x000fde0000000000 */
[----:B------:R-:W-:-:S15]  /*3bf0*/  NOP ;  /* 0x0000000000007918 */ /* 0x000fde0000000000 */
[----:B------:R-:W-:-:S09]  /*3c00*/  NOP ;  /* 0x0000000000007918 */ /* 0x000fd20000000000 */
[----:B-1----:R-:W0:-:S15]  /*3c10*/  DADD R10, R20, -R10 ;  /* 0x00000000140a7229 */ /* 0x002e1e000000080a */
[----:B------:R-:W-:-:S15]  /*3c20*/  NOP ;  /* 0x0000000000007918 */ /* 0x000fde0000000000 */
[----:B------:R-:W-:-:S15]  /*3c30*/  NOP ;  /* 0x0000000000007918 */ /* 0x000fde0000000000 */
[----:B------:R-:W-:-:S15]  /*3c40*/  NOP ;  /* 0x0000000000007918 */ /* 0x000fde0000000000 */
[----:B------:R-:W-:-:S04]  /*3c50*/  NOP ;  /* 0x0000000000007918 */ /* 0x000fc80000000000 */
[----:B0-----:R-:W0:-:S15]  /*3c60*/  DFMA R10, R4, UR6, R10 ;  /* 0x00000006040a7c2b */ /* 0x001e1e000800000a */
        /* <DEDUP_REMOVED lines=14> */
[----:B------:R-:W1:-:S15]  /*3d50*/  DMUL R18, R4, R12 ;  /* 0x0000000c04127228 */ /* 0x000e5e0000000000 */
        /* <DEDUP_REMOVED lines=9> */
[----:B-1----:R-:W0:-:S15]  /*3df0*/  DFMA R4, R4, R12, -R18 ;  /* 0x0000000c0404722b */ /* 0x002e1e0000000812 */
[----:B------:R-:W-:-:S15]  /*3e00*/  NOP ;  /* 0x0000000000007918 */ /* 0x000fde0000000000 */
[----:B------:R-:W-:-:S15]  /*3e10*/  NOP ;  /* 0x0000000000007918 */ /* 0x000fde0000000000 */
[----:B------:R-:W-:-:S15]  /*3e20*/  NOP ;  /* 0x0000000000007918 */ /* 0x000fde0000000000 */
[----:B------:R-:W-:-:S04]  /*3e30*/  NOP ;  /* 0x0000000000007918 */ /* 0x000fc80000000000 */
[----:B0-----:R0:W1:Y:S02]  /*3e40*/  DFMA R10, R6, R12, R4 ;  /* 0x0000000c060a722b */ /* 0x0010640000000004 */
[----:B0-----:R-:W-:Y:S01]  /*3e50*/  IMAD.MOV.U32 R6, RZ, RZ, 0x652b82fe ;  /* 0x652b82feff067424 */ /* 0x001fe200078e00ff */
[----:B------:R-:W-:-:S15]  /*3e60*/  MOV R7, 0x3ff71547 ;  /* 0x3ff7154700077802 */ /* 0x000fde0000000f00 */
[----:B------:R-:W-:-:S15]  /*3e70*/  NOP ;  /* 0x0000000000007918 */ /* 0x000fde0000000000 */
[----:B------:R-:W-:-:S15]  /*3e80*/  NOP ;  /* 0x0000000000007918 */ /* 0x000fde0000000000 */
[----:B------:R-:W-:-:S15]  /*3e90*/  NOP ;  /* 0x0000000000007918 */ /* 0x000fde0000000000 */
[----:B------:R-:W-:-:S01]  /*3ea0*/  NOP ;  /* 0x0000000000007918 */ /* 0x000fc20000000000 */
[----:B-1----:R-:W0:Y:S02]  /*3eb0*/  DADD R4, R18, R10 ;  /* 0x0000000012047229 */ /* 0x002e24000000000a */
[----:B0-----:R-:W-:-:S15]  /*3ec0*/  FSETP.GEU.FTZ.AND P2, PT, |R5|, 4.1917929649353027344, PT ;  /* 0x4086232b0500780b */ /* 0x001fde0003f5e200 */
[----:B------:R-:W-:-:S15]  /*3ed0*/  NOP ;  /* 0x0000000000007918 */ /* 0x000fde0000000000 */
[----:B------:R-:W-:-:S15]  /*3ee0*/  NOP ;  /* 0x0000000000007918 */ /* 0x000fde0000000000 */
[----:B------:R-:W-:-:S15]  /*3ef0*/  NOP ;  /* 0x0000000000007918 */ /* 0x000fde0000000000 */
[----:B------:R-:W-:-:S02]  /*3f00*/  NOP ;  /* 0x0000000000007918 */ /* 0x000fc40000000000 */
[----:B------:R-:W0:-:S15]  /*3f10*/  DADD R18, R18, -R4 ;  /* 0x0000000012127229 */ /* 0x000e1e0000000804 */
[----:B------:R-:W-:-:S15]  /*3f20*/  NOP ;  /* 0x0000000000007918 */ /* 0x000fde0000000000 */
[----:B------:R-:W-:-:S15]  /*3f30*/  NOP ;  /* 0x0000000000007918 */ /* 0x000fde0000000000 */
[----:B------:R-:W-:-:S15]  /*3f40*/  NOP ;  /* 0x0000000000007918 */ /* 0x000fde0000000000 */
[----:B------:R-:W-:-:S04]  /*3f50*/  NOP ;  /* 0x0000000000007918 */ /* 0x000fc80000000000 */
[----:B------:R-:W1:-:S15]  /*3f60*/  DFMA R6, R4, R6, 6.75539944105574400000e+15 ;  /* 0x433800000406742b */ /* 0x000e5e0000000006 */
        /* <DEDUP_REMOVED lines=9> */
[----:B-1----:R-:W0:-:S15]  /*4000*/  DADD R12, R6, -6.75539944105574400000e+15 ;  /* 0xc3380000060c7429 */ /* 0x002e1e0000000000 */
[----:B------:R-:W-:-:S15]  /*4010*/  NOP ;  /* 0x0000000000007918 */ /* 0x000fde0000000000 */
[----:B------:R-:W-:-:S15]  /*4020*/  NOP ;  /* 0x0000000000007918 */ /* 0x000fde0000000000 */
[----:B------:R-:W-:-:S15]  /*4030*/  NOP ;  /* 0x0000000000007918 */ /* 0x000fde0000000000 */
[----:B------:R-:W-:-:S04]  /*4040*/  NOP ;  /* 0x0000000000007918 */ /* 0x000fc80000000000 */
[----:B0-----:R-:W0:Y:S01]  /*4050*/  DFMA R18, R12, -UR4, R4 ;  /* 0x800000040c127c2b */ /* 0x001e220008000004 */
[----:B------:R-:W-:Y:S01]  /*4060*/  UMOV UR4, 0x3b39803f ;  /* 0x3b39803f00047882 */ /* 0x000fe20000000000 */
[----:B------:R-:W-:-:S15]  /*4070*/  UMOV UR5, 0x3c7abc9e ;  /* 0x3c7abc9e00057882 */ /* 0x000fde0000000000 */
[----:B------:R-:W-:-:S15]  /*4080*/  NOP ;  /* 0x0000000000007918 */ /* 0x000fde0000000000 */
[----:B------:R-:W-:-:S15]  /*4090*/  NOP ;  /* 0x0000000000007918 */ /* 0x000fde0000000000 */
[----:B------:R-:W-:-:S15]  /*40a0*/  NOP ;  /* 0x0000000000007918 */ /* 0x000fde0000000000 */
[----:B------:R-:W-:-:S02]  /*40b0*/  NOP ;  /* 0x0000000000007918 */ /* 0x000fc40000000000 */
[----:B0-----:R0:W1:Y:S01]  /*40c0*/  DFMA R12, R12, -UR4, R18 ;  /* 0x800000040c0c7c2b */ /* 0x0010620008000012 */
[----:B------:R-:W-:Y:S01]  /*40d0*/  UMOV UR4, 0x69ce2bdf ;  /* 0x69ce2bdf00047882 */ /* 0x000fe20000000000 */
[----:B0-----:R-:W-:Y:S01]  /*40e0*/  IMAD.MOV.U32 R18, RZ, RZ, -0x35dec16 ;  /* 0xfca213eaff127424 */ /* 0x001fe200078e00ff */
[----:B------:R-:W-:Y:S01]  /*40f0*/  UMOV UR5, 0x3e5ade15 ;  /* 0x3e5ade1500057882 */ /* 0x000fe20000000000 */
[----:B------:R-:W-:-:S15]  /*4100*/  IMAD.MOV.U32 R19, RZ, RZ, 0x3e928af3 ;  /* 0x3e928af3ff137424 */ /* 0x000fde00078e00ff */
[----:B------:R-:W-:-:S15]  /*4110*/  NOP ;  /* 0x0000000000007918 */ /* 0x000fde0000000000 */
[----:B------:R-:W-:-:S15]  /*4120*/  NOP ;  /* 0x0000000000007918 */ /* 0x000fde0000000000 */
[----:B------:R-:W-:-:S15]  /*4130*/  NOP ;  /* 0x0000000000007918 */ /* 0x000fde0000000000 */
[----:B-1----:R-:W0:Y:S01]  /*4140*/  DFMA R18, R12, UR4, R18 ;  /* 0x000000040c127c2b */ /* 0x002e220008000012 */
        /* <DEDUP_REMOVED lines=55> */
[----:B0-----:R-:W0:-:S15]  /*44c0*/  DFMA R18, R12, R18, UR4 ;  /* 0x000000040c127e2b */ /* 0x001e1e0008000012 */
[----:B------:R-:W-:-:S15]  /*44d0*/  NOP ;  /* 0x0000000000007918 */ /* 0x000fde0000000000 */
[----:B------:R-:W-:-:S15]  /*44e0*/  NOP ;  /* 0x0000000000007918 */ /* 0x000fde0000000000 */
[----:B------:R-:W-:-:S15]  /*44f0*/  NOP ;  /* 0x0000000000007918 */ /* 0x000fde0000000000 */
[----:B------:R-:W-:-:S04]  /*4500*/  NOP ;  /* 0x0000000000007918 */ /* 0x000fc80000000000 */
[----:B0-----:R-:W0:-:S15]  /*4510*/  DFMA R18, R12, R18, 1 ;  /* 0x3ff000000c12742b */ /* 0x001e1e0000000012 */
[----:B------:R-:W-:-:S15]  /*4520*/  NOP ;  /* 0x0000000000007918 */ /* 0x000fde0000000000 */
[----:B------:R-:W-:-:S15]  /*4530*/  NOP ;  /* 0x0000000000007918 */ /* 0x000fde0000000000 */
[----:B------:R-:W-:-:S15]  /*4540*/  NOP ;  /* 0x0000000000007918 */ /* 0x000fde0000000000 */
[----:B------:R-:W-:-:S04]  /*4550*/  NOP ;  /* 0x0000000000007918 */ /* 0x000fc80000000000 */
[----:B0-----:R-:W0:Y:S02]  /*4560*/  DFMA R18, R12, R18, 1 ;  /* 0x3ff000000c12742b */ /* 0x001e240000000012 */
[----:B0-----:R-:W-:Y:S01]  /*4570*/  LEA R13, R6, R19, 0x14 ;  /* 0x00000013060d7211 */ /* 0x001fe200078ea0ff */
[----:B------:R-:W-:Y:S01]  /*4580*/  IMAD.MOV.U32 R12, RZ, RZ, R18 ;  /* 0x000000ffff0c7224 */ /* 0x000fe200078e0012 */
[----:B------:R-:W-:Y:S06]  /*4590*/  @!P2 BRA `(.L_x_24) ;  /* 0x000000000048a947 */ /* 0x000fec0003800000 */
[----:B------:R-:W-:Y:S01]  /*45a0*/  FSETP.GEU.FTZ.AND P2, PT, |R5|, 4.2275390625, PT ;  /* 0x408748000500780b */ /* 0x000fe20003f5e200 */
[----:B------:R-:W-:-:S15]  /*45b0*/  DSETP.GEU.AND P3, PT, R4, RZ, PT ;  /* 0x000000ff0400722a */ /* 0x000fde0003f6e000 */
[----:B------:R-:W-:-:S15]  /*45c0*/  NOP ;  /* 0x0000000000007918 */ /* 0x000fde0000000000 */
[----:B------:R-:W-:-:S15]  /*45d0*/  NOP ;  /* 0x0000000000007918 */ /* 0x000fde0000000000 */
[----:B------:R-:W-:-:S15]  /*45e0*/  NOP ;  /* 0x0000000000007918 */ /* 0x000fde0000000000 */
[----:B------:R-:W-:-:S04]  /*45f0*/  NOP ;  /* 0x0000000000007918 */ /* 0x000fc80000000000 */
[----:B------:R-:W0:Y:S02]  /*4600*/  DADD R4, R4, +INF ;  /* 0x7ff0000004047429 */ /* 0x000e240000000000 */
[----:B0-----:R-:W-:Y:S02]  /*4610*/  FSEL R12, R4, RZ, P3 ;  /* 0x000000ff040c7208 */ /* 0x001fe40001800000 */
[----:B------:R-:W-:Y:S01]  /*4620*/  FSEL R13, R5, RZ, P3 ;  /* 0x000000ff050d7208 */ /* 0x000fe20001800000 */
[----:B------:R-:W-:Y:S06]  /*4630*/  @P2 BRA `(.L_x_24) ;  /* 0x0000000000202947 */ /* 0x000fec0003800000 */
[----:B------:R-:W-:Y:S01]  /*4640*/  LEA.HI R4, R6, R6, RZ, 0x1 ;  /* 0x0000000606047211 */ /* 0x000fe200078f08ff */
[----:B------:R-:W-:-:S03]  /*4650*/  IMAD.MOV.U32 R12, RZ, RZ, R18 ;  /* 0x000000ffff0c7224 */ /* 0x000fc600078e0012 */
[----:B------:R-:W-:-:S05]  /*4660*/  SHF.R.S32.HI R13, RZ, 0x1, R4 ;  /* 0x00000001ff0d7819 */ /* 0x000fca0000011404 */
[----:B------:R-:W-:Y:S01]  /*4670*/  IMAD.IADD R4, R6, 0x1, -R13 ;  /* 0x0000000106047824 */ /* 0x000fe200078e0a0d */
[----:B------:R-:W-:-:S04]  /*4680*/  LEA R13, R13, R19, 0x14 ;  /* 0x000000130d0d7211 */ /* 0x000fc800078ea0ff */
[----:B------:R-:W-:Y:S01]  /*4690*/  LEA R5, R4, 0x3ff00000, 0x14 ;  /* 0x3ff0000004057811 */ /* 0x000fe200078ea0ff */
[----:B------:R-:W-:-:S06]  /*46a0*/  IMAD.MOV.U32 R4, RZ, RZ, RZ ;  /* 0x000000ffff047224 */ /* 0x000fcc00078e00ff */
[----:B------:R0:W1:Y:S02]  /*46b0*/  DMUL R12, R12, R4 ;  /* 0x000000040c0c7228 */ /* 0x0000640000000000 */
.L_x_24:
[----:B------:R-:W-:Y:S01]  /*46c0*/  MOV R6, R0 ;  /* 0x0000000000067202 */ /* 0x000fe20000000f00 */
[----:B------:R-:W-:Y:S01]  /*46d0*/  IMAD.MOV.U32 R7, RZ, RZ, 0x0 ;  /* 0x00000000ff077424 */ /* 0x000fe200078e00ff */
[----:B-1----:R-:W-:-:S15]  /*46e0*/  DSETP.NEU.AND P2, PT, |R12|, +INF , PT ;  /* 0x7ff000000c00742a */ /* 0x002fde0003f4d200 */
[----:B------:R-:W-:-:S15]  /*46f0*/  NOP ;  /* 0x0000000000007918 */ /* 0x000fde0000000000 */
[----:B------:R-:W-:-:S15]  /*4700*/  NOP ;  /* 0x0000000000007918 */ /* 0x000fde0000000000 */
[----:B------:R-:W-:-:S15]  /*4710*/  NOP ;  /* 0x0000000000007918 */ /* 0x000fde0000000000 */
[----:B------:R-:W-:-:S04]  /*4720*/  NOP ;  /* 0x0000000000007918 */ /* 0x000fc80000000000 */
[----:B------:R-:W0:Y:S02]  /*4730*/  DFMA R10, R10, R12, R12 ;  /* 0x0000000c0a0a722b */ /* 0x000e24000000000c */
[----:B0-----:R-:W-:Y:S02]  /*4740*/  FSEL R4, R12, R10, !P2 ;  /* 0x0000000a0c047208 */ /* 0x001fe40005000000 */
[----:B------:R-:W-:Y:S01]  /*4750*/  FSEL R5, R13, R11, !P2 ;  /* 0x0000000b0d057208 */ /* 0x000fe20005000000 */
[----:B------:R-:W-:Y:S06]  /*4760*/  RET.REL.NODEC R6 `(_Z25multi_tensor_apply_kernelI18TensorListMetadataILi5EE27AdamCapturableMasterFunctorIN3c108BFloat16EfEJffPiifPf10adamMode_tfS7_EEvlPViT_T0_DpT1_) ;  /* 0xffffffb806247950 */ /* 0x000fec0003c3ffff */
.L_x_25:
[----:B------:R-:W-:-:S00]  /*4770*/  BRA `(.L_x_25) ;  /* 0xfffffffc00fc7947 */ /* 0x000fc0000383ffff */
[----:B------:R-:W-:-:S00]  /*4780*/  NOP ;  /* 0x0000000000007918 */ /* 0x000fc00000000000 */
[----:B------:R-:W-:-:S00]  /*4790*/  NOP ;  /* 0x0000000000007918 */ /* 0x000fc00000000000 */
[----:B------:R-:W-:-:S00]  /*47a0*/  NOP ;  /* 0x0000000000007918 */ /* 0x000fc00000000000 */
[----:B------:R-:W-:-:S00]  /*47b0*/  NOP ;  /* 0x0000000000007918 */ /* 0x000fc00000000000 */
[----:B------:R-:W-:-:S00]  /*47c0*/  NOP ;  /* 0x0000000000007918 */ /* 0x000fc00000000000 */
[----:B------:R-:W-:-:S00]  /*47d0*/  NOP ;  /* 0x0000000000007918 */ /* 0x000fc00000000000 */
[----:B------:R-:W-:-:S00]  /*47e0*/  NOP ;  /* 0x0000000000007918 */ /* 0x000fc00000000000 */
[----:B------:R-:W-:-:S00]  /*47f0*/  NOP ;  /* 0x0000000000007918 */ /* 0x000fc00000000000 */
.L_x_312:


//--------------------- .text._Z25multi_tensor_apply_kernelI18TensorListMetadataILi5EE27AdamCapturableMasterFunctorIN3c104HalfEfEJffPiifPf10adamMode_tfS7_EEvlPViT_T0_DpT1_ --------------------------
	.section	.text._Z25multi_tensor_apply_kernelI18TensorListMetadataILi5EE27AdamCapturableMasterFunctorIN3c104HalfEfEJffPiifPf10adamMode_tfS7_EEvlPViT_T0_DpT1_,"ax",@progbits
	.align	128
        .global         _Z25multi_tensor_apply_kernelI18TensorListMetadataILi5EE27AdamCapturableMasterFunctorIN3c104HalfEfEJffPiifPf10adamMode_tfS7_EEvlPViT_T0_DpT1_
        .type           _Z25multi_tensor_apply_kernelI18TensorListMetadataILi5EE27AdamCapturableMasterFunctorIN3c104HalfEfEJffPiifPf10adamMode_tfS7_EEvlPViT_T0_DpT1_,@function
        .size           _Z25multi_tensor_apply_kernelI18TensorListMetadataILi5EE27AdamCapturableMasterFunctorIN3c104HalfEfEJffPiifPf10adamMode_tfS7_EEvlPViT_T0_DpT1_,(.L_x_313 - _Z25multi_tensor_apply_kernelI18TensorListMetadataILi5EE27AdamCapturableMasterFunctorIN3c104HalfEfEJffPiifPf10adamMode_tfS7_EEvlPViT_T0_DpT1_)
        .other          _Z25multi_tensor_apply_kernelI18TensorListMetadataILi5EE27AdamCapturableMasterFunctorIN3c104HalfEfEJffPiifPf10adamMode_tfS7_EEvlPViT_T0_DpT1_,@"STO_CUDA_ENTRY STV_DEFAULT"
_Z25multi_tensor_apply_kernelI18TensorListMetadataILi5EE27AdamCapturableMasterFunctorIN3c104HalfEfEJffPiifPf10adamMode_tfS7_EEvlPViT_T0_DpT1_:
.text._Z25multi_tensor_apply_kernelI18TensorListMetadataILi5EE27AdamCapturableMasterFunctorIN3c104HalfEfEJffPiifPf10adamMode_tfS7_EEvlPViT_T0_DpT1_:
        /* <DEDUP_REMOVED lines=39> */
[----:B------:R-:W-:Y:S05]  /*0270*/  CALL.REL.NOINC `($_Z25multi_tensor_apply_kernelI18TensorListMetadataILi5EE27AdamCapturableMasterFunctorIN3c104HalfEfEJffPiifPf10adamMode_tfS7_EEvlPViT_T0_DpT1_$__internal_accurate_pow) ;  /* 0x00000024009c7944 */ /* 0x000fea0003c00000 */
        /* <DEDUP_REMOVED lines=23> */
.L_x_27:
        /* <DEDUP_REMOVED lines=14> */
.L_x_28:
        /* <DEDUP_REMOVED lines=36> */
[----:B------:R-:W-:Y:S05]  /*0710*/  CALL.REL.NOINC `($_Z25multi_tensor_apply_kernelI18TensorListMetadataILi5EE27AdamCapturableMasterFunctorIN3c104HalfEfEJffPiifPf10adamMode_tfS7_EEvlPViT_T0_DpT1_$__internal_accurate_pow) ;  /* 0x0000002000747944 */ /* 0x000fea0003c00000 */
        /* <DEDUP_REMOVED lines=22> */
.L_x_29:
        /* <DEDUP_REMOVED lines=14> */
.L_x_30:
        /* <DEDUP_REMOVED lines=18> */
.L_x_26:
        /* <DEDUP_REMOVED lines=54> */
.L_x_40:
        /* <DEDUP_REMOVED lines=17> */
[----:B-----5:R-:W-:-:S05]  /*0ef0*/  @!P0 HADD2.F32 R5, -RZ, R5.H0_H0 ;  /* 0x20000005ff058230 */ /* 0x020fca0000004100 */
[----:B---3--:R-:W-:-:S05]  /*0f00*/  @!P0 FMUL.FTZ R8, R5, R10 ;  /* 0x0000000a05088220 */ /* 0x008fca0000410000 */
[----:B------:R-:W-:-:S04]  /*0f10*/  @!P0 F2FP.F16.F32.PACK_AB R5, RZ, R8 ;  /* 0x00000008ff05823e */ /* 0x000fc800000000ff */
[----:B------:R-:W-:-:S05]  /*0f20*/  PRMT R11, R5, 0x7610, R11 ;  /* 0x00007610050b7816 */ /* 0x000fca000000000b */
[----:B------:R2:W-:Y:S04]  /*0f30*/  @!P0 STG.E.U16 desc[UR18][R6.64], R11 ;  /* 0x0000000b06008986 */ /* 0x0005e8000c101512 */
[----:B------:R-:W3:Y:S04]  /*0f40*/  @!P1 LDG.E.U16 R9, desc[UR18][R20.64] ;  /* 0x0000001214099981 */ /* 0x000ee8000c1e1500 */
[----:B0-----:R-:W5:Y:S01]  /*0f50*/  @!P1 LDG.E R12, desc[UR18][R12.64] ;  /* 0x000000120c0c9981 */ /* 0x001f62000c1e1900 */
[----:B------:R-:W-:Y:S01]  /*0f60*/  VIADD R5, R4, UR22 ;  /* 0x0000001604057c36 */ /* 0x000fe20008000000 */
[----:B------:R-:W-:Y:S01]  /*0f70*/  CS2R R34, SRZ ;  /* 0x0000000000227805 */ /* 0x000fe2000001ff00 */
[----:B------:R-:W-:Y:S01]  /*0f80*/  IMAD.MOV.U32 R31, RZ, RZ, RZ ;  /* 0x000000ffff1f7224 */ /* 0x000fe200078e00ff */
        /* <DEDUP_REMOVED lines=11> */
[----:B---3--:R-:W-:-:S05]  /*1040*/  @!P1 HADD2.F32 R9, -RZ, R9.H0_H0 ;  /* 0x20000009ff099230 */ /* 0x008fca0000004100 */
[----:B-----5:R-:W-:Y:S01]  /*1050*/  @!P1 FMUL.FTZ R31, R9, R12 ;  /* 0x0000000c091f9220 */ /* 0x020fe20000410000 */
[----:B------:R-:W-:Y:S02]  /*1060*/  HFMA2 R9, -RZ, RZ, 0, 0 ;  /* 0x00000000ff097431 */ /* 0x000fe400000001ff */
[----:B------:R-:W-:Y:S02]  /*1070*/  @!P0 IMAD.WIDE R12, R3, 0x4, R14 ;  /* 0x00000004030c8825 */ /* 0x000fe400078e020e */
[----:B------:R-:W-:-:S03]  /*1080*/  @!P1 F2FP.F16.F32.PACK_AB R7, RZ, R31 ;  /* 0x0000001fff07923e */ /* 0x000fc600000000ff */
[----:B------:R2:W4:Y:S01]  /*1090*/  @!P0 LDG.E R9, desc[UR18][R12.64] ;  /* 0x000000120c098981 */ /* 0x000522000c1e1900 */
[----:B------:R-:W-:-:S05]  /*10a0*/  PRMT R30, R7, 0x7610, R30 ;  /* 0x00007610071e7816 */ /* 0x000fca000000001e */
[----:B------:R3:W-:Y:S04]  /*10b0*/  @!P1 STG.E.U16 desc[UR18][R20.64], R30 ;  /* 0x0000001e14009986 */ /* 0x0007e8000c101512 */
[----:B------:R-:W5:Y:S04]  /*10c0*/  @!P2 LDG.E.U16 R7, desc[UR18][R24.64] ;  /* 0x000000121807a981 */ /* 0x000f68000c1e1500 */
[----:B-1----:R-:W4:Y:S01]  /*10d0*/  @!P2 LDG.E R26, desc[UR18][R26.64] ;  /* 0x000000121a1aa981 */ /* 0x002f22000c1e1900 */
[----:B------:R-:W-:-:S05]  /*10e0*/  VIADD R6, R5, UR22 ;  /* 0x0000001605067c36 */ /* 0x000fca0008000000 */
[----:B------:R-:W-:Y:S01]  /*10f0*/  ISETP.GE.AND P3, PT, R6, UR13, PT ;  /* 0x0000000d06007c0c */ /* 0x000fe2000bf66270 */
[----:B------:R-:W-:Y:S02]  /*1100*/  IMAD.MOV.U32 R11, RZ, RZ, RZ ;  /* 0x000000ffff0b7224 */ /* 0x000fe400078e00ff */
[----:B------:R-:W-:-:S10]  /*1110*/  HFMA2 R36, -RZ, RZ, 0, 0 ;  /* 0x00000000ff247431 */ /* 0x000fd400000001ff */
[----:B0-----:R-:W0:Y:S01]  /*1120*/  @!P3 LDC.64 R22, c[0x0][0xfa8] ;  /* 0x0003ea00ff16bb82 */ /* 0x001e220000000a00 */
[----:B------:R-:W-:Y:S01]  /*1130*/  @!P3 IADD3 R10, P4, PT, R6, UR12, RZ ;  /* 0x0000000c060abc10 */ /* 0x000fe2000ff9e0ff */
[----:B--2---:R-:W-:-:S03]  /*1140*/  @!P1 IMAD.WIDE R12, R4, 0x4, R14 ;  /* 0x00000004040c9825 */ /* 0x004fc600078e020e */
[----:B---3--:R-:W-:Y:S02]  /*1150*/  @!P3 LEA.HI.X.SX32 R21, R6, UR23, 0x1, P4 ;  /* 0x000000170615bc11 */ /* 0x008fe4000a0f0eff */
[----:B------:R-:W-:Y:S01]  /*1160*/  @!P3 LEA R20, P4, R10, UR20, 0x1 ;  /* 0x000000140a14bc11 */ /* 0x000fe2000f8808ff */
[----:B------:R-:W-:Y:S01]  /*1170*/  @!P1 IMAD.WIDE R28, R4, 0x4, R16 ;  /* 0x00000004041c9825 */ /* 0x000fe200078e0210 */
[----:B------:R1:W2:Y:S02]  /*1180*/  @!P1 LDG.E R11, desc[UR18][R12.64] ;  /* 0x000000120c0b9981 */ /* 0x0002a4000c1e1900 */
[----:B------:R-:W-:Y:S02]  /*1190*/  @!P3 LEA.HI.X R21, R10, UR21, R21, 0x1, P4 ;  /* 0x000000150a15bc11 */ /* 0x000fe4000a0f0c15 */
[----:B------:R3:W2:Y:S01]  /*11a0*/  @!P1 LDG.E R36, desc[UR18][R28.64] ;  /* 0x000000121c249981 */ /* 0x0006a2000c1e1900 */
[----:B-----5:R-:W-:-:S05]  /*11b0*/  @!P2 HADD2.F32 R7, -RZ, R7.H0_H0 ;  /* 0x20000007ff07a230 */ /* 0x020fca0000004100 */
[----:B----4-:R-:W-:Y:S01]  /*11c0*/  @!P2 FMUL.FTZ R34, R7, R26 ;  /* 0x0000001a0722a220 */ /* 0x010fe20000410000 */
[----:B------:R-:W-:-:S04]  /*11d0*/  @!P1 IMAD.WIDE R26, R4, 0x4, R18 ;  /* 0x00000004041a9825 */ /* 0x000fc800078e0212 */
[----:B------:R-:W-:Y:S01]  /*11e0*/  @!P2 F2FP.F16.F32.PACK_AB R7, RZ, R34 ;  /* 0x00000022ff07a23e */ /* 0x000fe200000000ff */
[----:B------:R4:W5:Y:S03]  /*11f0*/  @!P1 LDG.E R33, desc[UR18][R26.64] ;  /* 0x000000121a219981 */ /* 0x000966000c1e1900 */
[----:B------:R-:W-:-:S05]  /*1200*/  PRMT R37, R7, 0x7610, R37 ;  /* 0x0000761007257816 */ /* 0x000fca0000000025 */
[----:B------:R2:W-:Y:S04]  /*1210*/  @!P2 STG.E.U16 desc[UR18][R24.64], R37 ;  /* 0x000000251800a986 */ /* 0x0005e8000c101512 */
[----:B------:R-:W5:Y:S04]  /*1220*/  @!P3 LDG.E.U16 R7, desc[UR18][R20.64] ;  /* 0x000000121407b981 */ /* 0x000f68000c1e1500 */
[----:B0-----:R-:W5:Y:S01]  /*1230*/  @!P3 LDG.E R22, desc[UR18][R22.64] ;  /* 0x000000121616b981 */ /* 0x001f62000c1e1900 */
[----:B-1----:R-:W-:Y:S01]  /*1240*/  CS2R R12, SRZ ;  /* 0x00000000000c7805 */ /* 0x002fe2000001ff00 */
[----:B------:R-:W-:-:S02]  /*1250*/  IMAD.MOV.U32 R10, RZ, RZ, RZ ;  /* 0x000000ffff0a7224 */ /* 0x000fc400078e00ff */
[----:B---3--:R-:W-:-:S04]  /*1260*/  @!P2 IMAD.WIDE R28, R5, 0x4, R16 ;  /* 0x00000004051ca825 */ /* 0x008fc800078e0210 */
[----:B------:R-:W-:Y:S01]  /*1270*/  IMAD.MOV.U32 R30, RZ, RZ, RZ ;  /* 0x000000ffff1e7224 */ /* 0x000fe200078e00ff */
[----:B------:R-:W3:Y:S01]  /*1280*/  @!P2 LDG.E R10, desc[UR18][R28.64] ;  /* 0x000000121c0aa981 */ /* 0x000ee2000c1e1900 */
[----:B----4-:R-:W-:-:S05]  /*1290*/  @!P2 IMAD.WIDE R26, R5, 0x4, R18 ;  /* 0x00000004051aa825 */ /* 0x010fca00078e0212 */
[----:B------:R0:W4:Y:S01]  /*12a0*/  @!P2 LDG.E R30, desc[UR18][R26.64] ;  /* 0x000000121a1ea981 */ /* 0x000122000c1e1900 */
[----:B--2---:R-:W-:Y:S01]  /*12b0*/  IMAD.MOV.U32 R37, RZ, RZ, RZ ;  /* 0x000000ffff257224 */ /* 0x004fe200078e00ff */
[----:B0-----:R-:W0:Y:S01]  /*12c0*/  LDC.64 R26, c[0x0][0xf98] ;  /* 0x0003e600ff1a7b82 */ /* 0x001e220000000a00 */
[----:B-----5:R-:W-:-:S05]  /*12d0*/  @!P3 HADD2.F32 R7, -RZ, R7.H0_H0 ;  /* 0x20000007ff07b230 */ /* 0x020fca0000004100 */
[----:B------:R-:W-:Y:S01]  /*12e0*/  @!P3 FMUL.FTZ R13, R7, R22 ;  /* 0x00000016070db220 */ /* 0x000fe20000410000 */
[----:B------:R-:W-:-:S04]  /*12f0*/  @!P2 IMAD.WIDE R22, R5, 0x4, R14 ;  /* 0x000000040516a825 */ /* 0x000fc800078e020e */
[----:B------:R-:W-:Y:S01]  /*1300*/  @!P3 F2FP.F16.F32.PACK_AB R24, RZ, R13 ;  /* 0x0000000dff18b23e */ /* 0x000fe200000000ff */
[----:B------:R1:W2:Y:S01]  /*1310*/  @!P2 LDG.E R12, desc[UR18][R22.64] ;  /* 0x00000012160ca981 */ /* 0x0002a2000c1e1900 */
[----:B------:R-:W-:Y:S02]  /*1320*/  MOV R7, RZ ;  /* 0x000000ff00077202 */ /* 0x000fe40000000f00 */
        /* <DEDUP_REMOVED lines=8> */
[----:B---3--:R-:W-:-:S06]  /*13b0*/  IMAD.MOV.U32 R24, RZ, RZ, RZ ;  /* 0x000000ffff187224 */ /* 0x008fcc00078e00ff */
        /* <DEDUP_REMOVED lines=58> */
[----:B------:R-:W-:Y:S02]  /*1760*/  F2FP.F16.F32.PACK_AB R12, RZ, R31 ;  /* 0x0000001fff0c723e */ /* 0x000fe400000000ff */
        /* <DEDUP_REMOVED lines=10> */
.L_x_33:
[----:B------:R-:W-:Y:S05]  /*1810*/  BSYNC.RECONVERGENT B0 ;  /* 0x0000000000007941 */ /* 0x000fea0003800200 */
.L_x_32:
[----:B------:R-:W-:Y:S04]  /*1820*/  BSSY.RECONVERGENT B0, `(.L_x_34) ;  /* 0x000000e000007945 */ /* 0x000fe80003800200 */
[----:B------:R-:W-:Y:S05]  /*1830*/  @P1 BRA `(.L_x_35) ;  /* 0x0000000000301947 */ /* 0x000fea0003800000 */
[C---:B-1----:R-:W-:Y:S01]  /*1840*/  IADD3 R9, P0, PT, R4.reuse, UR12, RZ ;  /* 0x0000000c04097c10 */ /* 0x042fe2000ff1e0ff */
[C---:B------:R-:W-:Y:S01]  /*1850*/  IMAD.WIDE R20, R4.reuse, 0x4, R18 ;  /* 0x0000000404147825 */ /* 0x040fe200078e0212 */
[----:B------:R-:W-:Y:S02]  /*1860*/  F2FP.F16.F32.PACK_AB R3, RZ, R33 ;  /* 0x00000021ff03723e */ /* 0x000fe400000000ff */
        /* <DEDUP_REMOVED lines=9> */
.L_x_35:
[----:B------:R-:W-:Y:S05]  /*1900*/  BSYNC.RECONVERGENT B0 ;  /* 0x0000000000007941 */ /* 0x000fea0003800200 */
.L_x_34:
[----:B------:R-:W-:Y:S04]  /*1910*/  BSSY.RECONVERGENT B0, `(.L_x_36) ;  /* 0x000000e000007945 */ /* 0x000fe80003800200 */
[----:B------:R-:W-:Y:S05]  /*1920*/  @P2 BRA `(.L_x_37) ;  /* 0x0000000000302947 */ /* 0x000fea0003800000 */
[C---:B------:R-:W-:Y:S01]  /*1930*/  IADD3 R4, P0, PT, R5.reuse, UR12, RZ ;  /* 0x0000000c05047c10 */ /* 0x040fe2000ff1e0ff */
[C---:B01----:R-:W-:Y:S01]  /*1940*/  IMAD.WIDE R20, R5.reuse, 0x4, R18 ;  /* 0x0000000405147825 */ /* 0x043fe200078e0212 */
        /* <DEDUP_REMOVED lines=10> */
.L_x_37:
[----:B------:R-:W-:Y:S05]  /*19f0*/  BSYNC.RECONVERGENT B0 ;  /* 0x0000000000007941 */ /* 0x000fea0003800200 */
.L_x_36:
[----:B------:R-:W-:Y:S01]  /*1a00*/  BSSY.RECONVERGENT B0, `(.L_x_38) ;  /* 0x000000f000007945 */ /* 0x000fe20003800200 */
[----:B------:R-:W-:-:S03]  /*1a10*/  FFMA.FTZ R25, -R27, R25, R24 ;  /* 0x000000191b197223 */ /* 0x000fc60000010118 */
[----:B------:R-:W-:Y:S05]  /*1a20*/  @P3 BRA `(.L_x_39) ;  /* 0x0000000000303947 */ /* 0x000fea0003800000 */
[C---:B--2---:R-:W-:Y:S01]  /*1a30*/  IADD3 R5, P0, PT, R6.reuse, UR12, RZ ;  /* 0x0000000c06057c10 */ /* 0x044fe2000ff1e0ff */
[C---:B0-----:R-:W-:Y:S01]  /*1a40*/  IMAD.WIDE R10, R6.reuse, 0x4, R14 ;  /* 0x00000004060a7825 */ /* 0x041fe200078e020e */
[----:B------:R-:W-:Y:S02]  /*1a50*/  F2FP.F16.F32.PACK_AB R3, RZ, R25 ;  /* 0x00000019ff03723e */ /* 0x000fe400000000ff */
        /* <DEDUP_REMOVED lines=9> */
.L_x_39:
[----:B------:R-:W-:Y:S05]  /*1af0*/  BSYNC.RECONVERGENT B0 ;  /* 0x0000000000007941 */ /* 0x000fea0003800200 */
.L_x_38:
[----:B------:R-:W-:-:S04]  /*1b00*/  ULEA UR4, UR22, UR4, 0x2 ;  /* 0x0000000416047291 */ /* 0x000fc8000f8e10ff */
[----:B------:R-:W-:-:S09]  /*1b10*/  UISETP.GE.AND UP0, UPT, UR4, UR13, UPT ;  /* 0x0000000d0400728c */ /* 0x000fd2000bf06270 */
[----:B------:R-:W-:Y:S05]  /*1b20*/  BRA.U !UP0, `(.L_x_40) ;  /* 0xfffffff108ac7547 */ /* 0x000fea000b83ffff */
[----:B------:R-:W-:Y:S05]  /*1b30*/  EXIT ;  /* 0x000000000000794d */ /* 0x000fea0003800000 */
.L_x_31:
[----:B------:R-:W3:Y:S01]  /*1b40*/  S2R R2, SR_TID.X ;  /* 0x0000000000027919 */ /* 0x000ee20000002100 */
[----:B------:R-:W4:Y:S01]  /*1b50*/  LDCU UR10, c[0x0][0xf7c] ;  /* 0x0001ef80ff0a77ac */ /* 0x000f220008000800 */
[----:B------:R-:W0:Y:S01]  /*1b60*/  LDCU UR11, c[0x0][0xf80] ;  /* 0x0001f000ff0b77ac */ /* 0x000e220008000800 */
[----:B------:R-:W0:Y:S01]  /*1b70*/  LDCU UR14, c[0x0][0xf94] ;  /* 0x0001f280ff0e77ac */ /* 0x000e220008000800 */
[----:B------:R-:W0:Y:S01]  /*1b80*/  LDCU UR8, c[0x0][0xfa4] ;  /* 0x0001f480ff0877ac */ /* 0x000e220008000800 */
[----:B------:R-:W-:-:S05]  /*1b90*/  UMOV UR4, URZ ;  /* 0x000000ff00047c82 */ /* 0x000fca0008000000 */
.L_x_49:
[----:B0-23--:R-:W-:-:S04]  /*1ba0*/  IADD3 R3, PT, PT, R2, UR4, RZ ;  /* 0x0000000402037c10 */ /* 0x00dfc8000fffe0ff */
        /* <DEDUP_REMOVED lines=23> */
[----:B------:R-:W-:Y:S02]  /*1d20*/  VIADD R7, R5, UR22 ;  /* 0x0000001605077c36 */ /* 0x000fe40008000000 */
[----:B------:R-:W-:Y:S01]  /*1d30*/  HFMA2 R6, -RZ, RZ, 0, 0 ;  /* 0x00000000ff067431 */ /* 0x000fe200000001ff */
        /* <DEDUP_REMOVED lines=13> */
[----:B---3--:R-:W-:-:S05]  /*1e10*/  @!P0 HADD2.F32 R4, -RZ, R4.H0_H0 ;  /* 0x20000004ff048230 */ /* 0x008fca0000004100 */
[----:B-----5:R-:W-:Y:S01]  /*1e20*/  @!P0 FMUL.FTZ R6, R4, R11 ;  /* 0x0000000b04068220 */ /* 0x020fe20000410000 */
[----:B------:R-:W-:-:S04]  /*1e30*/  IMAD.MOV.U32 R11, RZ, RZ, RZ ;  /* 0x000000ffff0b7224 */ /* 0x000fc800078e00ff */
[----:B------:R-:W-:Y:S02]  /*1e40*/  @!P0 F2FP.F16.F32.PACK_AB R4, RZ, R6 ;  /* 0x00000006ff04823e */ /* 0x000fe400000000ff */
[----:B------:R3:W5:Y:S02]  /*1e50*/  @!P1 LDG.E R11, desc[UR18][R28.64] ;  /* 0x000000121c0b9981 */ /* 0x000764000c1e1900 */
[----:B------:R-:W-:-:S05]  /*1e60*/  PRMT R12, R4, 0x7610, R12 ;  /* 0x00007610040c7816 */ /* 0x000fca000000000c */
[----:B------:R0:W-:Y:S04]  /*1e70*/  @!P0 STG.E.U16 desc[UR18][R20.64], R12 ;  /* 0x0000000c14008986 */ /* 0x0001e8000c101512 */
[----:B------:R-:W2:Y:S04]  /*1e80*/  @!P2 LDG.E.U16 R4, desc[UR18][R24.64] ;  /* 0x000000121804a981 */ /* 0x000ea8000c1e1500 */
[----:B-1----:R-:W4:Y:S01]  /*1e90*/  @!P2 LDG.E R27, desc[UR18][R26.64] ;  /* 0x000000121a1ba981 */ /* 0x002f22000c1e1900 */
[----:B------:R-:W-:-:S04]  /*1ea0*/  IADD3 R9, PT, PT, R7, UR22, RZ ;  /* 0x0000001607097c10 */ /* 0x000fc8000fffe0ff */
[----:B------:R-:W-:Y:S02]  /*1eb0*/  ISETP.GE.AND P1, PT, R9, UR13, PT ;  /* 0x0000000d09007c0c */ /* 0x000fe4000bf26270 */
[----:B0-----:R-:W-:Y:S02]  /*1ec0*/  CS2R R12, SRZ ;  /* 0x00000000000c7805 */ /* 0x001fe4000001ff00 */
[----:B------:R-:W-:-:S09]  /*1ed0*/  CS2R R32, SRZ ;  /* 0x0000000000207805 */ /* 0x000fd2000001ff00 */
[----:B------:R-:W0:Y:S01]  /*1ee0*/  @!P1 LDC.64 R22, c[0x0][0xfa8] ;  /* 0x0003ea00ff169b82 */ /* 0x000e220000000a00 */
[----:B------:R-:W-:-:S04]  /*1ef0*/  @!P1 IADD3 R10, P3, PT, R9, UR12, RZ ;  /* 0x0000000c090a9c10 */ /* 0x000fc8000ff7e0ff */
[----:B------:R-:W-:Y:S02]  /*1f00*/  @!P1 LEA.HI.X.SX32 R21, R9, UR23, 0x1, P3 ;  /* 0x0000001709159c11 */ /* 0x000fe400098f0eff */
[----:B------:R-:W-:Y:S01]  /*1f10*/  @!P1 LEA R20, P3, R10, UR20, 0x1 ;  /* 0x000000140a149c11 */ /* 0x000fe2000f8608ff */
[----:B------:R-:W-:-:S03]  /*1f20*/  @!P0 IMAD.WIDE R30, R5, 0x4, R18 ;  /* 0x00000004051e8825 */ /* 0x000fc600078e0212 */
[----:B------:R-:W-:Y:S01]  /*1f30*/  @!P1 LEA.HI.X R21, R10, UR21, R21, 0x1, P3 ;  /* 0x000000150a159c11 */ /* 0x000fe200098f0c15 */
[----:B---3--:R-:W-:Y:S01]  /*1f40*/  @!P0 IMAD.WIDE R28, R5, 0x4, R14 ;  /* 0x00000004051c8825 */ /* 0x008fe200078e020e */
[----:B------:R1:W3:Y:S04]  /*1f50*/  @!P0 LDG.E R35, desc[UR18][R30.64] ;  /* 0x000000121e238981 */ /* 0x0002e8000c1e1900 */
[----:B------:R1:W5:Y:S01]  /*1f60*/  @!P0 LDG.E R12, desc[UR18][R28.64] ;  /* 0x000000121c0c8981 */ /* 0x000362000c1e1900 */
[----:B--2---:R-:W-:-:S05]  /*1f70*/  @!P2 HADD2.F32 R4, -RZ, R4.H0_H0 ;  /* 0x20000004ff04a230 */ /* 0x004fca0000004100 */
[----:B----4-:R-:W-:Y:S01]  /*1f80*/  @!P2 FMUL.FTZ R13, R4, R27 ;  /* 0x0000001b040da220 */ /* 0x010fe20000410000 */
[----:B------:R-:W-:-:S04]  /*1f90*/  @!P0 IMAD.WIDE R26, R5, 0x4, R16 ;  /* 0x00000004051a8825 */ /* 0x000fc800078e0210 */
[----:B------:R-:W-:Y:S01]  /*1fa0*/  @!P2 F2FP.F16.F32.PACK_AB R4, RZ, R13 ;  /* 0x0000000dff04a23e */ /* 0x000fe200000000ff */
[----:B------:R2:W4:Y:S03]  /*1fb0*/  @!P0 LDG.E R33, desc[UR18][R26.64] ;  /* 0x000000121a218981 */ /* 0x000526000c1e1900 */
[----:B------:R-:W-:-:S05]  /*1fc0*/  PRMT R10, R4, 0x7610, R10 ;  /* 0x00007610040a7816 */ /* 0x000fca000000000a */
[----:B------:R2:W-:Y:S04]  /*1fd0*/  @!P2 STG.E.U16 desc[UR18][R24.64], R10 ;  /* 0x0000000a1800a986 */ /* 0x0005e8000c101512 */
[----:B------:R-:W3:Y:S04]  /*1fe0*/  @!P1 LDG.E.U16 R4, desc[UR18][R20.64] ;  /* 0x0000001214049981 */ /* 0x000ee8000c1e1500 */
[----:B0-----:R-:W5:Y:S01]  /*1ff0*/  @!P1 LDG.E R23, desc[UR18][R22.64] ;  /* 0x0000001216179981 */ /* 0x001f62000c1e1900 */
[----:B-1----:R-:W-:Y:S01]  /*2000*/  CS2R R30, SRZ ;  /* 0x00000000001e7805 */ /* 0x002fe2000001ff00 */
[----:B------:R-:W-:-:S04]  /*2010*/  @!P2 IMAD.WIDE R28, R7, 0x4, R18 ;  /* 0x00000004071ca825 */ /* 0x000fc800078e0212 */
[----:B--2---:R-:W-:Y:S01]  /*2020*/  IMAD.MOV.U32 R10, RZ, RZ, RZ ;  /* 0x000000ffff0a7224 */ /* 0x004fe200078e00ff */
[----:B------:R-:W2:Y:S01]  /*2030*/  @!P2 LDG.E R32, desc[UR18][R28.64] ;  /* 0x000000121c20a981 */ /* 0x000ea2000c1e1900 */
[----:B------:R-:W-:-:S05]  /*2040*/  @!P2 IMAD.WIDE R26, R7, 0x4, R14 ;  /* 0x00000004071aa825 */ /* 0x000fca00078e020e */
[----:B------:R0:W4:Y:S02]  /*2050*/  @!P2 LDG.E R30, desc[UR18][R26.64] ;  /* 0x000000121a1ea981 */ /* 0x000124000c1e1900 */
[----:B0-----:R-:W0:Y:S01]  /*2060*/  LDC.64 R26, c[0x0][0xf98] ;  /* 0x0003e600ff1a7b82 */ /* 0x001e220000000a00 */
[----:B---3--:R-:W-:-:S05]  /*2070*/  @!P1 HADD2.F32 R4, -RZ, R4.H0_H0 ;  /* 0x20000004ff049230 */ /* 0x008fca0000004100 */
[----:B-----5:R-:W-:Y:S01]  /*2080*/  @!P1 FMUL.FTZ R31, R4, R23 ;  /* 0x00000017041f9220 */ /* 0x020fe20000410000 */
[----:B------:R-:W-:-:S04]  /*2090*/  @!P2 IMAD.WIDE R22, R7, 0x4, R16 ;  /* 0x000000040716a825 */ /* 0x000fc800078e0210 */
[----:B------:R-:W-:Y:S01]  /*20a0*/  @!P1 F2FP.F16.F32.PACK_AB R24, RZ, R31 ;  /* 0x0000001fff18923e */ /* 0x000fe200000000ff */
        /* <DEDUP_REMOVED lines=10> */
[----:B--2---:R-:W-:-:S06]  /*2150*/  HFMA2 R24, -RZ, RZ, 0, 0 ;  /* 0x00000000ff187431 */ /* 0x004fcc00000001ff */
        /* <DEDUP_REMOVED lines=70> */
.L_x_42:
[----:B------:R-:W-:Y:S05]  /*25c0*/  BSYNC.RECONVERGENT B0 ;  /* 0x0000000000007941 */ /* 0x000fea0003800200 */
.L_x_41:
[----:B------:R-:W-:Y:S04]  /*25d0*/  BSSY.RECONVERGENT B0, `(.L_x_43) ;  /* 0x000000e000007945 */ /* 0x000fe80003800200 */
[----:B------:R-:W-:Y:S05]  /*25e0*/  @P0 BRA `(.L_x_44) ;  /* 0x0000000000300947 */ /* 0x000fea0003800000 */
[C---:B-1----:R-:W-:Y:S01]  /*25f0*/  IADD3 R8, P0, PT, R5.reuse, UR12, RZ ;  /* 0x0000000c05087c10 */ /* 0x042fe2000ff1e0ff */
[C---:B------:R-:W-:Y:S01]  /*2600*/  IMAD.WIDE R20, R5.reuse, 0x4, R18 ;  /* 0x0000000405147825 */ /* 0x040fe200078e0212 */
[----:B------:R-:W-:Y:S02]  /*2610*/  F2FP.F16.F32.PACK_AB R3, RZ, R35 ;  /* 0x00000023ff03723e */ /* 0x000fe400000000ff */
        /* <DEDUP_REMOVED lines=9> */
.L_x_44:
[----:B------:R-:W-:Y:S05]  /*26b0*/  BSYNC.RECONVERGENT B0 ;  /* 0x0000000000007941 */ /* 0x000fea0003800200 */
.L_x_43:
        /* <DEDUP_REMOVED lines=14> */
.L_x_46:
[----:B------:R-:W-:Y:S05]  /*27a0*/  BSYNC.RECONVERGENT B0 ;  /* 0x0000000000007941 */ /* 0x000fea0003800200 */
.L_x_45:
[----:B------:R-:W-:Y:S01]  /*27b0*/  BSSY.RECONVERGENT B0, `(.L_x_47) ;  /* 0x000000f000007945 */ /* 0x000fe20003800200 */
[----:B------:R-:W-:-:S03]  /*27c0*/  FFMA.FTZ R27, R27, -R28, R4 ;  /* 0x8000001c1b1b7223 */ /* 0x000fc60000010004 */
[----:B------:R-:W-:Y:S05]  /*27d0*/  @P1 BRA `(.L_x_48) ;  /* 0x0000000000301947 */ /* 0x000fea0003800000 */
[C---:B------:R-:W-:Y:S01]  /*27e0*/  IADD3 R5, P0, PT, R9.reuse, UR12, RZ ;  /* 0x0000000c09057c10 */ /* 0x040fe2000ff1e0ff */
[C---:B-12---:R-:W-:Y:S01]  /*27f0*/  IMAD.WIDE R10, R9.reuse, 0x4, R14 ;  /* 0x00000004090a7825 */ /* 0x046fe200078e020e */
[----:B0-----:R-:W-:Y:S02]  /*2800*/  F2FP.F16.F32.PACK_AB R3, RZ, R27 ;  /* 0x0000001bff03723e */ /* 0x001fe400000000ff */
        /* <DEDUP_REMOVED lines=9> */
.L_x_48:
[----:B------:R-:W-:Y:S05]  /*28a0*/  BSYNC.RECONVERGENT B0 ;  /* 0x0000000000007941 */ /* 0x000fea0003800200 */
.L_x_47:
[----:B------:R-:W-:-:S04]  /*28b0*/  ULEA UR4, UR22, UR4, 0x2 ;  /* 0x0000000416047291 */ /* 0x000fc8000f8e10ff */
[----:B------:R-:W-:-:S09]  /*28c0*/  UISETP.GE.AND UP0, UPT, UR4, UR13, UPT ;  /* 0x0000000d0400728c */ /* 0x000fd2000bf06270 */
[----:B------:R-:W-:Y:S05]  /*28d0*/  BRA.U !UP0, `(.L_x_49) ;  /* 0xfffffff108b07547 */ /* 0x000fea000b83ffff */
[----:B------:R-:W-:Y:S05]  /*28e0*/  EXIT ;  /* 0x000000000000794d */ /* 0x000fea0003800000 */
        .type           $_Z25multi_tensor_apply_kernelI18TensorListMetadataILi5EE27AdamCapturableMasterFunctorIN3c104HalfEfEJffPiifPf10adamMode_tfS7_EEvlPViT_T0_DpT1_$__internal_accurate_pow,@function
        .size           $_Z25multi_tensor_apply_kernelI18TensorListMetadataILi5EE27AdamCapturableMasterFunctorIN3c104HalfEfEJffPiifPf10adamMode_tfS7_EEvlPViT_T0_DpT1_$__internal_accurate_pow,(.L_x_313 - $_Z25multi_tensor_apply_kernelI18TensorListMetadataILi5EE27AdamCapturableMasterFunctorIN3c104HalfEfEJffPiifPf10adamMode_tfS7_EEvlPViT_T0_DpT1_$__internal_accurate_pow)
$_Z25multi_tensor_apply_kernelI18TensorListMetadataILi5EE27AdamCapturableMasterFunctorIN3c104HalfEfEJffPiifPf10adamMode_tfS7_EEvlPViT_T0_DpT1_$__internal_accurate_pow:
[----:B------:R-:W-:Y:S01]  /*28f0*/  ISETP.GT.U32.AND P2, PT, R13, 0xfffff, PT ;  /* 0x000fffff0d00780c */ /* 0x000fe20003f44070 */
[----:B------:R-:W-:Y:S01]  /*2900*/  IMAD.MOV.U32 R4, RZ, RZ, R10 ;  /* 0x000000ffff047224 */ /* 0x000fe200078e000a */
[----:B------:R-:W-:Y:S01]  /*2910*/  MOV R12, RZ ;  /* 0x000000ff000c7202 */ /* 0x000fe20000000f00 */
[----:B------:R-:W-:Y:S01]  /*2920*/  IMAD.MOV.U32 R5, RZ, RZ, R13 ;  /* 0x000000ffff057224 */ /* 0x000fe200078e000d */
[----:B------:R-:W-:Y:S01]  /*2930*/  UMOV UR4, 0x80000000 ;  /* 0x8000000000047882 */ /* 0x000fe20000000000 */
[----:B------:R-:W-:Y:S01]  /*2940*/  UMOV UR5, 0x43300000 ;  /* 0x4330000000057882 */ /* 0x000fe20000000000 */
[----:B------:R-:W-:Y:S01]  /*2950*/  IMAD.MOV.U32 R19, RZ, RZ, R17 ;  /* 0x000000ffff137224 */ /* 0x000fe200078e0011 */
[----:B------:R-:W-:Y:S01]  /*2960*/  UMOV UR6, 0x3b39803f ;  /* 0x3b39803f00067882 */ /* 0x000fe20000000000 */
[----:B------:R-:W-:-:S05]  /*2970*/  UMOV UR7, 0x3c7abc9e ;  /* 0x3c7abc9e00077882 */ /* 0x000fca0000000000 */
[----:B------:R0:W1:Y:S02]  /*2980*/  @!P2 DMUL R6, R4, 1.80143985094819840000e+16 ;  /* 0x435000000406a828 */ /* 0x0000640000000000 */
[----:B0-----:R-:W-:Y:S01]  /*2990*/  MOV R4, R13 ;  /* 0x0000000d00047202 */ /* 0x001fe20000000f00 */
        /* <DEDUP_REMOVED lines=9> */
[----:B------:R-:W-:-:S01]  /*2a30*/  NOP ;  /* 0x0000000000007918 */ /* 0x000fc20000000000 */
        /* <DEDUP_REMOVED lines=457> */
.L_x_50:
        /* <DEDUP_REMOVED lines=10> */
[----:B------:R-:W-:Y:S06]  /*4770*/  RET.REL.NODEC R6 `(_Z25multi_tensor_apply_kernelI18TensorListMetadataILi5EE27AdamCapturableMasterFunctorIN3c104HalfEfEJffPiifPf10adamMode_tfS7_EEvlPViT_T0_DpT1_) ;  /* 0xffffffb806207950 */ /* 0x000fec0003c3ffff */
.L_x_51:
        /* <DEDUP_REMOVED lines=16> */
.L_x_313:


//--------------------- .text._Z25multi_tensor_apply_kernelI18TensorListMetadataILi5EE27AdamCapturableMasterFunctorIffEJffPiifPf10adamMode_tfS5_EEvlPViT_T0_DpT1_ --------------------------
	.section	.text._Z25multi_tensor_apply_kernelI18TensorListMetadataILi5EE27AdamCapturableMasterFunctorIffEJffPiifPf10adamMode_tfS5_EEvlPViT_T0_DpT1_,"ax",@progbits
	.align	128
        .global         _Z25multi_tensor_apply_kernelI18TensorListMetadataILi5EE27AdamCapturableMasterFunctorIffEJffPiifPf10adamMode_tfS5_EEvlPViT_T0_DpT1_
        .type           _Z25multi_tensor_apply_kernelI18TensorListMetadataILi5EE27AdamCapturableMasterFunctorIffEJffPiifPf10adamMode_tfS5_EEvlPViT_T0_DpT1_,@function
        .size           _Z25multi_tensor_apply_kernelI18TensorListMetadataILi5EE27AdamCapturableMasterFunctorIffEJffPiifPf10adamMode_tfS5_EEvlPViT_T0_DpT1_,(.L_x_314 - _Z25multi_tensor_apply_kernelI18TensorListMetadataILi5EE27AdamCapturableMasterFunctorIffEJffPiifPf10adamMode_tfS5_EEvlPViT_T0_DpT1_)
        .other          _Z25multi_tensor_apply_kernelI18TensorListMetadataILi5EE27AdamCapturableMasterFunctorIffEJffPiifPf10adamMode_tfS5_EEvlPViT_T0_DpT1_,@"STO_CUDA_ENTRY STV_DEFAULT"
_Z25multi_tensor_apply_kernelI18TensorListMetadataILi5EE27AdamCapturableMasterFunctorIffEJffPiifPf10adamMode_tfS5_EEvlPViT_T0_DpT1_:
.text._Z25multi_tensor_apply_kernelI18TensorListMetadataILi5EE27AdamCapturableMasterFunctorIffEJffPiifPf10adamMode_tfS5_EEvlPViT_T0_DpT1_:
        /* <DEDUP_REMOVED lines=21> */
[----:B0-----:R-:W-:Y:S01]  /*0150*/  MOV R10, R4 ;  /* 0x00000004000a7202 */ /* 0x001fe20000000f00 */
[----:B------:R-:W-:-:S15]  /*0160*/  IMAD.MOV.U32 R13, RZ, RZ, R5 ;  /* 0x000000ffff0d7224 */ /* 0x000fde00078e0005 */
[----:B------:R-:W-:-:S15]  /*0170*/  NOP ;  /* 0x0000000000007918 */ /* 0x000fde0000000000 */
[----:B------:R-:W-:-:S15]  /*0180*/  NOP ;  /* 0x0000000000007918 */ /* 0x000fde0000000000 */
[----:B------:R-:W-:-:S15]  /*0190*/  NOP ;  /* 0x0000000000007918 */ /* 0x000fde0000000000 */
[----:B------:R-:W-:-:S01]  /*01a0*/  NOP ;  /* 0x0000000000007918 */ /* 0x000fc20000000000 */
[----:B--2---:R-:W0:Y:S02]  /*01b0*/  I2F.F64 R2, R14 ;  /* 0x0000000e00027312 */ /* 0x004e240000201c00 */
[----:B0-----:R-:W-:Y:S01]  /*01c0*/  SHF.R.U32.HI R0, RZ, 0x14, R3 ;  /* 0x00000014ff007819 */ /* 0x001fe20000011603 */
[----:B------:R-:W-:Y:S01]  /*01d0*/  IMAD.MOV.U32 R18, RZ, RZ, R2 ;  /* 0x000000ffff127224 */ /* 0x000fe200078e0002 */
[----:B------:R-:W-:Y:S02]  /*01e0*/  MOV R17, R3 ;  /* 0x0000000300117202 */ /* 0x000fe40000000f00 */
        /* <DEDUP_REMOVED lines=8> */
[----:B------:R-:W-:Y:S05]  /*0270*/  CALL.REL.NOINC `($_Z25multi_tensor_apply_kernelI18TensorListMetadataILi5EE27AdamCapturableMasterFunctorIffEJffPiifPf10adamMode_tfS5_EEvlPViT_T0_DpT1_$__internal_accurate_pow) ;  /* 0x00000024001c7944 */ /* 0x000fea0003c00000 */
        /* <DEDUP_REMOVED lines=23> */
.L_x_53:
        /* <DEDUP_REMOVED lines=14> */
.L_x_54:
        /* <DEDUP_REMOVED lines=36> */
[----:B------:R-:W-:Y:S05]  /*0710*/  CALL.REL.NOINC `($_Z25multi_tensor_apply_kernelI18TensorListMetadataILi5EE27AdamCapturableMasterFunctorIffEJffPiifPf10adamMode_tfS5_EEvlPViT_T0_DpT1_$__internal_accurate_pow) ;  /* 0x0000001c00f47944 */ /* 0x000fea0003c00000 */
        /* <DEDUP_REMOVED lines=22> */
.L_x_55:
        /* <DEDUP_REMOVED lines=14> */
.L_x_56:
        /* <DEDUP_REMOVED lines=18> */
.L_x_52:
        /* <DEDUP_REMOVED lines=39> */
[----:B------:R-:W-:Y:S01]  /*0cf0*/  MOV R16, UR25 ;  /* 0x0000001900107c02 */ /* 0x000fe20008000f00 */
[----:B------:R-:W-:Y:S01]  /*0d00*/  IMAD.U32 R18, RZ, RZ, UR14 ;  /* 0x0000000eff127e24 */ /* 0x000fe2000f8e00ff */
[----:B------:R-:W0:Y:S01]  /*0d10*/  LDCU.64 UR20, c[0x0][UR6+0x380] ;  /* 0x00007000061477ac */ /* 0x000e220008000a00 */
[----:B------:R-:W-:Y:S01]  /*0d20*/  IMAD.U32 R15, RZ, RZ, UR4 ;  /* 0x00000004ff0f7e24 */ /* 0x000fe2000f8e00ff */
[----:B------:R-:W-:Y:S01]  /*0d30*/  MOV R17, UR8 ;  /* 0x0000000800117c02 */ /* 0x000fe20008000f00 */
        /* <DEDUP_REMOVED lines=10> */
.L_x_66:
[----:B---3--:R-:W-:-:S05]  /*0de0*/  VIADD R3, R2, UR4 ;  /* 0x0000000402037c36 */ /* 0x008fca0008000000 */
[----:B------:R-:W-:-:S13]  /*0df0*/  ISETP.GE.AND P0, PT, R3, UR13, PT ;  /* 0x0000000d03007c0c */ /* 0x000fda000bf06270 */
[----:B------:R-:W3:Y:S01]  /*0e00*/  @!P0 LDC.64 R6, c[0x0][0xfa8] ;  /* 0x0003ea00ff068b82 */ /* 0x000ee20000000a00 */
[----:B--2---:R-:W-:-:S04]  /*0e10*/  @!P0 IADD3 R4, P1, PT, R3, UR12, RZ ;  /* 0x0000000c03048c10 */ /* 0x004fc8000ff3e0ff */
[----:B------:R-:W-:Y:S02]  /*0e20*/  @!P0 LEA.HI.X.SX32 R5, R3, UR23, 0x1, P1 ;  /* 0x0000001703058c11 */ /* 0x000fe400088f0eff */
[----:B01----:R-:W-:-:S04]  /*0e30*/  @!P0 LEA R12, P1, R4, UR20, 0x2 ;  /* 0x00000014040c8c11 */ /* 0x003fc8000f8210ff */
[----:B------:R-:W-:-:S05]  /*0e40*/  @!P0 LEA.HI.X R13, R4, UR21, R5, 0x2, P1 ;  /* 0x00000015040d8c11 */ /* 0x000fca00088f1405 */
[----:B------:R-:W5:Y:S04]  /*0e50*/  @!P0 LDG.E R5, desc[UR18][R12.64] ;  /* 0x000000120c058981 */ /* 0x000f68000c1e1900 */
[----:B---3--:R-:W5:Y:S01]  /*0e60*/  @!P0 LDG.E R6, desc[UR18][R6.64] ;  /* 0x0000001206068981 */ /* 0x008f62000c1e1900 */
[----:B--2---:R-:W-:-:S04]  /*0e70*/  IADD3 R4, PT, PT, R3, UR22, RZ ;  /* 0x0000001603047c10 */ /* 0x004fc8000fffe0ff */
[----:B------:R-:W-:-:S13]  /*0e80*/  ISETP.GE.AND P1, PT, R4, UR13, PT ;  /* 0x0000000d04007c0c */ /* 0x000fda000bf26270 */
[----:B------:R-:W0:Y:S01]  /*0e90*/  @!P1 LDC.64 R20, c[0x0][0xfa8] ;  /* 0x0003ea00ff149b82 */ /* 0x000e220000000a00 */
[----:B------:R-:W-:Y:S01]  /*0ea0*/  @!P1 IADD3 R9, P2, PT, R4, UR12, RZ ;  /* 0x0000000c04099c10 */ /* 0x000fe2000ff5e0ff */
[----:B------:R-:W-:-:S03]  /*0eb0*/  IMAD.MOV.U32 R8, RZ, RZ, RZ ;  /* 0x000000ffff087224 */ /* 0x000fc600078e00ff */
[----:B------:R-:W-:Y:S02]  /*0ec0*/  @!P1 LEA.HI.X.SX32 R22, R4, UR23, 0x1, P2 ;  /* 0x0000001704169c11 */ /* 0x000fe400090f0eff */
[----:B------:R-:W-:-:S04]  /*0ed0*/  @!P1 LEA R10, P2, R9, UR20, 0x2 ;  /* 0x00000014090a9c11 */ /* 0x000fc8000f8410ff */
[----:B------:R-:W-:Y:S01]  /*0ee0*/  @!P1 LEA.HI.X R11, R9, UR21, R22, 0x2, P2 ;  /* 0x00000015090b9c11 */ /* 0x000fe200090f1416 */
[----:B-----5:R-:W-:-:S05]  /*0ef0*/  @!P0 FMUL.FTZ R8, R5, R6 ;  /* 0x0000000605088220 */ /* 0x020fca0000410000 */
[----:B------:R2:W-:Y:S04]  /*0f00*/  @!P0 STG.E desc[UR18][R12.64], R8 ;  /* 0x000000080c008986 */ /* 0x0005e8000c101912 */
[----:B0-----:R0:W3:Y:S04]  /*0f10*/  @!P1 LDG.E R29, desc[UR18][R20.64] ;  /* 0x00000012141d9981 */ /* 0x0010e8000c1e1900 */
[----:B------:R-:W3:Y:S01]  /*0f20*/  @!P1 LDG.E R26, desc[UR18][R10.64] ;  /* 0x000000120a1a9981 */ /* 0x000ee2000c1e1900 */
[----:B------:R-:W-:-:S05]  /*0f30*/  VIADD R5, R4, UR22 ;  /* 0x0000001604057c36 */ /* 0x000fca0008000000 */
[----:B------:R-:W-:-:S13]  /*0f40*/  ISETP.GE.AND P2, PT, R5, UR13, PT ;  /* 0x0000000d05007c0c */ /* 0x000fda000bf46270 */
[----:B------:R-:W5:Y:S01]  /*0f50*/  @!P2 LDC.64 R6, c[0x0][0xfa8] ;  /* 0x0003ea00ff06ab82 */ /* 0x000f620000000a00 */
[C---:B------:R-:W-:Y:S01]  /*0f60*/  @!P2 IADD3 R23, P3, PT, R5.reuse, UR12, RZ ;  /* 0x0000000c0517ac10 */ /* 0x040fe2000ff7e0ff */
[----:B------:R-:W-:Y:S02]  /*0f70*/  HFMA2 R9, -RZ, RZ, 0, 0 ;  /* 0x00000000ff097431 */ /* 0x000fe400000001ff */
[----:B------:R-:W-:Y:S01]  /*0f80*/  IMAD.MOV.U32 R31, RZ, RZ, RZ ;  /* 0x000000ffff1f7224 */ /* 0x000fe200078e00ff */
[----:B------:R-:W-:Y:S01]  /*0f90*/  @!P2 LEA.HI.X.SX32 R30, R5, UR23, 0x1, P3 ;  /* 0x00000017051eac11 */ /* 0x000fe200098f0eff */
[----:B------:R-:W-:Y:S01]  /*0fa0*/  IMAD.MOV.U32 R28, RZ, RZ, RZ ;  /* 0x000000ffff1c7224 */ /* 0x000fe200078e00ff */
[----:B------:R-:W-:Y:S01]  /*0fb0*/  @!P2 LEA R22, P3, R23, UR20, 0x2 ;  /* 0x000000141716ac11 */ /* 0x000fe2000f8610ff */
[----:B0-----:R-:W-:Y:S01]  /*0fc0*/  @!P0 IMAD.WIDE R20, R3, 0x4, R14 ;  /* 0x0000000403148825 */ /* 0x001fe200078e020e */
[----:B------:R-:W-:-:S03]  /*0fd0*/  MOV R27, RZ ;  /* 0x000000ff001b7202 */ /* 0x000fc60000000f00 */
[----:B--2---:R-:W-:Y:S01]  /*0fe0*/  @!P0 IMAD.WIDE R12, R3, 0x4, R16 ;  /* 0x00000004030c8825 */ /* 0x004fe200078e0210 */
[----:B------:R-:W-:Y:S01]  /*0ff0*/  @!P2 LEA.HI.X R23, R23, UR21, R30, 0x2, P3 ;  /* 0x000000151717ac11 */ /* 0x000fe200098f141e */
[----:B------:R-:W4:Y:S02]  /*1000*/  @!P0 LDG.E R9, desc[UR18][R20.64] ;  /* 0x0000001214098981 */ /* 0x000f24000c1e1900 */
[----:B------:R-:W-:Y:S02]  /*1010*/  @!P0 IMAD.WIDE R24, R3, 0x4, R18 ;  /* 0x0000000403188825 */ /* 0x000fe400078e0212 */
[----:B------:R-:W2:Y:S04]  /*1020*/  @!P0 LDG.E R31, desc[UR18][R12.64] ;  /* 0x000000120c1f8981 */ /* 0x000ea8000c1e1900 */
[----:B------:R-:W2:Y:S01]  /*1030*/  @!P0 LDG.E R28, desc[UR18][R24.64] ;  /* 0x00000012181c8981 */ /* 0x000ea2000c1e1900 */
[----:B---3--:R-:W-:-:S05]  /*1040*/  @!P1 FMUL.FTZ R27, R26, R29 ;  /* 0x0000001d1a1b9220 */ /* 0x008fca0000410000 */
[----:B------:R0:W-:Y:S04]  /*1050*/  @!P1 STG.E desc[UR18][R10.64], R27 ;  /* 0x0000001b0a009986 */ /* 0x0001e8000c101912 */
[----:B-----5:R3:W5:Y:S04]  /*1060*/  @!P2 LDG.E R7, desc[UR18][R6.64] ;  /* 0x000000120607a981 */ /* 0x020768000c1e1900 */
[----:B------:R-:W5:Y:S01]  /*1070*/  @!P2 LDG.E R26, desc[UR18][R22.64] ;  /* 0x00000012161aa981 */ /* 0x000f62000c1e1900 */
[----:B---3--:R-:W-:-:S05]  /*1080*/  VIADD R6, R5, UR22 ;  /* 0x0000001605067c36 */ /* 0x008fca0008000000 */
[----:B------:R-:W-:-:S13]  /*1090*/  ISETP.GE.AND P3, PT, R6, UR13, PT ;  /* 0x0000000d06007c0c */ /* 0x000fda000bf66270 */
[----:B------:R-:W3:Y:S01]  /*10a0*/  @!P3 LDC.64 R12, c[0x0][0xfa8] ;  /* 0x0003ea00ff0cbb82 */ /* 0x000ee20000000a00 */
[----:B------:R-:W-:-:S04]  /*10b0*/  @!P3 IADD3 R29, P4, PT, R6, UR12, RZ ;  /* 0x0000000c061dbc10 */ /* 0x000fc8000ff9e0ff */
[----:B------:R-:W-:Y:S02]  /*10c0*/  @!P3 LEA.HI.X.SX32 R32, R6, UR23, 0x1, P4 ;  /* 0x000000170620bc11 */ /* 0x000fe4000a0f0eff */
[C---:B------:R-:W-:Y:S02]  /*10d0*/  @!P3 LEA R20, P4, R29.reuse, UR20, 0x2 ;  /* 0x000000141d14bc11 */ /* 0x040fe4000f8810ff */
[----:B0-----:R-:W-:Y:S01]  /*10e0*/  CS2R R10, SRZ ;  /* 0x00000000000a7805 */ /* 0x001fe2000001ff00 */
[----:B------:R-:W-:Y:S01]  /*10f0*/  IMAD.MOV.U32 R30, RZ, RZ, RZ ;  /* 0x000000ffff1e7224 */ /* 0x000fe200078e00ff */
[----:B------:R-:W-:Y:S01]  /*1100*/  @!P3 LEA.HI.X R21, R29, UR21, R32, 0x2, P4 ;  /* 0x000000151d15bc11 */ /* 0x000fe2000a0f1420 */
[----:B------:R-:W-:Y:S02]  /*1110*/  HFMA2 R32, -RZ, RZ, 0, 0 ;  /* 0x00000000ff207431 */ /* 0x000fe400000001ff */
[----:B------:R-:W-:Y:S02]  /*1120*/  IMAD.MOV.U32 R29, RZ, RZ, RZ ;  /* 0x000000ffff1d7224 */ /* 0x000fe400078e00ff */
[----:B------:R-:W-:-:S04]  /*1130*/  @!P1 IMAD.WIDE R34, R4, 0x4, R14 ;  /* 0x0000000404229825 */ /* 0x000fc800078e020e */
[C---:B------:R-:W-:Y:S01]  /*1140*/  @!P1 IMAD.WIDE R24, R4.reuse, 0x4, R16 ;  /* 0x0000000404189825 */ /* 0x040fe200078e0210 */
[----:B------:R-:W2:Y:S03]  /*1150*/  @!P1 LDG.E R11, desc[UR18][R34.64] ;  /* 0x00000012220b9981 */ /* 0x000ea6000c1e1900 */
[----:B------:R-:W-:Y:S01]  /*1160*/  @!P1 IMAD.WIDE R36, R4, 0x4, R18 ;  /* 0x0000000404249825 */ /* 0x000fe200078e0212 */
[----:B------:R0:W2:Y:S04]  /*1170*/  @!P1 LDG.E R32, desc[UR18][R24.64] ;  /* 0x0000001218209981 */ /* 0x0000a8000c1e1900 */
[----:B------:R-:W2:Y:S01]  /*1180*/  @!P1 LDG.E R29, desc[UR18][R36.64] ;  /* 0x00000012241d9981 */ /* 0x000ea2000c1e1900 */
[----:B-----5:R-:W-:-:S05]  /*1190*/  @!P2 FMUL.FTZ R30, R26, R7 ;  /* 0x000000071a1ea220 */ /* 0x020fca0000410000 */
[----:B------:R5:W-:Y:S04]  /*11a0*/  @!P2 STG.E desc[UR18][R22.64], R30 ;  /* 0x0000001e1600a986 */ /* 0x000be8000c101912 */
[----:B---3--:R3:W4:Y:S04]  /*11b0*/  @!P3 LDG.E R12, desc[UR18][R12.64] ;  /* 0x000000120c0cb981 */ /* 0x008728000c1e1900 */
[----:B------:R-:W4:Y:S01]  /*11c0*/  @!P3 LDG.E R7, desc[UR18][R20.64] ;  /* 0x000000121407b981 */ /* 0x000f22000c1e1900 */
[----:B------:R-:W-:Y:S01]  /*11d0*/  MOV R26, RZ ;  /* 0x000000ff001a7202 */ /* 0x000fe20000000f00 */
[----:B0-----:R-:W-:-:S04]  /*11e0*/  @!P2 IMAD.WIDE R24, R5, 0x4, R18 ;  /* 0x000000040518a825 */ /* 0x001fc800078e0212 */
[--C-:B-----5:R-:W-:Y:S01]  /*11f0*/  @!P2 IMAD.WIDE R22, R5, 0x4, R16.reuse ;  /* 0x000000040516a825 */ /* 0x120fe200078e0210 */
[----:B------:R0:W5:Y:S03]  /*1200*/  @!P2 LDG.E R26, desc[UR18][R24.64] ;  /* 0x00000012181aa981 */ /* 0x000166000c1e1900 */
[----:B---3--:R-:W-:Y:S01]  /*1210*/  IMAD.MOV.U32 R13, RZ, RZ, RZ ;  /* 0x000000ffff0d7224 */ /* 0x008fe200078e00ff */
[----:B------:R3:W5:Y:S01]  /*1220*/  @!P2 LDG.E R10, desc[UR18][R22.64] ;  /* 0x00000012160aa981 */ /* 0x000762000c1e1900 */
[----:B0-----:R-:W-:-:S04]  /*1230*/  @!P3 IMAD.WIDE R24, R6, 0x4, R16 ;  /* 0x000000040618b825 */ /* 0x001fc800078e0210 */
[----:B---3--:R-:W-:-:S04]  /*1240*/  @!P2 IMAD.WIDE R22, R5, 0x4, R14 ;  /* 0x000000040516a825 */ /* 0x008fc800078e020e */
[----:B----4-:R-:W-:Y:S01]  /*1250*/  @!P3 FMUL.FTZ R13, R7, R12 ;  /* 0x0000000c070db220 */ /* 0x010fe20000410000 */
[----:B------:R-:W-:Y:S02]  /*1260*/  HFMA2 R12, -RZ, RZ, 0, 0 ;  /* 0x00000000ff0c7431 */ /* 0x000fe400000001ff */
[----:B------:R-:W-:-:S04]  /*1270*/  IMAD.MOV.U32 R7, RZ, RZ, RZ ;  /* 0x000000ffff077224 */ /* 0x000fc800078e00ff */
[----:B------:R0:W3:Y:S04]  /*1280*/  @!P2 LDG.E R12, desc[UR18][R22.64] ;  /* 0x00000012160ca981 */ /* 0x0000e8000c1e1900 */
[----:B------:R4:W-:Y:S04]  /*1290*/  @!P3 STG.E desc[UR18][R20.64], R13 ;  /* 0x0000000d1400b986 */ /* 0x0009e8000c101912 */
[----:B------:R1:W3:Y:S01]  /*12a0*/  @!P3 LDG.E R7, desc[UR18][R24.64] ;  /* 0x000000121807b981 */ /* 0x0002e2000c1e1900 */
[----:B----4-:R-:W4:Y:S01]  /*12b0*/  LDC.64 R20, c[0x0][0xf98] ;  /* 0x0003e600ff147b82 */ /* 0x010f220000000a00 */
[----:B0-----:R-:W-:Y:S01]  /*12c0*/  @!P3 IMAD.WIDE R22, R6, 0x4, R14 ;  /* 0x000000040616b825 */ /* 0x001fe200078e020e */
[----:B-1----:R-:W-:-:S06]  /*12d0*/  CS2R R24, SRZ ;  /* 0x0000000000187805 */ /* 0x002fcc000001ff00 */
[----:B------:R0:W3:Y:S02]  /*12e0*/  @!P3 LDG.E R24, desc[UR18][R22.64] ;  /* 0x000000121618b981 */ /* 0x0000e4000c1e1900 */
[----:B0-----:R-:W-:-:S05]  /*12f0*/  @!P3 IMAD.WIDE R22, R6, 0x4, R18 ;  /* 0x000000040616b825 */ /* 0x001fca00078e0212 */
[----:B------:R-:W3:Y:S04]  /*1300*/  @!P3 LDG.E R25, desc[UR18][R22.64] ;  /* 0x000000121619b981 */ /* 0x000ee8000c1e1900 */
[----:B----4-:R0:W4:Y:S01]  /*1310*/  LDG.E R20, desc[UR18][R20.64] ;  /* 0x0000001214147981 */ /* 0x010122000c1e1900 */
[----:B------:R-:W1:Y:S01]  /*1320*/  MUFU.RCP R33, R0 ;  /* 0x0000000000217308 */ /* 0x000e620000001000 */
[----:B------:R-:W-:-:S04]  /*1330*/  FMUL.FTZ R35, R8, UR9 ;  /* 0x0000000908237c20 */ /* 0x000fc80008410000 */
[----:B------:R-:W-:Y:S01]  /*1340*/  FMUL.FTZ R34, R35, R8 ;  /* 0x0000000823227220 */ /* 0x000fe20000410000 */
[----:B------:R-:W-:Y:S01]  /*1350*/  FMUL.FTZ R8, R8, UR5 ;  /* 0x0000000508087c20 */ /* 0x000fe20008410000 */
[----:B------:R-:W-:Y:S01]  /*1360*/  FMUL.FTZ R36, R27, UR9 ;  /* 0x000000091b247c20 */ /* 0x000fe20008410000 */
[----:B0-----:R-:W-:Y:S02]  /*1370*/  FMUL.FTZ R21, R30, UR9 ;  /* 0x000000091e157c20 */ /* 0x001fe40008410000 */
[----:B------:R-:W-:Y:S01]  /*1380*/  FFMA.FTZ R9, R9, UR11, R8 ;  /* 0x0000000b09097c23 */ /* 0x000fe20008010008 */
[----:B------:R-:W-:Y:S01]  /*1390*/  FMUL.FTZ R8, R13, UR9 ;  /* 0x000000090d087c20 */ /* 0x000fe20008410000 */
[----:B------:R-:W-:Y:S01]  /*13a0*/  FMUL.FTZ R21, R21, R30 ;  /* 0x0000001e15157220 */ /* 0x000fe20000410000 */
[----:B--2---:R-:W-:Y:S01]  /*13b0*/  FFMA.FTZ R31, R31, UR14, R34 ;  /* 0x0000000e1f1f7c23 */ /* 0x004fe20008010022 */
[----:B------:R-:W-:Y:S01]  /*13c0*/  FMUL.FTZ R35, R36, R27 ;  /* 0x0000001b24237220 */ /* 0x000fe20000410000 */
[----:B------:R-:W-:Y:S01]  /*13d0*/  FMUL.FTZ R8, R8, R13 ;  /* 0x0000000d08087220 */ /* 0x000fe20000410000 */
[----:B-----5:R-:W-:Y:S01]  /*13e0*/  FFMA.FTZ R10, R10, UR14, R21 ;  /* 0x0000000e0a0a7c23 */ /* 0x020fe20008010015 */
[----:B-1----:R-:W-:Y:S01]  /*13f0*/  FMUL.FTZ R34, R31, R33 ;  /* 0x000000211f227220 */ /* 0x002fe20000410000 */
[----:B------:R-:W-:-:S04]  /*1400*/  FFMA.FTZ R32, R32, UR14, R35 ;  /* 0x0000000e20207c23 */ /* 0x000fc80008010023 */
[----:B------:R-:W-:Y:S01]  /*1410*/  FMUL.FTZ R22, R32, R33 ;  /* 0x0000002120167220 */ /* 0x000fe20000410000 */
[----:B------:R-:W0:Y:S08]  /*1420*/  MUFU.SQRT R34, R34 ;  /* 0x0000002200227308 */ /* 0x000e300000002000 */
[----:B------:R-:W1:Y:S01]  /*1430*/  MUFU.SQRT R22, R22 ;  /* 0x0000001600167308 */ /* 0x000e620000002000 */
[----:B0-----:R-:W-:Y:S01]  /*1440*/  FADD.FTZ R21, R34, UR8 ;  /* 0x0000000822157e21 */ /* 0x001fe20008010000 */
[----:B------:R-:W-:-:S06]  /*1450*/  FMUL.FTZ R34, R27, UR5 ;  /* 0x000000051b227c20 */ /* 0x000fcc0008410000 */
[----:B------:R-:W-:Y:S01]  /*1460*/  MUFU.RCP R23, UR17 ;  /* 0x0000001100177d08 */ /* 0x000fe20008001000 */
[----:B-1----:R-:W-:-:S07]  /*1470*/  FADD.FTZ R35, R22, UR8 ;  /* 0x0000000816237e21 */ /* 0x002fce0008010000 */
[----:B------:R-:W-:Y:S08]  /*1480*/  MUFU.RCP R21, R21 ;  /* 0x0000001500157308 */ /* 0x000ff00000001000 */
[----:B------:R-:W-:Y:S01]  /*1490*/  MUFU.RCP R22, R35 ;  /* 0x0000002300167308 */ /* 0x000fe20000001000 */
[----:B------:R-:W-:Y:S01]  /*14a0*/  FFMA.FTZ R11, R11, UR11, R34 ;  /* 0x0000000b0b0b7c23 */ /* 0x000fe20008010022 */
[----:B------:R-:W-:Y:S01]  /*14b0*/  BSSY.RECONVERGENT B0, `(.L_x_58) ;  /* 0x0000029000007945 */ /* 0x000fe20003800200 */
[----:B---3--:R-:W-:Y:S01]  /*14c0*/  FFMA.FTZ R7, R7, UR14, R8 ;  /* 0x0000000e07077c23 */ /* 0x008fe20008010008 */
[----:B------:R-:W-:-:S03]  /*14d0*/  FMUL.FTZ R8, R10, R33 ;  /* 0x000000210a087220 */ /* 0x000fc60000410000 */
[----:B------:R-:W-:-:S03]  /*14e0*/  FMUL.FTZ R36, R7, R33 ;  /* 0x0000002107247220 */ /* 0x000fc60000410000 */
[----:B------:R-:W0:Y:S08]  /*14f0*/  MUFU.SQRT R8, R8 ;  /* 0x0000000800087308 */ /* 0x000e300000002000 */
[----:B------:R-:W1:Y:S01]  /*1500*/  MUFU.SQRT R33, R36 ;  /* 0x0000002400217308 */ /* 0x000e620000002000 */
[----:B0-----:R-:W-:-:S07]  /*1510*/  FADD.FTZ R27, R8, UR8 ;  /* 0x00000008081b7e21 */ /* 0x001fce0008010000 */
[----:B------:R-:W0:Y:S01]  /*1520*/  MUFU.RCP R27, R27 ;  /* 0x0000001b001b7308 */ /* 0x000e220000001000 */
[----:B-1----:R-:W-:Y:S01]  /*1530*/  FADD.FTZ R37, R33, UR8 ;  /* 0x0000000821257e21 */ /* 0x002fe20008010000 */
[----:B------:R-:W-:-:S06]  /*1540*/  FMUL.FTZ R33, R30, UR5 ;  /* 0x000000051e217c20 */ /* 0x000fcc0008410000 */
[----:B------:R-:W1:Y:S01]  /*1550*/  MUFU.RCP R30, R37 ;  /* 0x00000025001e7308 */ /* 0x000e620000001000 */
[----:B------:R-:W-:Y:S01]  /*1560*/  FFMA.FTZ R8, R12, UR11, R33 ;  /* 0x0000000b0c087c23 */ /* 0x000fe20008010021 */
[----:B------:R-:W-:Y:S01]  /*1570*/  FMUL.FTZ R33, R13, UR5 ;  /* 0x000000050d217c20 */ /* 0x000fe20008410000 */
[-C--:B------:R-:W-:Y:S01]  /*1580*/  FMUL.FTZ R13, R11, R23.reuse ;  /* 0x000000170b0d7220 */ /* 0x080fe20000410000 */
[-C--:B------:R-:W-:Y:S01]  /*1590*/  FMUL.FTZ R12, R9, R23.reuse ;  /* 0x00000017090c7220 */ /* 0x080fe20000410000 */
[----:B------:R-:W-:Y:S01]  /*15a0*/  FMUL.FTZ R34, R8, R23 ;  /* 0x0000001708227220 */ /* 0x000fe20000410000 */
[----:B------:R-:W-:Y:S01]  /*15b0*/  FFMA.FTZ R24, R24, UR11, R33 ;  /* 0x0000000b18187c23 */ /* 0x000fe20008010021 */
[----:B------:R-:W-:Y:S01]  /*15c0*/  FMUL.FTZ R22, R13, R22 ;  /* 0x000000160d167220 */ /* 0x000fe20000410000 */
[----:B------:R-:W-:Y:S01]  /*15d0*/  FMUL.FTZ R21, R12, R21 ;  /* 0x000000150c157220 */ /* 0x000fe20000410000 */
[----:B0-----:R-:W-:Y:S01]  /*15e0*/  FMUL.FTZ R27, R34, R27 ;  /* 0x0000001b221b7220 */ /* 0x001fe20000410000 */
[----:B------:R-:W-:Y:S01]  /*15f0*/  FMUL.FTZ R23, R24, R23 ;  /* 0x0000001718177220 */ /* 0x000fe20000410000 */
[----:B------:R-:W-:Y:S01]  /*1600*/  FFMA.FTZ R22, R29, UR10, R22 ;  /* 0x0000000a1d167c23 */ /* 0x000fe20008010016 */
[----:B------:R-:W-:Y:S01]  /*1610*/  FFMA.FTZ R13, R28, UR10, R21 ;  /* 0x0000000a1c0d7c23 */ /* 0x000fe20008010015 */
[----:B------:R-:W-:Y:S01]  /*1620*/  FFMA.FTZ R27, R26, UR10, R27 ;  /* 0x0000000a1a1b7c23 */ /* 0x000fe2000801001b */
[----:B-1----:R-:W-:Y:S01]  /*1630*/  FMUL.FTZ R30, R23, R30 ;  /* 0x0000001e171e7220 */ /* 0x002fe20000410000 */
[----:B----4-:R-:W-:-:S02]  /*1640*/  FFMA.FTZ R29, -R20, R22, R29 ;  /* 0x00000016141d7223 */ /* 0x010fc4000001011d */
[----:B------:R-:W-:Y:S01]  /*1650*/  FFMA.FTZ R21, -R20, R27, R26 ;  /* 0x0000001b14157223 */ /* 0x000fe2000001011a */
[----:B------:R-:W-:Y:S01]  /*1660*/  FFMA.FTZ R33, R13, -R20, R28 ;  /* 0x800000140d217223 */ /* 0x000fe2000001001c */
[----:B------:R-:W-:Y:S01]  /*1670*/  FFMA.FTZ R30, R25, UR10, R30 ;  /* 0x0000000a191e7c23 */ /* 0x000fe2000801001e */
[----:B------:R-:W-:Y:S06]  /*1680*/  @P0 BRA `(.L_x_59) ;  /* 0x00000000002c0947 */ /* 0x000fec0003800000 */
[C---:B------:R-:W-:Y:S01]  /*1690*/  IADD3 R12, P0, PT, R3.reuse, UR12, RZ ;  /* 0x0000000c030c7c10 */ /* 0x040fe2000ff1e0ff */
[----:B------:R-:W-:-:S03]  /*16a0*/  IMAD.WIDE R26, R3, 0x4, R16 ;  /* 0x00000004031a7825 */ /* 0x000fc600078e0210 */
[----:B------:R-:W-:Y:S02]  /*16b0*/  LEA.HI.X.SX32 R13, R3, UR23, 0x1, P0 ;  /* 0x00000017030d7c11 */ /* 0x000fe400080f0eff */
[----:B------:R-:W-:-:S04]  /*16c0*/  LEA R22, P0, R12, UR6, 0x2 ;  /* 0x000000060c167c11 */ /* 0x000fc8000f8010ff */
[----:B------:R-:W-:Y:S01]  /*16d0*/  LEA.HI.X R23, R12, UR7, R13, 0x2, P0 ;  /* 0x000000070c177c11 */ /* 0x000fe200080f140d */
[----:B------:R-:W-:-:S04]  /*16e0*/  IMAD.WIDE R12, R3, 0x4, R18 ;  /* 0x00000004030c7825 */ /* 0x000fc800078e0212 */
[----:B------:R0:W-:Y:S04]  /*16f0*/  STG.E desc[UR18][R22.64], R33 ;  /* 0x0000002116007986 */ /* 0x0001e8000c101912 */
[----:B------:R1:W-:Y:S01]  /*1700*/  STG.E desc[UR18][R12.64], R33 ;  /* 0x000000210c007986 */ /* 0x0003e2000c101912 */
[----:B0-----:R-:W-:-:S05]  /*1710*/  IMAD.WIDE R22, R3, 0x4, R14 ;  /* 0x0000000403167825 */ /* 0x001fca00078e020e */
[----:B------:R1:W-:Y:S04]  /*1720*/  STG.E desc[UR18][R22.64], R9 ;  /* 0x0000000916007986 */ /* 0x0003e8000c101912 */
[----:B------:R1:W-:Y:S02]  /*1730*/  STG.E desc[UR18][R26.64], R31 ;  /* 0x0000001f1a007986 */ /* 0x0003e4000c101912 */
.L_x_59:
[----:B------:R-:W-:Y:S05]  /*1740*/  BSYNC.RECONVERGENT B0 ;  /* 0x0000000000007941 */ /* 0x000fea0003800200 */
.L_x_58:
[----:B------:R-:W-:Y:S04]  /*1750*/  BSSY.RECONVERGENT B0, `(.L_x_60) ;  /* 0x000000d000007945 */ /* 0x000fe80003800200 */
[----:B------:R-:W-:Y:S05]  /*1760*/  @P1 BRA `(.L_x_61) ;  /* 0x00000000002c1947 */ /* 0x000fea0003800000 */
[C---:B------:R-:W-:Y:S01]  /*1770*/  IADD3 R3, P0, PT, R4.reuse, UR12, RZ ;  /* 0x0000000c04037c10 */ /* 0x040fe2000ff1e0ff */
[----:B-1----:R-:W-:-:S03]  /*1780*/  IMAD.WIDE R22, R4, 0x4, R18 ;  /* 0x0000000404167825 */ /* 0x002fc600078e0212 */
[C---:B------:R-:W-:Y:S01]  /*1790*/  LEA.HI.X.SX32 R12, R4.reuse, UR23, 0x1, P0 ;  /* 0x00000017040c7c11 */ /* 0x040fe200080f0eff */
[----:B------:R-:W-:Y:S01]  /*17a0*/  IMAD.WIDE R34, R4, 0x4, R16 ;  /* 0x0000000404227825 */ /* 0x000fe200078e0210 */
[----:B------:R-:W-:-:S04]  /*17b0*/  LEA R26, P0, R3, UR6, 0x2 ;  /* 0x00000006031a7c11 */ /* 0x000fc8000f8010ff */
[----:B------:R-:W-:Y:S01]  /*17c0*/  LEA.HI.X R27, R3, UR7, R12, 0x2, P0 ;  /* 0x00000007031b7c11 */ /* 0x000fe200080f140c */
[----:B------:R-:W-:-:S04]  /*17d0*/  IMAD.WIDE R12, R4, 0x4, R14 ;  /* 0x00000004040c7825 */ /* 0x000fc800078e020e */
[----:B------:R0:W-:Y:S04]  /*17e0*/  STG.E desc[UR18][R26.64], R29 ;  /* 0x0000001d1a007986 */ /* 0x0001e8000c101912 */
[----:B------:R0:W-:Y:S04]  /*17f0*/  STG.E desc[UR18][R22.64], R29 ;  /* 0x0000001d16007986 */ /* 0x0001e8000c101912 */
[----:B------:R0:W-:Y:S04]  /*1800*/  STG.E desc[UR18][R12.64], R11 ;  /* 0x0000000b0c007986 */ /* 0x0001e8000c101912 */
[----:B------:R0:W-:Y:S02]  /*1810*/  STG.E desc[UR18][R34.64], R32 ;  /* 0x0000002022007986 */ /* 0x0001e4000c101912 */
.L_x_61:
[----:B------:R-:W-:Y:S05]  /*1820*/  BSYNC.RECONVERGENT B0 ;  /* 0x0000000000007941 */ /* 0x000fea0003800200 */
.L_x_60:
[----:B------:R-:W-:Y:S04]  /*1830*/  BSSY.RECONVERGENT B0, `(.L_x_62) ;  /* 0x000000d000007945 */ /* 0x000fe80003800200 */
[----:B------:R-:W-:Y:S05]  /*1840*/  @P2 BRA `(.L_x_63) ;  /* 0x00000000002c2947 */ /* 0x000fea0003800000 */
[C---:B------:R-:W-:Y:S01]  /*1850*/  IADD3 R3, P0, PT, R5.reuse, UR12, RZ ;  /* 0x0000000c05037c10 */ /* 0x040fe2000ff1e0ff */
[----:B01----:R-:W-:-:S03]  /*1860*/  IMAD.WIDE R22, R5, 0x4, R18 ;  /* 0x0000000405167825 */ /* 0x003fc600078e0212 */
        /* <DEDUP_REMOVED lines=9> */
.L_x_63:
[----:B------:R-:W-:Y:S05]  /*1900*/  BSYNC.RECONVERGENT B0 ;  /* 0x0000000000007941 */ /* 0x000fea0003800200 */
.L_x_62:
[----:B------:R-:W-:Y:S01]  /*1910*/  BSSY.RECONVERGENT B0, `(.L_x_64) ;  /* 0x000000e000007945 */ /* 0x000fe20003800200 */
[----:B------:R-:W-:-:S03]  /*1920*/  FFMA.FTZ R25, -R20, R30, R25 ;  /* 0x0000001e14197223 */ /* 0x000fc60000010119 */
[----:B------:R-:W-:Y:S05]  /*1930*/  @P3 BRA `(.L_x_65) ;  /* 0x00000000002c3947 */ /* 0x000fea0003800000 */
[C---:B------:R-:W-:Y:S01]  /*1940*/  IADD3 R3, P0, PT, R6.reuse, UR12, RZ ;  /* 0x0000000c06037c10 */ /* 0x040fe2000ff1e0ff */
[----:B0-2---:R-:W-:-:S03]  /*1950*/  IMAD.WIDE R10, R6, 0x4, R14 ;  /* 0x00000004060a7825 */ /* 0x005fc600078e020e */
[C---:B------:R-:W-:Y:S01]  /*1960*/  LEA.HI.X.SX32 R8, R6.reuse, UR23, 0x1, P0 ;  /* 0x0000001706087c11 */ /* 0x040fe200080f0eff */
[----:B-1----:R-:W-:Y:S01]  /*1970*/  IMAD.WIDE R12, R6, 0x4, R16 ;  /* 0x00000004060c7825 */ /* 0x002fe200078e0210 */
[----:B------:R-:W-:-:S04]  /*1980*/  LEA R4, P0, R3, UR6, 0x2 ;  /* 0x0000000603047c11 */ /* 0x000fc8000f8010ff */
[----:B------:R-:W-:Y:S01]  /*1990*/  LEA.HI.X R5, R3, UR7, R8, 0x2, P0 ;  /* 0x0000000703057c11 */ /* 0x000fe200080f1408 */
[----:B------:R-:W-:-:S04]  /*19a0*/  IMAD.WIDE R8, R6, 0x4, R18 ;  /* 0x0000000406087825 */ /* 0x000fc800078e0212 */
[----:B------:R3:W-:Y:S04]  /*19b0*/  STG.E desc[UR18][R4.64], R25 ;  /* 0x0000001904007986 */ /* 0x0007e8000c101912 */
[----:B------:R3:W-:Y:S04]  /*19c0*/  STG.E desc[UR18][R8.64], R25 ;  /* 0x0000001908007986 */ /* 0x0007e8000c101912 */
[----:B------:R3:W-:Y:S04]  /*19d0*/  STG.E desc[UR18][R10.64], R24 ;  /* 0x000000180a007986 */ /* 0x0007e8000c101912 */
[----:B------:R3:W-:Y:S02]  /*19e0*/  STG.E desc[UR18][R12.64], R7 ;  /* 0x000000070c007986 */ /* 0x0007e4000c101912 */
.L_x_65:
[----:B------:R-:W-:Y:S05]  /*19f0*/  BSYNC.RECONVERGENT B0 ;  /* 0x0000000000007941 */ /* 0x000fea0003800200 */
.L_x_64:
[----:B------:R-:W-:-:S04]  /*1a00*/  ULEA UR4, UR22, UR4, 0x2 ;  /* 0x0000000416047291 */ /* 0x000fc8000f8e10ff */
[----:B------:R-:W-:-:S09]  /*1a10*/  UISETP.GE.AND UP0, UPT, UR4, UR13, UPT ;  /* 0x0000000d0400728c */ /* 0x000fd2000bf06270 */
[----:B------:R-:W-:Y:S05]  /*1a20*/  BRA.U !UP0, `(.L_x_66) ;  /* 0xfffffff108ec7547 */ /* 0x000fea000b83ffff */
[----:B------:R-:W-:Y:S05]  /*1a30*/  EXIT ;  /* 0x000000000000794d */ /* 0x000fea0003800000 */
.L_x_57:
[----:B------:R-:W3:Y:S01]  /*1a40*/  S2R R2, SR_TID.X ;  /* 0x0000000000027919 */ /* 0x000ee20000002100 */
[----:B------:R-:W4:Y:S01]  /*1a50*/  LDCU UR10, c[0x0][0xf7c] ;  /* 0x0001ef80ff0a77ac */ /* 0x000f220008000800 */
[----:B------:R-:W0:Y:S01]  /*1a60*/  LDCU UR11, c[0x0][0xf80] ;  /* 0x0001f000ff0b77ac */ /* 0x000e220008000800 */
[----:B------:R-:W0:Y:S01]  /*1a70*/  LDCU UR14, c[0x0][0xf94] ;  /* 0x0001f280ff0e77ac */ /* 0x000e220008000800 */
[----:B------:R-:W0:Y:S01]  /*1a80*/  LDCU UR8, c[0x0][0xfa4] ;  /* 0x0001f480ff0877ac */ /* 0x000e220008000800 */
[----:B------:R-:W-:-:S05]  /*1a90*/  UMOV UR4, URZ ;  /* 0x000000ff00047c82 */ /* 0x000fca0008000000 */
.L_x_75:
[----:B---3--:R-:W-:-:S04]  /*1aa0*/  IADD3 R3, PT, PT, R2, UR4, RZ ;  /* 0x0000000402037c10 */ /* 0x008fc8000fffe0ff */
[----:B------:R-:W-:-:S13]  /*1ab0*/  ISETP.GE.AND P1, PT, R3, UR13, PT ;  /* 0x0000000d03007c0c */ /* 0x000fda000bf26270 */
[----:B------:R-:W3:Y:S01]  /*1ac0*/  @!P1 LDC.64 R6, c[0x0][0xfa8] ;  /* 0x0003ea00ff069b82 */ /* 0x000ee20000000a00 */
[----:B-1----:R-:W-:-:S04]  /*1ad0*/  @!P1 IADD3 R4, P0, PT, R3, UR12, RZ ;  /* 0x0000000c03049c10 */ /* 0x002fc8000ff1e0ff */
[----:B------:R-:W-:Y:S02]  /*1ae0*/  @!P1 LEA.HI.X.SX32 R5, R3, UR23, 0x1, P0 ;  /* 0x0000001703059c11 */ /* 0x000fe400080f0eff */
[----:B0-----:R-:W-:-:S04]  /*1af0*/  @!P1 LEA R12, P0, R4, UR20, 0x2 ;  /* 0x00000014040c9c11 */ /* 0x001fc8000f8010ff */
[----:B--2---:R-:W-:-:S05]  /*1b00*/  @!P1 LEA.HI.X R13, R4, UR21, R5, 0x2, P0 ;  /* 0x00000015040d9c11 */ /* 0x004fca00080f1405 */
[----:B------:R-:W5:Y:S04]  /*1b10*/  @!P1 LDG.E R5, desc[UR18][R12.64] ;  /* 0x000000120c059981 */ /* 0x000f68000c1e1900 */
[----:B---3--:R-:W5:Y:S01]  /*1b20*/  @!P1 LDG.E R6, desc[UR18][R6.64] ;  /* 0x0000001206069981 */ /* 0x008f62000c1e1900 */
[----:B--2---:R-:W-:-:S05]  /*1b30*/  VIADD R4, R3, UR22 ;  /* 0x0000001603047c36 */ /* 0x004fca0008000000 */
[----:B------:R-:W-:-:S13]  /*1b40*/  ISETP.GE.AND P0, PT, R4, UR13, PT ;  /* 0x0000000d04007c0c */ /* 0x000fda000bf06270 */
[----:B------:R-:W0:Y:S01]  /*1b50*/  @!P0 LDC.64 R20, c[0x0][0xfa8] ;  /* 0x0003ea00ff148b82 */ /* 0x000e220000000a00 */
[C---:B------:R-:W-:Y:S02]  /*1b60*/  @!P0 IADD3 R8, P2, PT, R4.reuse, UR12, RZ ;  /* 0x0000000c04088c10 */ /* 0x040fe4000ff5e0ff */
[----:B------:R-:W-:Y:S02]  /*1b70*/  CS2R R30, SRZ ;  /* 0x00000000001e7805 */ /* 0x000fe4000001ff00 */
[----:B------:R-:W-:Y:S02]  /*1b80*/  @!P0 LEA.HI.X.SX32 R9, R4, UR23, 0x1, P2 ;  /* 0x0000001704098c11 */ /* 0x000fe400090f0eff */
[----:B------:R-:W-:-:S04]  /*1b90*/  @!P0 LEA R10, P2, R8, UR20, 0x2 ;  /* 0x00000014080a8c11 */ /* 0x000fc8000f8410ff */
[----:B------:R-:W-:Y:S01]  /*1ba0*/  @!P0 LEA.HI.X R11, R8, UR21, R9, 0x2, P2 ;  /* 0x00000015080b8c11 */ /* 0x000fe200090f1409 */
[----:B-----5:R-:W-:-:S05]  /*1bb0*/  @!P1 FMUL.FTZ R31, R5, R6 ;  /* 0x00000006051f9220 */ /* 0x020fca0000410000 */
[----:B------:R2:W-:Y:S04]  /*1bc0*/  @!P1 STG.E desc[UR18][R12.64], R31 ;  /* 0x0000001f0c009986 */ /* 0x0005e8000c101912 */
[----:B0-----:R0:W3:Y:S04]  /*1bd0*/  @!P0 LDG.E R29, desc[UR18][R20.64] ;  /* 0x00000012141d8981 */ /* 0x0010e8000c1e1900 */
[----:B------:R-:W3:Y:S01]  /*1be0*/  @!P0 LDG.E R8, desc[UR18][R10.64] ;  /* 0x000000120a088981 */ /* 0x000ee2000c1e1900 */
[----:B------:R-:W-:-:S04]  /*1bf0*/  IADD3 R5, PT, PT, R4, UR22, RZ ;  /* 0x0000001604057c10 */ /* 0x000fc8000fffe0ff */
[----:B------:R-:W-:-:S13]  /*1c00*/  ISETP.GE.AND P2, PT, R5, UR13, PT ;  /* 0x0000000d05007c0c */ /* 0x000fda000bf46270 */
[----:B------:R-:W5:Y:S01]  /*1c10*/  @!P2 LDC.64 R6, c[0x0][0xfa8] ;  /* 0x0003ea00ff06ab82 */ /* 0x000f620000000a00 */
[C---:B------:R-:W-:Y:S01]  /*1c20*/  @!P2 IADD3 R25, P3, PT, R5.reuse, UR12, RZ ;  /* 0x0000000c0519ac10 */ /* 0x040fe2000ff7e0ff */
[----:B------:R-:W-:Y:S02]  /*1c30*/  IMAD.MOV.U32 R32, RZ, RZ, RZ ;  /* 0x000000ffff207224 */ /* 0x000fe400078e00ff */
[----:B------:R-:W-:Y:S01]  /*1c40*/  HFMA2 R27, -RZ, RZ, 0, 0 ;  /* 0x00000000ff1b7431 */ /* 0x000fe200000001ff */
[----:B------:R-:W-:Y:S01]  /*1c50*/  @!P2 LEA.HI.X.SX32 R26, R5, UR23, 0x1, P3 ;  /* 0x00000017051aac11 */ /* 0x000fe200098f0eff */
[----:B------:R-:W-:Y:S01]  /*1c60*/  IMAD.MOV.U32 R28, RZ, RZ, RZ ;  /* 0x000000ffff1c7224 */ /* 0x000fe200078e00ff */
[----:B------:R-:W-:Y:S01]  /*1c70*/  @!P2 LEA R24, P3, R25, UR20, 0x2 ;  /* 0x000000141918ac11 */ /* 0x000fe2000f8610ff */
[----:B------:R-:W-:Y:S01]  /*1c80*/  @!P1 IMAD.WIDE R22, R3, 0x4, R18 ;  /* 0x0000000403169825 */ /* 0x000fe200078e0212 */
[----:B------:R-:W-:-:S03]  /*1c90*/  MOV R9, RZ ;  /* 0x000000ff00097202 */ /* 0x000fc60000000f00 */
[----:B--2---:R-:W-:Y:S01]  /*1ca0*/  @!P1 IMAD.WIDE R12, R3, 0x4, R14 ;  /* 0x00000004030c9825 */ /* 0x004fe200078e020e */
[----:B------:R-:W-:Y:S01]  /*1cb0*/  @!P2 LEA.HI.X R25, R25, UR21, R26, 0x2, P3 ;  /* 0x000000151919ac11 */ /* 0x000fe200098f141a */
[----:B------:R-:W2:Y:S02]  /*1cc0*/  @!P1 LDG.E R32, desc[UR18][R22.64] ;  /* 0x0000001216209981 */ /* 0x000ea4000c1e1900 */
[----:B0-----:R-:W-:Y:S02]  /*1cd0*/  @!P1 IMAD.WIDE R20, R3, 0x4, R16 ;  /* 0x0000000403149825 */ /* 0x001fe400078e0210 */
[----:B------:R-:W4:Y:S04]  /*1ce0*/  @!P1 LDG.E R27, desc[UR18][R12.64] ;  /* 0x000000120c1b9981 */ /* 0x000f28000c1e1900 */
[----:B------:R-:W4:Y:S01]  /*1cf0*/  @!P1 LDG.E R28, desc[UR18][R20.64] ;  /* 0x00000012141c9981 */ /* 0x000f22000c1e1900 */
[----:B---3--:R-:W-:-:S05]  /*1d00*/  @!P0 FMUL.FTZ R9, R8, R29 ;  /* 0x0000001d08098220 */ /* 0x008fca0000410000 */
[----:B------:R0:W-:Y:S04]  /*1d10*/  @!P0 STG.E desc[UR18][R10.64], R9 ;  /* 0x000000090a008986 */ /* 0x0001e8000c101912 */
[----:B-----5:R3:W5:Y:S04]  /*1d20*/  @!P2 LDG.E R7, desc[UR18][R6.64] ;  /* 0x000000120607a981 */ /* 0x020768000c1e1900 */
[----:B------:R-:W5:Y:S01]  /*1d30*/  @!P2 LDG.E R8, desc[UR18][R24.64] ;  /* 0x000000121808a981 */ /* 0x000f62000c1e1900 */
[----:B---3--:R-:W-:-:S05]  /*1d40*/  VIADD R6, R5, UR22 ;  /* 0x0000001605067c36 */ /* 0x008fca0008000000 */
[----:B------:R-:W-:-:S13]  /*1d50*/  ISETP.GE.AND P1, PT, R6, UR13, PT ;  /* 0x0000000d06007c0c */ /* 0x000fda000bf26270 */
[----:B------:R-:W3:Y:S01]  /*1d60*/  @!P1 LDC.64 R22, c[0x0][0xfa8] ;  /* 0x0003ea00ff169b82 */ /* 0x000ee20000000a00 */
[C---:B------:R-:W-:Y:S02]  /*1d70*/  @!P1 IADD3 R26, P3, PT, R6.reuse, UR12, RZ ;  /* 0x0000000c061a9c10 */ /* 0x040fe4000ff7e0ff */
[----:B0-----:R-:W-:Y:S02]  /*1d80*/  CS2R R10, SRZ ;  /* 0x00000000000a7805 */ /* 0x001fe4000001ff00 */
[----:B------:R-:W-:Y:S02]  /*1d90*/  CS2R R12, SRZ ;  /* 0x00000000000c7805 */ /* 0x000fe4000001ff00 */
[----:B------:R-:W-:Y:S02]  /*1da0*/  @!P1 LEA.HI.X.SX32 R29, R6, UR23, 0x1, P3 ;  /* 0x00000017061d9c11 */ /* 0x000fe400098f0eff */
[----:B------:R-:W-:Y:S01]  /*1db0*/  @!P1 LEA R20, P3, R26, UR20, 0x2 ;  /* 0x000000141a149c11 */ /* 0x000fe2000f8610ff */
[----:B------:R-:W-:-:S04]  /*1dc0*/  @!P0 IMAD.WIDE R38, R4, 0x4, R18 ;  /* 0x0000000404268825 */ /* 0x000fc800078e0212 */
[----:B------:R-:W-:Y:S01]  /*1dd0*/  @!P0 IMAD.WIDE R36, R4, 0x4, R14 ;  /* 0x0000000404248825 */ /* 0x000fe200078e020e */
[----:B------:R-:W-:Y:S01]  /*1de0*/  @!P1 LEA.HI.X R21, R26, UR21, R29, 0x2, P3 ;  /* 0x000000151a159c11 */ /* 0x000fe200098f141d */
[----:B------:R-:W4:Y:S02]  /*1df0*/  @!P0 LDG.E R30, desc[UR18][R38.64] ;  /* 0x00000012261e8981 */ /* 0x000f24000c1e1900 */
[----:B------:R-:W-:Y:S02]  /*1e00*/  @!P0 IMAD.WIDE R34, R4, 0x4, R16 ;  /* 0x0000000404228825 */ /* 0x000fe400078e0210 */
[----:B------:R-:W4:Y:S04]  /*1e10*/  @!P0 LDG.E R13, desc[UR18][R36.64] ;  /* 0x00000012240d8981 */ /* 0x000f28000c1e1900 */
[----:B------:R-:W4:Y:S01]  /*1e20*/  @!P0 LDG.E R10, desc[UR18][R34.64] ;  /* 0x00000012220a8981 */ /* 0x000f22000c1e1900 */
[----:B-----5:R-:W-:-:S05]  /*1e30*/  @!P2 FMUL.FTZ R11, R8, R7 ;  /* 0x00000007080ba220 */ /* 0x020fca0000410000 */
[----:B------:R0:W-:Y:S04]  /*1e40*/  @!P2 STG.E desc[UR18][R24.64], R11 ;  /* 0x0000000b1800a986 */ /* 0x0001e8000c101912 */
[----:B---3--:R3:W5:Y:S04]  /*1e50*/  @!P1 LDG.E R33, desc[UR18][R22.64] ;  /* 0x0000001216219981 */ /* 0x008768000c1e1900 */
[----:B------:R-:W5:Y:S01]  /*1e60*/  @!P1 LDG.E R8, desc[UR18][R20.64] ;  /* 0x0000001214089981 */ /* 0x000f62000c1e1900 */
[----:B------:R-:W-:Y:S02]  /*1e70*/  IMAD.MOV.U32 R26, RZ, RZ, RZ ;  /* 0x000000ffff1a7224 */ /* 0x000fe400078e00ff */
[----:B------:R-:W-:-:S02]  /*1e80*/  HFMA2 R7, -RZ, RZ, 0, 0 ;  /* 0x00000000ff077431 */ /* 0x000fc400000001ff */
[----:B0-----:R-:W-:-:S04]  /*1e90*/  @!P2 IMAD.WIDE R24, R5, 0x4, R18 ;  /* 0x000000040518a825 */ /* 0x001fc800078e0212 */
[----:B---3--:R-:W-:Y:S01]  /*1ea0*/  @!P2 IMAD.WIDE R22, R5, 0x4, R14 ;  /* 0x000000040516a825 */ /* 0x008fe200078e020e */
[----:B------:R-:W-:Y:S01]  /*1eb0*/  MOV R29, RZ ;  /* 0x000000ff001d7202 */ /* 0x000fe20000000f00 */
[----:B------:R0:W3:Y:S04]  /*1ec0*/  @!P2 LDG.E R7, desc[UR18][R24.64] ;  /* 0x000000121807a981 */ /* 0x0000e8000c1e1900 */
[----:B------:R1:W3:Y:S01]  /*1ed0*/  @!P2 LDG.E R26, desc[UR18][R22.64] ;  /* 0x00000012161aa981 */ /* 0x0002e2000c1e1900 */
[----:B0-----:R-:W-:-:S04]  /*1ee0*/  @!P1 IMAD.WIDE R24, R6, 0x4, R18 ;  /* 0x0000000406189825 */ /* 0x001fc800078e0212 */
[----:B-1----:R-:W-:-:S05]  /*1ef0*/  @!P2 IMAD.WIDE R22, R5, 0x4, R16 ;  /* 0x000000040516a825 */ /* 0x002fca00078e0210 */
[----:B------:R0:W3:Y:S02]  /*1f00*/  @!P2 LDG.E R12, desc[UR18][R22.64] ;  /* 0x00000012160ca981 */ /* 0x0000e4000c1e1900 */
[----:B0-----:R-:W-:-:S04]  /*1f10*/  @!P1 IMAD.WIDE R22, R6, 0x4, R14 ;  /* 0x0000000406169825 */ /* 0x001fc800078e020e */
[----:B-----5:R-:W-:Y:S01]  /*1f20*/  @!P1 FMUL.FTZ R29, R8, R33 ;  /* 0x00000021081d9220 */ /* 0x020fe20000410000 */
[----:B------:R-:W-:-:S04]  /*1f30*/  IMAD.MOV.U32 R8, RZ, RZ, RZ ;  /* 0x000000ffff087224 */ /* 0x000fc800078e00ff */
[----:B------:R0:W-:Y:S04]  /*1f40*/  @!P1 STG.E desc[UR18][R20.64], R29 ;  /* 0x0000001d14009986 */ /* 0x0001e8000c101912 */
[----:B------:R1:W5:Y:S01]  /*1f50*/  @!P1 LDG.E R8, desc[UR18][R24.64] ;  /* 0x0000001218089981 */ /* 0x000362000c1e1900 */
[----:B0-----:R-:W-:Y:S01]  /*1f60*/  @!P1 IMAD.WIDE R20, R6, 0x4, R16 ;  /* 0x0000000406149825 */ /* 0x001fe200078e0210 */
[----:B-1----:R-:W-:-:S06]  /*1f70*/  CS2R R24, SRZ ;  /* 0x0000000000187805 */ /* 0x002fcc000001ff00 */
[----:B------:R0:W5:Y:S04]  /*1f80*/  @!P1 LDG.E R24, desc[UR18][R20.64] ;  /* 0x0000001214189981 */ /* 0x000168000c1e1900 */
[----:B------:R1:W5:Y:S01]  /*1f90*/  @!P1 LDG.E R25, desc[UR18][R22.64] ;  /* 0x0000001216199981 */ /* 0x000362000c1e1900 */
[----:B0-----:R-:W0:Y:S03]  /*1fa0*/  LDC.64 R20, c[0x0][0xf98] ;  /* 0x0003e600ff147b82 */ /* 0x001e260000000a00 */
[----:B0-----:R0:W5:Y:S01]  /*1fb0*/  LDG.E R20, desc[UR18][R20.64] ;  /* 0x0000001214147981 */ /* 0x001162000c1e1900 */
[----:B------:R-:W3:Y:S01]  /*1fc0*/  MUFU.RCP R33, R0 ;  /* 0x0000000000217308 */ /* 0x000ee20000001000 */
[----:B--2---:R-:W-:-:S04]  /*1fd0*/  FFMA.FTZ R35, R32, UR8, R31 ;  /* 0x0000000820237c23 */ /* 0x004fc8000801001f */
[----:B------:R-:W-:-:S04]  /*1fe0*/  FMUL.FTZ R34, R35, UR9 ;  /* 0x0000000923227c20 */ /* 0x000fc80008410000 */
[----:B------:R-:W-:-:S04]  /*1ff0*/  FMUL.FTZ R31, R35, R34 ;  /* 0x00000022231f7220 */ /* 0x000fc80000410000 */
[----:B----4-:R-:W-:-:S04]  /*2000*/  FFMA.FTZ R28, R28, UR11, R31 ;  /* 0x0000000b1c1c7c23 */ /* 0x010fc8000801001f */
[----:B---3--:R-:W-:Y:S01]  /*2010*/  FMUL.FTZ R34, R28, R33 ;  /* 0x000000211c227220 */ /* 0x008fe20000410000 */
[----:B------:R-:W-:-:S05]  /*2020*/  FFMA.FTZ R31, R30, UR8, R9 ;  /* 0x000000081e1f7c23 */ /* 0x000fca0008010009 */
[----:B------:R-:W0:Y:S01]  /*2030*/  MUFU.SQRT R34, R34 ;  /* 0x0000002200227308 */ /* 0x000e220000002000 */
[----:B------:R-:W-:Y:S01]  /*2040*/  FMUL.FTZ R36, R31, UR9 ;  /* 0x000000091f247c20 */ /* 0x000fe20008410000 */
[----:B-1----:R-:W-:Y:S01]  /*2050*/  FMUL.FTZ R22, R35, UR5 ;  /* 0x0000000523167c20 */ /* 0x002fe20008410000 */
[----:B------:R-:W-:Y:S02]  /*2060*/  FFMA.FTZ R11, R7, UR8, R11 ;  /* 0x00000008070b7c23 */ /* 0x000fe4000801000b */
[----:B------:R-:W-:Y:S01]  /*2070*/  FMUL.FTZ R9, R31, R36 ;  /* 0x000000241f097220 */ /* 0x000fe20000410000 */
[----:B------:R-:W-:Y:S01]  /*2080*/  FFMA.FTZ R27, R27, UR10, R22 ;  /* 0x0000000a1b1b7c23 */ /* 0x000fe20008010016 */
[C---:B------:R-:W-:Y:S02]  /*2090*/  FMUL.FTZ R22, R11.reuse, UR9 ;  /* 0x000000090b167c20 */ /* 0x040fe40008410000 */
[----:B------:R-:W-:Y:S02]  /*20a0*/  FFMA.FTZ R10, R10, UR11, R9 ;  /* 0x0000000b0a0a7c23 */ /* 0x000fe40008010009 */
[----:B------:R-:W-:Y:S01]  /*20b0*/  FMUL.FTZ R9, R11, R22 ;  /* 0x000000160b097220 */ /* 0x000fe20000410000 */
[----:B0-----:R-:W-:Y:S01]  /*20c0*/  FADD.FTZ R21, R34, UR14 ;  /* 0x0000000e22157e21 */ /* 0x001fe20008010000 */
[----:B------:R-:W-:-:S02]  /*20d0*/  FMUL.FTZ R34, R10, R33 ;  /* 0x000000210a227220 */ /* 0x000fc40000410000 */
[----:B------:R-:W-:Y:S02]  /*20e0*/  FFMA.FTZ R12, R12, UR11, R9 ;  /* 0x0000000b0c0c7c23 */ /* 0x000fe40008010009 */
[----:B------:R-:W0:Y:S08]  /*20f0*/  MUFU.SQRT R23, R34 ;  /* 0x0000002200177308 */ /* 0x000e300000002000 */
[----:B------:R-:W-:Y:S01]  /*2100*/  MUFU.RCP R21, R21 ;  /* 0x0000001500157308 */ /* 0x000fe20000001000 */
[----:B0-----:R-:W-:Y:S01]  /*2110*/  FADD.FTZ R23, R23, UR14 ;  /* 0x0000000e17177e21 */ /* 0x001fe20008010000 */
[----:B------:R-:W-:-:S06]  /*2120*/  FMUL.FTZ R11, R11, UR5 ;  /* 0x000000050b0b7c20 */ /* 0x000fcc0008410000 */
[----:B------:R-:W-:Y:S01]  /*2130*/  MUFU.RCP R23, R23 ;  /* 0x0000001700177308 */ /* 0x000fe20000001000 */
[----:B------:R-:W-:Y:S01]  /*2140*/  FFMA.FTZ R26, R26, UR10, R11 ;  /* 0x0000000a1a1a7c23 */ /* 0x000fe2000801000b */
[----:B------:R-:W-:Y:S01]  /*2150*/  ISETP.GE.AND P3, PT, R3, UR13, PT ;  /* 0x0000000d03007c0c */ /* 0x000fe2000bf66270 */
[----:B------:R-:W-:Y:S01]  /*2160*/  BSSY.RECONVERGENT B0, `(.L_x_67) ;  /* 0x0000027000007945 */ /* 0x000fe20003800200 */
[----:B-----5:R-:W-:-:S04]  /*2170*/  FFMA.FTZ R29, R8, UR8, R29 ;  /* 0x00000008081d7c23 */ /* 0x020fc8000801001d */
[----:B------:R-:W-:-:S04]  /*2180*/  FMUL.FTZ R22, R29, UR9 ;  /* 0x000000091d167c20 */ /* 0x000fc80008410000 */
[----:B------:R-:W-:Y:S01]  /*2190*/  FMUL.FTZ R9, R29, R22 ;  /* 0x000000161d097220 */ /* 0x000fe20000410000 */
[----:B------:R-:W-:-:S03]  /*21a0*/  FMUL.FTZ R22, R31, UR5 ;  /* 0x000000051f167c20 */ /* 0x000fc60008410000 */
[----:B------:R-:W-:Y:S01]  /*21b0*/  FFMA.FTZ R9, R24, UR11, R9 ;  /* 0x0000000b18097c23 */ /* 0x000fe20008010009 */
[----:B------:R-:W-:-:S03]  /*21c0*/  FMUL.FTZ R24, R12, R33 ;  /* 0x000000210c187220 */ /* 0x000fc60000410000 */
[----:B------:R-:W-:-:S03]  /*21d0*/  FMUL.FTZ R31, R9, R33 ;  /* 0x00000021091f7220 */ /* 0x000fc60000410000 */
[----:B------:R-:W0:Y:S01]  /*21e0*/  MUFU.SQRT R24, R24 ;  /* 0x0000001800187308 */ /* 0x000e220000002000 */
[----:B------:R-:W-:-:S07]  /*21f0*/  FFMA.FTZ R13, R13, UR10, R22 ;  /* 0x0000000a0d0d7c23 */ /* 0x000fce0008010016 */
[----:B------:R-:W1:Y:S08]  /*2200*/  MUFU.RCP R22, UR17 ;  /* 0x0000001100167d08 */ /* 0x000e700008001000 */
[----:B------:R-:W2:Y:S01]  /*2210*/  MUFU.SQRT R31, R31 ;  /* 0x0000001f001f7308 */ /* 0x000ea20000002000 */
[----:B0-----:R-:W-:-:S07]  /*2220*/  FADD.FTZ R35, R24, UR14 ;  /* 0x0000000e18237e21 */ /* 0x001fce0008010000 */
[----:B------:R-:W0:Y:S01]  /*2230*/  MUFU.RCP R24, R35 ;  /* 0x0000002300187308 */ /* 0x000e220000001000 */
[----:B-1----:R-:W-:-:S04]  /*2240*/  FMUL.FTZ R34, R27, R22 ;  /* 0x000000161b227220 */ /* 0x002fc80000410000 */
[----:B------:R-:W-:Y:S01]  /*2250*/  FMUL.FTZ R33, R34, R21 ;  /* 0x0000001522217220 */ /* 0x000fe20000410000 */
[----:B--2---:R-:W-:Y:S01]  /*2260*/  FADD.FTZ R11, R31, UR14 ;  /* 0x0000000e1f0b7e21 */ /* 0x004fe20008010000 */
[----:B------:R-:W-:-:S05]  /*2270*/  FMUL.FTZ R34, R13, R22 ;  /* 0x000000160d227220 */ /* 0x000fca0000410000 */
[----:B------:R-:W1:Y:S01]  /*2280*/  MUFU.RCP R11, R11 ;  /* 0x0000000b000b7308 */ /* 0x000e620000001000 */
[----:B------:R-:W-:Y:S01]  /*2290*/  FMUL.FTZ R31, R34, R23 ;  /* 0x00000017221f7220 */ /* 0x000fe20000410000 */
[----:B------:R-:W-:Y:S01]  /*22a0*/  FMUL.FTZ R34, R29, UR5 ;  /* 0x000000051d227c20 */ /* 0x000fe20008410000 */
[----:B------:R-:W-:-:S03]  /*22b0*/  FMUL.FTZ R29, R26, R22 ;  /* 0x000000161a1d7220 */ /* 0x000fc60000410000 */
[----:B------:R-:W-:Y:S01]  /*22c0*/  FFMA.FTZ R21, R25, UR10, R34 ;  /* 0x0000000a19157c23 */ /* 0x000fe20008010022 */
[----:B------:R-:W-:Y:S01]  /*22d0*/  FFMA.FTZ R31, R20, -R31, R30 ;  /* 0x8000001f141f7223 */ /* 0x000fe2000001001e */
[----:B0-----:R-:W-:Y:S01]  /*22e0*/  FMUL.FTZ R29, R29, R24 ;  /* 0x000000181d1d7220 */ /* 0x001fe20000410000 */
[----:B------:R-:W-:Y:S01]  /*22f0*/  FFMA.FTZ R33, -R33, R20, R32 ;  /* 0x0000001421217223 */ /* 0x000fe20000010120 */
[----:B------:R-:W-:Y:S01]  /*2300*/  FMUL.FTZ R30, R21, R22 ;  /* 0x00000016151e7220 */ /* 0x000fe20000410000 */
[----:B------:R-:W-:Y:S06]  /*2310*/  @P3 BRA `(.L_x_68) ;  /* 0x00000000002c3947 */ /* 0x000fec0003800000 */
[----:B------:R-:W-:-:S04]  /*2320*/  IADD3 R23, P3, PT, R3, UR12, RZ ;  /* 0x0000000c03177c10 */ /* 0x000fc8000ff7e0ff */
[----:B------:R-:W-:Y:S02]  /*2330*/  LEA.HI.X.SX32 R24, R3, UR23, 0x1, P3 ;  /* 0x0000001703187c11 */ /* 0x000fe400098f0eff */
[----:B------:R-:W-:-:S04]  /*2340*/  LEA R22, P3, R23, UR6, 0x2 ;  /* 0x0000000617167c11 */ /* 0x000fc8000f8610ff */
[----:B------:R-:W-:Y:S01]  /*2350*/  LEA.HI.X R23, R23, UR7, R24, 0x2, P3 ;  /* 0x0000000717177c11 */ /* 0x000fe200098f1418 */
[----:B------:R-:W-:-:S04]  /*2360*/  IMAD.WIDE R24, R3, 0x4, R18 ;  /* 0x0000000403187825 */ /* 0x000fc800078e0212 */
[----:B------:R0:W-:Y:S04]  /*2370*/  STG.E desc[UR18][R22.64], R33 ;  /* 0x0000002116007986 */ /* 0x0001e8000c101912 */
[----:B------:R2:W-:Y:S01]  /*2380*/  STG.E desc[UR18][R24.64], R33 ;  /* 0x0000002118007986 */ /* 0x0005e2000c101912 */
[----:B0-----:R-:W-:-:S04]  /*2390*/  IMAD.WIDE R22, R3, 0x4, R14 ;  /* 0x0000000403167825 */ /* 0x001fc800078e020e */
[----:B--2---:R-:W-:Y:S01]  /*23a0*/  IMAD.WIDE R24, R3, 0x4, R16 ;  /* 0x0000000403187825 */ /* 0x004fe200078e0210 */
[----:B------:R0:W-:Y:S04]  /*23b0*/  STG.E desc[UR18][R22.64], R27 ;  /* 0x0000001b16007986 */ /* 0x0001e8000c101912 */
[----:B------:R0:W-:Y:S02]  /*23c0*/  STG.E desc[UR18][R24.64], R28 ;  /* 0x0000001c18007986 */ /* 0x0001e4000c101912 */
.L_x_68:
[----:B------:R-:W-:Y:S05]  /*23d0*/  BSYNC.RECONVERGENT B0 ;  /* 0x0000000000007941 */ /* 0x000fea0003800200 */
.L_x_67:
[----:B------:R-:W-:Y:S04]  /*23e0*/  BSSY.RECONVERGENT B0, `(.L_x_69) ;  /* 0x000000d000007945 */ /* 0x000fe80003800200 */
[----:B------:R-:W-:Y:S05]  /*23f0*/  @P0 BRA `(.L_x_70) ;  /* 0x00000000002c0947 */ /* 0x000fea0003800000 */
[C---:B------:R-:W-:Y:S01]  /*2400*/  IADD3 R3, P0, PT, R4.reuse, UR12, RZ ;  /* 0x0000000c04037c10 */ /* 0x040fe2000ff1e0ff */
[----:B0-----:R-:W-:-:S03]  /*2410*/  IMAD.WIDE R24, R4, 0x4, R18 ;  /* 0x0000000404187825 */ /* 0x001fc600078e0212 */
        /* <DEDUP_REMOVED lines=9> */
.L_x_70:
[----:B------:R-:W-:Y:S05]  /*24b0*/  BSYNC.RECONVERGENT B0 ;  /* 0x0000000000007941 */ /* 0x000fea0003800200 */
.L_x_69:
[----:B------:R-:W-:Y:S01]  /*24c0*/  BSSY.RECONVERGENT B0, `(.L_x_71) ;  /* 0x000000f000007945 */ /* 0x000fe20003800200 */
[----:B-1----:R-:W-:Y:S01]  /*24d0*/  FMUL.FTZ R3, R30, R11 ;  /* 0x0000000b1e037220 */ /* 0x002fe20000410000 */
[----:B------:R-:W-:Y:S02]  /*24e0*/  FFMA.FTZ R29, R20, -R29, R7 ;  /* 0x8000001d141d7223 */ /* 0x000fe40000010007 */
[----:B------:R-:W-:Y:S05]  /*24f0*/  @P2 BRA `(.L_x_72) ;  /* 0x00000000002c2947 */ /* 0x000fea0003800000 */
[C---:B------:R-:W-:Y:S01]  /*2500*/  IADD3 R4, P0, PT, R5.reuse, UR12, RZ ;  /* 0x0000000c05047c10 */ /* 0x040fe2000ff1e0ff */
[----:B0-2---:R-:W-:-:S03]  /*2510*/  IMAD.WIDE R22, R5, 0x4, R18 ;  /* 0x0000000405167825 */ /* 0x005fc600078e0212 */
        /* <DEDUP_REMOVED lines=9> */
.L_x_72:
[----:B------:R-:W-:Y:S05]  /*25b0*/  BSYNC.RECONVERGENT B0 ;  /* 0x0000000000007941 */ /* 0x000fea0003800200 */
.L_x_71:
[----:B------:R-:W-:Y:S01]  /*25c0*/  BSSY.RECONVERGENT B0, `(.L_x_73) ;  /* 0x000000e000007945 */ /* 0x000fe20003800200 */
[----:B------:R-:W-:-:S03]  /*25d0*/  FFMA.FTZ R3, R20, -R3, R8 ;  /* 0x8000000314037223 */ /* 0x000fc60000010008 */
[----:B------:R-:W-:Y:S05]  /*25e0*/  @P1 BRA `(.L_x_74) ;  /* 0x00000000002c1947 */ /* 0x000fea0003800000 */
[C---:B-1----:R-:W-:Y:S01]  /*25f0*/  IADD3 R5, P0, PT, R6.reuse, UR12, RZ ;  /* 0x0000000c06057c10 */ /* 0x042fe2000ff1e0ff */
[----:B--2---:R-:W-:-:S03]  /*2600*/  IMAD.WIDE R10, R6, 0x4, R18 ;  /* 0x00000004060a7825 */ /* 0x004fc600078e0212 */
[C---:B------:R-:W-:Y:S01]  /*2610*/  LEA.HI.X.SX32 R8, R6.reuse, UR23, 0x1, P0 ;  /* 0x0000001706087c11 */ /* 0x040fe200080f0eff */
[----:B------:R-:W-:Y:S01]  /*2620*/  IMAD.WIDE R12, R6, 0x4, R14 ;  /* 0x00000004060c7825 */ /* 0x000fe200078e020e */
[----:B------:R-:W-:-:S03]  /*2630*/  LEA R4, P0, R5, UR6, 0x2 ;  /* 0x0000000605047c11 */ /* 0x000fc6000f8010ff */
[----:B------:R-:W-:Y:S01]  /*2640*/  IMAD.WIDE R6, R6, 0x4, R16 ;  /* 0x0000000406067825 */ /* 0x000fe200078e0210 */
[----:B------:R-:W-:-:S05]  /*2650*/  LEA.HI.X R5, R5, UR7, R8, 0x2, P0 ;  /* 0x0000000705057c11 */ /* 0x000fca00080f1408 */
[----:B------:R3:W-:Y:S04]  /*2660*/  STG.E desc[UR18][R4.64], R3 ;  /* 0x0000000304007986 */ /* 0x0007e8000c101912 */
[----:B------:R3:W-:Y:S04]  /*2670*/  STG.E desc[UR18][R10.64], R3 ;  /* 0x000000030a007986 */ /* 0x0007e8000c101912 */
[----:B------:R3:W-:Y:S04]  /*2680*/  STG.E desc[UR18][R12.64], R21 ;  /* 0x000000150c007986 */ /* 0x0007e8000c101912 */
[----:B------:R3:W-:Y:S02]  /*2690*/  STG.E desc[UR18][R6.64], R9 ;  /* 0x0000000906007986 */ /* 0x0007e4000c101912 */
.L_x_74:
[----:B------:R-:W-:Y:S05]  /*26a0*/  BSYNC.RECONVERGENT B0 ;  /* 0x0000000000007941 */ /* 0x000fea0003800200 */
.L_x_73:
[----:B------:R-:W-:-:S04]  /*26b0*/  ULEA UR4, UR22, UR4, 0x2 ;  /* 0x0000000416047291 */ /* 0x000fc8000f8e10ff */
[----:B------:R-:W-:-:S09]  /*26c0*/  UISETP.GE.AND UP0, UPT, UR4, UR13, UPT ;  /* 0x0000000d0400728c */ /* 0x000fd2000bf06270 */
[----:B------:R-:W-:Y:S05]  /*26d0*/  BRA.U !UP0, `(.L_x_75) ;  /* 0xfffffff108f07547 */ /* 0x000fea000b83ffff */
[----:B------:R-:W-:Y:S05]  /*26e0*/  EXIT ;  /* 0x000000000000794d */ /* 0x000fea0003800000 */
        .type           $_Z25multi_tensor_apply_kernelI18TensorListMetadataILi5EE27AdamCapturableMasterFunctorIffEJffPiifPf10adamMode_tfS5_EEvlPViT_T0_DpT1_$__internal_accurate_pow,@function
        .size           $_Z25multi_tensor_apply_kernelI18TensorListMetadataILi5EE27AdamCapturableMasterFunctorIffEJffPiifPf10adamMode_tfS5_EEvlPViT_T0_DpT1_$__internal_accurate_pow,(.L_x_314 - $_Z25multi_tensor_apply_kernelI18TensorListMetadataILi5EE27AdamCapturableMasterFunctorIffEJffPiifPf10adamMode_tfS5_EEvlPViT_T0_DpT1_$__internal_accurate_pow)
$_Z25multi_tensor_apply_kernelI18TensorListMetadataILi5EE27AdamCapturableMasterFunctorIffEJffPiifPf10adamMode_tfS5_EEvlPViT_T0_DpT1_$__internal_accurate_pow:
[----:B------:R-:W-:Y:S01]  /*26f0*/  ISETP.GT.U32.AND P2, PT, R13, 0xfffff, PT ;  /* 0x000fffff0d00780c */ /* 0x000fe20003f44070 */
[----:B------:R-:W-:Y:S01]  /*2700*/  IMAD.MOV.U32 R5, RZ, RZ, R13 ;  /* 0x000000ffff057224 */ /* 0x000fe200078e000d */
[----:B------:R-:W-:Y:S01]  /*2710*/  MOV R4, R10 ;  /* 0x0000000a00047202 */ /* 0x000fe20000000f00 */
[----:B------:R-:W-:Y:S01]  /*2720*/  IMAD.MOV.U32 R12, RZ, RZ, RZ ;  /* 0x000000ffff0c7224 */ /* 0x000fe200078e00ff */
[----:B------:R-:W-:Y:S01]  /*2730*/  UMOV UR4, 0x80000000 ;  /* 0x8000000000047882 */ /* 0x000fe20000000000 */
[----:B------:R-:W-:Y:S01]  /*2740*/  UMOV UR5, 0x43300000 ;  /* 0x4330000000057882 */ /* 0x000fe20000000000 */
[----:B------:R-:W-:Y:S01]  /*2750*/  MOV R19, R17 ;  /* 0x0000001100137202 */ /* 0x000fe20000000f00 */
[----:B------:R-:W-:Y:S01]  /*2760*/  UMOV UR6, 0x3b39803f ;  /* 0x3b39803f00067882 */ /* 0x000fe20000000000 */
[----:B------:R-:W-:-:S05]  /*2770*/  UMOV UR7, 0x3c7abc9e ;  /* 0x3c7abc9e00077882 */ /* 0x000fca0000000000 */
[----:B------:R0:W1:Y:S02]  /*2780*/  @!P2 DMUL R6, R4, 1.80143985094819840000e+16 ;  /* 0x435000000406a828 */ /* 0x0000640000000000 */
[----:B0-----:R-:W-:Y:S01]  /*2790*/  MOV R4, R13 ;  /* 0x0000000d00047202 */ /* 0x001fe20000000f00 */
[----:B-1----:R-:W-:-:S05]  /*27a0*/  @!P2 IMAD.MOV.U32 R4, RZ, RZ, R7 ;  /* 0x000000ffff04a224 */ /* 0x002fca00078e0007 */
[----:B------:R-:W-:-:S04]  /*27b0*/  LOP3.LUT R4, R4, 0x800fffff, RZ, 0xc0, !PT ;  /* 0x800fffff04047812 */ /* 0x000fc800078ec0ff */
[----:B------:R-:W-:Y:S02]  /*27c0*/  LOP3.LUT R5, R4, 0x3ff00000, RZ, 0xfc, !PT ;  /* 0x3ff0000004057812 */ /* 0x000fe400078efcff */
[----:B------:R-:W-:Y:S01]  /*27d0*/  MOV R4, R10 ;  /* 0x0000000a00047202 */ /* 0x000fe20000000f00 */
[----:B------:R-:W-:Y:S01]  /*27e0*/  @!P2 IMAD.MOV.U32 R4, RZ, RZ, R6 ;  /* 0x000000ffff04a224 */ /* 0x000fe200078e0006 */
[----:B------:R-:W-:-:S13]  /*27f0*/  ISETP.GE.U32.AND P3, PT, R5, 0x3ff6a09f, PT ;  /* 0x3ff6a09f0500780c */ /* 0x000fda0003f66070 */
[----:B------:R-:W-:-:S05]  /*2800*/  @P3 IADD3 R11, PT, PT, R5, -0x100000, RZ ;  /* 0xfff00000050b3810 */ /* 0x000fca0007ffe0ff */
        /* <DEDUP_REMOVED lines=14> */
[----:B------:R-:W-:-:S15]  /*28f0*/  HFMA2 R5, -RZ, RZ, 3.59375, 0 ;  /* 0x43300000ff057431 */ /* 0x000fde00000001ff */
        /* <DEDUP_REMOVED lines=71> */
[----:B0-----:R-:W-:Y:S01]  /*2d70*/  IADD3 R21, PT, PT, R11, 0x100000, RZ ;  /* 0x001000000b157810 */ /* 0x001fe20007ffe0ff */
[----:B------:R-:W-:-:S15]  /*2d80*/  IMAD.MOV.U32 R20, RZ, RZ, R10 ;  /* 0x000000ffff147224 */ /* 0x000fde00078e000a */
[----:B------:R-:W-:-:S15]  /*2d90*/  NOP ;  /* 0x0000000000007918 */ /* 0x000fde0000000000 */
[----:B------:R-:W-:-:S15]  /*2da0*/  NOP ;  /* 0x0000000000007918 */ /* 0x000fde0000000000 */
[----:B------:R-:W-:-:S15]  /*2db0*/  NOP ;  /* 0x0000000000007918 */ /* 0x000fde0000000000 */
[----:B------:R-:W-:-:S01]  /*2dc0*/  NOP ;  /* 0x0000000000007918 */ /* 0x000fc20000000000 */
        /* <DEDUP_REMOVED lines=189> */
[C---:B0-----:R-:W-:Y:S01]  /*39a0*/  IMAD.SHL.U32 R12, R19.reuse, 0x2, RZ ;  /* 0x00000002130c7824 */ /* 0x041fe200078e00ff */
[----:B------:R-:W-:-:S04]  /*39b0*/  LOP3.LUT R13, R19, 0xff0fffff, RZ, 0xc0, !PT ;  /* 0xff0fffff130d7812 */ /* 0x000fc800078ec0ff */
[----:B------:R-:W-:Y:S02]  /*39c0*/  ISETP.GT.U32.AND P2, PT, R12, -0x2000001, PT ;  /* 0xfdffffff0c00780c */ /* 0x000fe40003f44070 */
[----:B------:R-:W-:Y:S02]  /*39d0*/  MOV R12, R18 ;  /* 0x00000012000c7202 */ /* 0x000fe40000000f00 */
[----:B------:R-:W-:-:S15]  /*39e0*/  SEL R13, R13, R19, P2 ;  /* 0x000000130d0d7207 */ /* 0x000fde0001000000 */
[----:B------:R-:W-:-:S15]  /*39f0*/  NOP ;  /* 0x0000000000007918 */ /* 0x000fde0000000000 */
[----:B------:R-:W-:-:S15]  /*3a00*/  NOP ;  /* 0x0000000000007918 */ /* 0x000fde0000000000 */
[----:B------:R-:W-:-:S08]  /*3a10*/  NOP ;  /* 0x0000000000007918 */ /* 0x000fd00000000000 */
        /* <DEDUP_REMOVED lines=78> */
[----:B------:R-:W-:Y:S01]  /*3f00*/  MOV R19, 0x3e928af3 ;  /* 0x3e928af300137802 */ /* 0x000fe20000000f00 */
[----:B------:R-:W-:-:S15]  /*3f10*/  UMOV UR5, 0x3e5ade15 ;  /* 0x3e5ade1500057882 */ /* 0x000fde0000000000 */
        /* <DEDUP_REMOVED lines=70> */
[----:B0-----:R-:W-:Y:S01]  /*4380*/  IMAD R13, R6, 0x100000, R19 ;  /* 0x00100000060d7824 */ /* 0x001fe200078e0213 */
[----:B------:R-:W-:Y:S01]  /*4390*/  MOV R12, R18 ;  /* 0x00000012000c7202 */ /* 0x000fe20000000f00 */
        /* <DEDUP_REMOVED lines=16> */
[----:B------:R-:W-:Y:S02]  /*44a0*/  LEA R5, R4, 0x3ff00000, 0x14 ;  /* 0x3ff0000004057811 */ /* 0x000fe400078ea0ff */
[----:B------:R-:W-:-:S06]  /*44b0*/  MOV R4, RZ ;  /* 0x000000ff00047202 */ /* 0x000fcc0000000f00 */
[----:B------:R0:W1:Y:S02]  /*44c0*/  DMUL R12, R12, R4 ;  /* 0x000000040c0c7228 */ /* 0x0000640000000000 */
.L_x_76:
[----:B------:R-:W-:Y:S01]  /*44d0*/  IMAD.MOV.U32 R6, RZ, RZ, R0 ;  /* 0x000000ffff067224 */ /* 0x000fe200078e0000 */
[----:B------:R-:W-:Y:S01]  /*44e0*/  MOV R7, 0x0 ;  /* 0x0000000000077802 */ /* 0x000fe20000000f00 */
        /* <DEDUP_REMOVED lines=8> */
[----:B------:R-:W-:Y:S06]  /*4570*/  RET.REL.NODEC R6 `(_Z25multi_tensor_apply_kernelI18TensorListMetadataILi5EE27AdamCapturableMasterFunctorIffEJffPiifPf10adamMode_tfS5_EEvlPViT_T0_DpT1_) ;  /* 0xffffffb806a07950 */ /* 0x000fec0003c3ffff */
.L_x_77:
        /* <DEDUP_REMOVED lines=16> */
.L_x_314:


//--------------------- .text._Z25multi_tensor_apply_kernelI18TensorListMetadataILi5EE27AdamCapturableMasterFunctorIdfEJffPiifPf10adamMode_tfS5_EEvlPViT_T0_DpT1_ --------------------------
	.section	.text._Z25multi_tensor_apply_kernelI18TensorListMetadataILi5EE27AdamCapturableMasterFunctorIdfEJffPiifPf10adamMode_tfS5_EEvlPViT_T0_DpT1_,"ax",@progbits
	.align	128
        .global         _Z25multi_tensor_apply_kernelI18TensorListMetadataILi5EE27AdamCapturableMasterFunctorIdfEJffPiifPf10adamMode_tfS5_EEvlPViT_T0_DpT1_
        .type           _Z25multi_tensor_apply_kernelI18TensorListMetadataILi5EE27AdamCapturableMasterFunctorIdfEJffPiifPf10adamMode_tfS5_EEvlPViT_T0_DpT1_,@function
        .size           _Z25multi_tensor_apply_kernelI18TensorListMetadataILi5EE27AdamCapturableMasterFunctorIdfEJffPiifPf10adamMode_tfS5_EEvlPViT_T0_DpT1_,(.L_x_315 - _Z25multi_tensor_apply_kernelI18TensorListMetadataILi5EE27AdamCapturableMasterFunctorIdfEJffPiifPf10adamMode_tfS5_EEvlPViT_T0_DpT1_)
        .other          _Z25multi_tensor_apply_kernelI18TensorListMetadataILi5EE27AdamCapturableMasterFunctorIdfEJffPiifPf10adamMode_tfS5_EEvlPViT_T0_DpT1_,@"STO_CUDA_ENTRY STV_DEFAULT"
_Z25multi_tensor_apply_kernelI18TensorListMetadataILi5EE27AdamCapturableMasterFunctorIdfEJffPiifPf10adamMode_tfS5_EEvlPViT_T0_DpT1_:
.text._Z25multi_tensor_apply_kernelI18TensorListMetadataILi5EE27AdamCapturableMasterFunctorIdfEJffPiifPf10adamMode_tfS5_EEvlPViT_T0_DpT1_:
[----:B------:R-:W-:Y:S08]  /*0000*/  LDC R1, c[0x0][0x37c] ;  /* 0x0000df00ff017b82 */ /* 0x000ff00000000800 */
[----:B------:R-:W0:Y:S01]  /*0010*/  LDC.64 R2, c[0x0][0x388] ;  /* 0x0000e200ff027b82 */ /* 0x000e220000000a00 */
[----:B------:R-:W0:Y:S02]  /*0020*/  LDCU.64 UR18, c[0x0][0x358] ;  /* 0x00006b00ff1277ac */ /* 0x000e240008000a00 */
[----:B0-----:R-:W2:Y:S02]  /*0030*/  LDG.E.STRONG.SYS R2, desc[UR18][R2.64] ;  /* 0x0000001202027981 */ /* 0x001ea4000c1f5900 */
[----:B--2---:R-:W-:-:S13]  /*0040*/  ISETP.NE.AND P0, PT, R2, 0x1, PT ;  /* 0x000000010200780c */ /* 0x004fda0003f05270 */
[----:B------:R-:W-:Y:S05]  /*0050*/  @!P0 EXIT ;  /* 0x000000000000894d */ /* 0x000fea0003800000 */
[----:B------:R-:W0:Y:S01]  /*0060*/  LDCU UR4, c[0x0][0xf90] ;  /* 0x0001f200ff0477ac */ /* 0x000e220008000800 */
[----:B------:R-:W-:Y:S01]  /*0070*/  HFMA2 R0, -RZ, RZ, 1.875, 0 ;  /* 0x3f800000ff007431 */ /* 0x000fe200000001ff */
[----:B------:R-:W-:Y:S01]  /*0080*/  UMOV UR17, 0x3f800000 ;  /* 0x3f80000000117882 */ /* 0x000fe20000000000 */
[----:B0-----:R-:W-:-:S09]  /*0090*/  UISETP.NE.AND UP0, UPT, UR4, 0x1, UPT ;  /* 0x000000010400788c */ /* 0x001fd2000bf05270 */
[----:B------:R-:W-:Y:S05]  /*00a0*/  BRA.U UP0, `(.L_x_78) ;  /* 0x0000000900647547 */ /* 0x000fea000b800000 */
[----:B------:R-:W0:Y:S08]  /*00b0*/  LDC.64 R4, c[0x0][0xf88] ;  /* 0x0003e200ff047b82 */ /* 0x000e300000000a00 */
[----:B------:R-:W1:Y:S01]  /*00c0*/  LDC R8, c[0x0][0xf7c] ;  /* 0x0003df00ff087b82 */ /* 0x000e620000000800 */
[----:B0-----:R-:W2:Y:S01]  /*00d0*/  LDG.E R3, desc[UR18][R4.64] ;  /* 0x0000001204037981 */ /* 0x001ea2000c1e1900 */
[----:B-1----:R-:W-:Y:S01]  /*00e0*/  FMUL.FTZ R8, R8, 1 ;  /* 0x3f80000008087820 */ /* 0x002fe20000410000 */
[----:B--2---:R-:W0:Y:S02]  /*00f0*/  I2F.F64 R6, R3 ;  /* 0x0000000300067312 */ /* 0x004e240000201c00 */
[----:B0-----:R-:W-:Y:S01]  /*0100*/  SHF.R.U32.HI R0, RZ, 0x14, R7 ;  /* 0x00000014ff007819 */ /* 0x001fe20000011607 */
[----:B------:R-:W-:Y:S01]  /*0110*/  IMAD.MOV.U32 R26, RZ, RZ, R6 ;  /* 0x000000ffff1a7224 */ /* 0x000fe200078e0006 */
[----:B------:R-:W-:-:S02]  /*0120*/  MOV R27, R7 ;  /* 0x00000007001b7202 */ /* 0x000fc40000000f00 */
[----:B------:R-:W-:-:S05]  /*0130*/  LOP3.LUT R0, R0, 0x7ff, RZ, 0xc0, !PT ;  /* 0x000007ff00007812 */ /* 0x000fca00078ec0ff */
[----:B------:R-:W-:-:S05]  /*0140*/  VIADD R9, R0, 0xfffffc0c ;  /* 0xfffffc0c00097836 */ /* 0x000fca0000000000 */
[CC--:B------:R-:W-:Y:S02]  /*0150*/  SHF.L.U32 R2, R6.reuse, R9.reuse, RZ ;  /* 0x0000000906027219 */ /* 0x0c0fe400000006ff */
[----:B------:R-:W-:Y:S02]  /*0160*/  SHF.L.U64.HI R0, R6, R9, R7 ;  /* 0x0000000906007219 */ /* 0x000fe40000010207 */
[----:B------:R-:W-:-:S04]  /*0170*/  ISETP.NE.U32.AND P0, PT, R2, RZ, PT ;  /* 0x000000ff0200720c */ /* 0x000fc80003f05070 */
[----:B------:R-:W-:-:S04]  /*0180*/  ISETP.NE.AND.EX P0, PT, R0, -0x80000000, PT, P0 ;  /* 0x800000000000780c */ /* 0x000fc80003f05300 */
[----:B------:R-:W-:-:S15]  /*0190*/  PLOP3.LUT P0, PT, P0, PT, PT, 0x8, 0x80 ;  /* 0x000000000080781c */ /* 0x000fde000070e170 */
[----:B------:R-:W-:-:S15]  /*01a0*/  NOP ;  /* 0x0000000000007918 */ /* 0x000fde0000000000 */
[----:B------:R-:W-:-:S06]  /*01b0*/  NOP ;  /* 0x0000000000007918 */ /* 0x000fcc0000000000 */
[----:B------:R-:W0:-:S15]  /*01c0*/  F2F.F64.F32 R8, R8 ;  /* 0x0000000800087310 */ /* 0x000e1e0000201800 */
[----:B------:R-:W-:-:S15]  /*01d0*/  NOP ;  /* 0x0000000000007918 */ /* 0x000fde0000000000 */
[----:B------:R-:W-:-:S15]  /*01e0*/  NOP ;  /* 0x0000000000007918 */ /* 0x000fde0000000000 */
[----:B------:R-:W-:-:S15]  /*01f0*/  NOP ;  /* 0x0000000000007918 */ /* 0x000fde0000000000 */
[----:B------:R-:W-:-:S04]  /*0200*/  NOP ;  /* 0x0000000000007918 */ /* 0x000fc80000000000 */
[----:B0-----:R-:W0:Y:S02]  /*0210*/  DADD R4, -RZ, |R8| ;  /* 0x00000000ff047229 */ /* 0x001e240000000508 */
[----:B0-----:R-:W-:Y:S02]  /*0220*/  MOV R12, R4 ;  /* 0x00000004000c7202 */ /* 0x001fe40000000f00 */
[----:B------:R-:W-:-:S07]  /*0230*/  MOV R4, 0x250 ;  /* 0x0000025000047802 */ /* 0x000fce0000000f00 */
[----:B------:R-:W-:Y:S05]  /*0240*/  CALL.REL.NOINC `($_Z25multi_tensor_apply_kernelI18TensorListMetadataILi5EE27AdamCapturableMasterFunctorIdfEJffPiifPf10adamMode_tfS5_EEvlPViT_T0_DpT1_$__internal_accurate_pow) ;  /* 0x0000002c00607944 */ /* 0x000fea0003c00000 */
        /* <DEDUP_REMOVED lines=23> */
.L_x_79:
        /* <DEDUP_REMOVED lines=14> */
.L_x_80:
        /* <DEDUP_REMOVED lines=28> */
[----:B------:R-:W-:-:S15]  /*0660*/  ISETP.NE.AND.EX P1, PT, R0, -0x80000000, PT, P1 ;  /* 0x800000000000780c */ /* 0x000fde0003f25310 */
[----:B------:R-:W-:-:S15]  /*0670*/  NOP ;  /* 0x0000000000007918 */ /* 0x000fde0000000000 */
[----:B------:R-:W-:-:S15]  /*0680*/  NOP ;  /* 0x0000000000007918 */ /* 0x000fde0000000000 */
[----:B------:R-:W-:-:S08]  /*0690*/  NOP ;  /* 0x0000000000007918 */ /* 0x000fd00000000000 */
        /* <DEDUP_REMOVED lines=26> */
.L_x_81:
        /* <DEDUP_REMOVED lines=14> */
.L_x_82:
        /* <DEDUP_REMOVED lines=18> */
.L_x_78:
        /* <DEDUP_REMOVED lines=33> */
[----:B------:R-:W-:Y:S01]  /*0c50*/  MOV R16, UR24 ;  /* 0x0000001800107c02 */ /* 0x000fe20008000f00 */
        /* <DEDUP_REMOVED lines=8> */
[----:B------:R-:W-:Y:S01]  /*0ce0*/  MOV R15, UR8 ;  /* 0x00000008000f7c02 */ /* 0x000fe20008000f00 */
[----:B------:R-:W0:Y:S01]  /*0cf0*/  LDCU.64 UR20, c[0x0][UR6+0x380] ;  /* 0x00007000061477ac */ /* 0x000e220008000a00 */
        /* <DEDUP_REMOVED lines=10> */
.L_x_100:
[----:B---3--:R-:W-:Y:S01]  /*0da0*/  IADD3 R3, PT, PT, R2, UR4, RZ ;  /* 0x0000000402037c10 */ /* 0x008fe2000fffe0ff */
[----:B------:R-:W-:Y:S01]  /*0db0*/  BSSY.RECONVERGENT B0, `(.L_x_84) ;  /* 0x0000026000007945 */ /* 0x000fe20003800200 */
[----:B012---:R-:W-:Y:S01]  /*0dc0*/  HFMA2 R4, -RZ, RZ, 0, 0 ;  /* 0x00000000ff047431 */ /* 0x007fe200000001ff */
[----:B------:R-:W-:Y:S02]  /*0dd0*/  CS2R R6, SRZ ;  /* 0x0000000000067805 */ /* 0x000fe4000001ff00 */
[C---:B------:R-:W-:Y:S01]  /*0de0*/  ISETP.GE.AND P0, PT, R3.reuse, UR13, PT ;  /* 0x0000000d03007c0c */ /* 0x040fe2000bf06270 */
[----:B--2---:R-:W-:Y:S01]  /*0df0*/  VIADD R5, R3, UR22 ;  /* 0x0000001603057c36 */ /* 0x004fe20008000000 */
[----:B------:R-:W-:Y:S02]  /*0e00*/  CS2R R8, SRZ ;  /* 0x0000000000087805 */ /* 0x000fe4000001ff00 */
[----:B------:R-:W-:Y:S02]  /*0e10*/  CS2R R10, SRZ ;  /* 0x00000000000a7805 */ /* 0x000fe4000001ff00 */
[----:B------:R-:W-:-:S07]  /*0e20*/  ISETP.GE.AND P1, PT, R5, UR13, PT ;  /* 0x0000000d05007c0c */ /* 0x000fce000bf26270 */
[----:B------:R-:W-:Y:S06]  /*0e30*/  @P0 BRA `(.L_x_85) ;  /* 0x0000000000740947 */ /* 0x000fec0003800000 */
[----:B------:R-:W2:Y:S01]  /*0e40*/  LDC.64 R28, c[0x0][0xfa8] ;  /* 0x0003ea00ff1c7b82 */ /* 0x000ea20000000a00 */
[----:B------:R-:W-:-:S04]  /*0e50*/  IADD3 R4, P2, PT, R3, UR12, RZ ;  /* 0x0000000c03047c10 */ /* 0x000fc8000ff5e0ff */
[----:B------:R-:W-:Y:S02]  /*0e60*/  LEA.HI.X.SX32 R7, R3, UR23, 0x1, P2 ;  /* 0x0000001703077c11 */ /* 0x000fe400090f0eff */
[----:B0-----:R-:W-:-:S04]  /*0e70*/  LEA R26, P2, R4, UR20, 0x3 ;  /* 0x00000014041a7c11 */ /* 0x001fc8000f8418ff */
[----:B------:R-:W-:-:S05]  /*0e80*/  LEA.HI.X R27, R4, UR21, R7, 0x3, P2 ;  /* 0x00000015041b7c11 */ /* 0x000fca00090f1c07 */
[----:B------:R-:W3:Y:S04]  /*0e90*/  LDG.E.64 R6, desc[UR18][R26.64] ;  /* 0x000000121a067981 */ /* 0x000ee8000c1e1b00 */
[----:B--2---:R-:W2:Y:S01]  /*0ea0*/  LDG.E R29, desc[UR18][R28.64] ;  /* 0x000000121c1d7981 */ /* 0x004ea2000c1e1900 */
[----:B------:R-:W-:Y:S01]  /*0eb0*/  UMOV UR14, 0xf0000000 ;  /* 0xf0000000000e7882 */ /* 0x000fe20000000000 */
[----:B------:R-:W-:Y:S01]  /*0ec0*/  UMOV UR15, 0x380fffff ;  /* 0x380fffff000f7882 */ /* 0x000fe20000000000 */
[----:B------:R-:W-:-:S04]  /*0ed0*/  IMAD.WIDE R22, R3, 0x4, R12 ;  /* 0x0000000403167825 */ /* 0x000fc800078e020c */
[----:B------:R-:W-:-:S04]  /*0ee0*/  IMAD.WIDE R20, R3, 0x4, R16 ;  /* 0x0000000403147825 */ /* 0x000fc800078e0210 */
[----:B------:R-:W-:Y:S01]  /*0ef0*/  IMAD.WIDE R18, R3, 0x4, R14 ;  /* 0x0000000403127825 */ /* 0x000fe200078e020e */
[----:B---3--:R-:W0:-:S15]  /*0f00*/  F2F.F32.F64 R4, R6 ;  /* 0x0000000600047310 */ /* 0x008e1e0000301000 */
[----:B------:R-:W-:-:S15]  /*0f10*/  NOP ;  /* 0x0000000000007918 */ /* 0x000fde0000000000 */
[----:B------:R-:W-:-:S15]  /*0f20*/  NOP ;  /* 0x0000000000007918 */ /* 0x000fde0000000000 */
[----:B------:R-:W-:-:S15]  /*0f30*/  NOP ;  /* 0x0000000000007918 */ /* 0x000fde0000000000 */
[----:B------:R-:W-:-:S04]  /*0f40*/  NOP ;  /* 0x0000000000007918 */ /* 0x000fc80000000000 */
[----:B------:R-:W0:Y:S02]  /*0f50*/  DSETP.GEU.AND P2, PT, |R6|, UR14, PT ;  /* 0x0000000e06007e2a */ /* 0x000e24000bf4e200 */
[----:B0-----:R-:W-:-:S04]  /*0f60*/  @!P2 FMUL R4, R4, 1.175494350822287508e-38 ;  /* 0x008000000404a820 */ /* 0x001fc80000400000 */
[----:B--2---:R-:W-:-:S04]  /*0f70*/  FMUL.FTZ R4, R4, R29 ;  /* 0x0000001d04047220 */ /* 0x004fc80000410000 */
[----:B------:R-:W-:-:S15]  /*0f80*/  FMUL.FTZ R24, R4, 1 ;  /* 0x3f80000004187820 */ /* 0x000fde0000410000 */
[----:B------:R-:W-:-:S15]  /*0f90*/  NOP ;  /* 0x0000000000007918 */ /* 0x000fde0000000000 */
[----:B------:R-:W-:-:S15]  /*0fa0*/  NOP ;  /* 0x0000000000007918 */ /* 0x000fde0000000000 */
[----:B------:R-:W-:-:S09]  /*0fb0*/  NOP ;  /* 0x0000000000007918 */ /* 0x000fd20000000000 */
[----:B------:R-:W0:Y:S02]  /*0fc0*/  F2F.F64.F32 R24, R24 ;  /* 0x0000001800187310 */ /* 0x000e240000201800 */
[----:B0-----:R2:W-:Y:S04]  /*0fd0*/  STG.E.64 desc[UR18][R26.64], R24 ;  /* 0x000000181a007986 */ /* 0x0015e8000c101b12 */
[----:B------:R2:W5:Y:S04]  /*0fe0*/  LDG.E R6, desc[UR18][R22.64] ;  /* 0x0000001216067981 */ /* 0x000568000c1e1900 */
[----:B------:R2:W5:Y:S04]  /*0ff0*/  LDG.E R7, desc[UR18][R20.64] ;  /* 0x0000001214077981 */ /* 0x000568000c1e1900 */
[----:B------:R2:W5:Y:S02]  /*1000*/  LDG.E R11, desc[UR18][R18.64] ;  /* 0x00000012120b7981 */ /* 0x000564000c1e1900 */
.L_x_85:
[----:B01--4-:R-:W-:Y:S05]  /*1010*/  BSYNC.RECONVERGENT B0 ;  /* 0x0000000000007941 */ /* 0x013fea0003800200 */
.L_x_84:
[----:B------:R-:W-:Y:S01]  /*1020*/  BSSY.RECONVERGENT B0, `(.L_x_86) ;  /* 0x0000020000007945 */ /* 0x000fe20003800200 */
[----:B--2---:R-:W-:-:S03]  /*1030*/  IMAD.MOV.U32 R20, RZ, RZ, RZ ;  /* 0x000000ffff147224 */ /* 0x004fc600078e00ff */
[----:B------:R-:W-:Y:S05]  /*1040*/  @P1 BRA `(.L_x_87) ;  /* 0x0000000000741947 */ /* 0x000fea0003800000 */
[----:B------:R-:W0:Y:S01]  /*1050*/  LDC.64 R30, c[0x0][0xfa8] ;  /* 0x0003ea00ff1e7b82 */ /* 0x000e220000000a00 */
[----:B------:R-:W-:-:S04]  /*1060*/  IADD3 R8, P2, PT, R5, UR12, RZ ;  /* 0x0000000c05087c10 */ /* 0x000fc8000ff5e0ff */
[----:B------:R-:W-:Y:S02]  /*1070*/  LEA.HI.X.SX32 R9, R5, UR23, 0x1, P2 ;  /* 0x0000001705097c11 */ /* 0x000fe400090f0eff */
[----:B------:R-:W-:-:S04]  /*1080*/  LEA R26, P2, R8, UR20, 0x3 ;  /* 0x00000014081a7c11 */ /* 0x000fc8000f8418ff */
[----:B------:R-:W-:-:S05]  /*1090*/  LEA.HI.X R27, R8, UR21, R9, 0x3, P2 ;  /* 0x00000015081b7c11 */ /* 0x000fca00090f1c09 */
[----:B------:R-:W2:Y:S04]  /*10a0*/  LDG.E.64 R28, desc[UR18][R26.64] ;  /* 0x000000121a1c7981 */ /* 0x000ea8000c1e1b00 */
[----:B0-----:R-:W3:Y:S01]  /*10b0*/  LDG.E R31, desc[UR18][R30.64] ;  /* 0x000000121e1f7981 */ /* 0x001ee2000c1e1900 */
[----:B------:R-:W-:Y:S01]  /*10c0*/  UMOV UR14, 0xf0000000 ;  /* 0xf0000000000e7882 */ /* 0x000fe20000000000 */
[----:B------:R-:W-:Y:S01]  /*10d0*/  UMOV UR15, 0x380fffff ;  /* 0x380fffff000f7882 */ /* 0x000fe20000000000 */
[----:B------:R-:W-:-:S04]  /*10e0*/  IMAD.WIDE R20, R5, 0x4, R14 ;  /* 0x0000000405147825 */ /* 0x000fc800078e020e */
[----:B------:R-:W-:-:S04]  /*10f0*/  IMAD.WIDE R22, R5, 0x4, R12 ;  /* 0x0000000405167825 */ /* 0x000fc800078e020c */
[----:B------:R-:W-:Y:S01]  /*1100*/  IMAD.WIDE R18, R5, 0x4, R16 ;  /* 0x0000000405127825 */ /* 0x000fe200078e0210 */
[----:B--2---:R-:W0:-:S15]  /*1110*/  F2F.F32.F64 R8, R28 ;  /* 0x0000001c00087310 */ /* 0x004e1e0000301000 */
[----:B------:R-:W-:-:S15]  /*1120*/  NOP ;  /* 0x0000000000007918 */ /* 0x000fde0000000000 */
[----:B------:R-:W-:-:S15]  /*1130*/  NOP ;  /* 0x0000000000007918 */ /* 0x000fde0000000000 */
[----:B------:R-:W-:-:S15]  /*1140*/  NOP ;  /* 0x0000000000007918 */ /* 0x000fde0000000000 */
[----:B------:R-:W-:-:S04]  /*1150*/  NOP ;  /* 0x0000000000007918 */ /* 0x000fc80000000000 */
[----:B------:R-:W0:Y:S02]  /*1160*/  DSETP.GEU.AND P2, PT, |R28|, UR14, PT ;  /* 0x0000000e1c007e2a */ /* 0x000e24000bf4e200 */
[----:B0-----:R-:W-:-:S04]  /*1170*/  @!P2 FMUL R8, R8, 1.175494350822287508e-38 ;  /* 0x008000000808a820 */ /* 0x001fc80000400000 */
[----:B---3--:R-:W-:-:S04]  /*1180*/  FMUL.FTZ R8, R8, R31 ;  /* 0x0000001f08087220 */ /* 0x008fc80000410000 */
        /* <DEDUP_REMOVED lines=9> */
.L_x_87:
[----:B------:R-:W-:Y:S05]  /*1220*/  BSYNC.RECONVERGENT B0 ;  /* 0x0000000000007941 */ /* 0x000fea0003800200 */
.L_x_86:
[----:B0-----:R-:W-:Y:S01]  /*1230*/  IADD3 R21, PT, PT, R5, UR22, RZ ;  /* 0x0000001605157c10 */ /* 0x001fe2000fffe0ff */
[----:B------:R-:W-:Y:S01]  /*1240*/  BSSY.RECONVERGENT B0, `(.L_x_88) ;  /* 0x0000022000007945 */ /* 0x000fe20003800200 */
[----:B------:R-:W-:Y:S02]  /*1250*/  CS2R R22, SRZ ;  /* 0x0000000000167805 */ /* 0x000fe4000001ff00 */
[----:B------:R-:W-:Y:S02]  /*1260*/  CS2R R24, SRZ ;  /* 0x0000000000187805 */ /* 0x000fe4000001ff00 */
[----:B------:R-:W-:-:S13]  /*1270*/  ISETP.GE.AND P2, PT, R21, UR13, PT ;  /* 0x0000000d15007c0c */ /* 0x000fda000bf46270 */
        /* <DEDUP_REMOVED lines=19> */
[----:B---3--:R-:W-:Y:S01]  /*13b0*/  FMUL.FTZ R22, R22, R19 ;  /* 0x0000001316167220 */ /* 0x008fe20000410000 */
[----:B------:R-:W-:-:S04]  /*13c0*/  IMAD.WIDE R18, R21, 0x4, R14 ;  /* 0x0000000415127825 */ /* 0x000fc800078e020e */
[----:B------:R-:W-:-:S15]  /*13d0*/  FMUL.FTZ R30, R22, 1 ;  /* 0x3f800000161e7820 */ /* 0x000fde0000410000 */
[----:B------:R-:W-:-:S15]  /*13e0*/  NOP ;  /* 0x0000000000007918 */ /* 0x000fde0000000000 */
[----:B------:R-:W-:-:S15]  /*13f0*/  NOP ;  /* 0x0000000000007918 */ /* 0x000fde0000000000 */
[----:B------:R-:W-:-:S08]  /*1400*/  NOP ;  /* 0x0000000000007918 */ /* 0x000fd00000000000 */
[----:B------:R-:W0:Y:S02]  /*1410*/  F2F.F64.F32 R30, R30 ;  /* 0x0000001e001e7310 */ /* 0x000e240000201800 */
[----:B0-----:R0:W-:Y:S04]  /*1420*/  STG.E.64 desc[UR18][R32.64], R30 ;  /* 0x0000001e20007986 */ /* 0x0011e8000c101b12 */
[----:B------:R0:W5:Y:S04]  /*1430*/  LDG.E R23, desc[UR18][R28.64] ;  /* 0x000000121c177981 */ /* 0x000168000c1e1900 */
[----:B------:R0:W5:Y:S04]  /*1440*/  LDG.E R24, desc[UR18][R26.64] ;  /* 0x000000121a187981 */ /* 0x000168000c1e1900 */
[----:B------:R0:W5:Y:S02]  /*1450*/  LDG.E R25, desc[UR18][R18.64] ;  /* 0x0000001212197981 */ /* 0x000164000c1e1900 */
.L_x_89:
[----:B------:R-:W-:Y:S05]  /*1460*/  BSYNC.RECONVERGENT B0 ;  /* 0x0000000000007941 */ /* 0x000fea0003800200 */
.L_x_88:
[----:B0-----:R-:W-:Y:S01]  /*1470*/  VIADD R27, R21, UR22 ;  /* 0x00000016151b7c36 */ /* 0x001fe20008000000 */
[----:B------:R-:W-:Y:S01]  /*1480*/  BSSY.RECONVERGENT B0, `(.L_x_90) ;  /* 0x0000023000007945 */ /* 0x000fe20003800200 */
[----:B------:R-:W-:Y:S01]  /*1490*/  MOV R26, RZ ;  /* 0x000000ff001a7202 */ /* 0x000fe20000000f00 */
[----:B------:R-:W-:Y:S01]  /*14a0*/  IMAD.MOV.U32 R28, RZ, RZ, RZ ;  /* 0x000000ffff1c7224 */ /* 0x000fe200078e00ff */
[----:B------:R-:W-:Y:S02]  /*14b0*/  CS2R R30, SRZ ;  /* 0x00000000001e7805 */ /* 0x000fe4000001ff00 */
[----:B------:R-:W-:-:S13]  /*14c0*/  ISETP.GE.AND P3, PT, R27, UR13, PT ;  /* 0x0000000d1b007c0c */ /* 0x000fda000bf66270 */
[----:B------:R-:W-:Y:S05]  /*14d0*/  @P3 BRA `(.L_x_91) ;  /* 0x0000000000743947 */ /* 0x000fea0003800000 */
[----:B------:R-:W-:-:S04]  /*14e0*/  IADD3 R19, P4, PT, R27, UR12, RZ ;  /* 0x0000000c1b137c10 */ /* 0x000fc8000ff9e0ff */
[----:B------:R-:W-:Y:S02]  /*14f0*/  LEA.HI.X.SX32 R26, R27, UR23, 0x1, P4 ;  /* 0x000000171b1a7c11 */ /* 0x000fe4000a0f0eff */
[----:B------:R-:W-:-:S04]  /*1500*/  LEA R18, P4, R19, UR20, 0x3 ;  /* 0x0000001413127c11 */ /* 0x000fc8000f8818ff */
[----:B------:R-:W-:-:S05]  /*1510*/  LEA.HI.X R19, R19, UR21, R26, 0x3, P4 ;  /* 0x0000001513137c11 */ /* 0x000fca000a0f1c1a */
[----:B------:R-:W2:Y:S01]  /*1520*/  LDG.E.64 R28, desc[UR18][R18.64] ;  /* 0x00000012121c7981 */ /* 0x000ea2000c1e1b00 */
[----:B------:R-:W-:Y:S01]  /*1530*/  UMOV UR14, 0xf0000000 ;  /* 0xf0000000000e7882 */ /* 0x000fe20000000000 */
[----:B------:R-:W-:Y:S01]  /*1540*/  UMOV UR15, 0x380fffff ;  /* 0x380fffff000f7882 */ /* 0x000fe20000000000 */
[----:B--2---:R0:W1:-:S15]  /*1550*/  F2F.F32.F64 R26, R28 ;  /* 0x0000001c001a7310 */ /* 0x00405e0000301000 */
[----:B------:R-:W-:-:S15]  /*1560*/  NOP ;  /* 0x0000000000007918 */ /* 0x000fde0000000000 */
[----:B------:R-:W-:-:S15]  /*1570*/  NOP ;  /* 0x0000000000007918 */ /* 0x000fde0000000000 */
[----:B------:R-:W-:-:S15]  /*1580*/  NOP ;  /* 0x0000000000007918 */ /* 0x000fde0000000000 */
[----:B------:R-:W-:-:S04]  /*1590*/  NOP ;  /* 0x0000000000007918 */ /* 0x000fc80000000000 */
[----:B------:R0:W1:Y:S02]  /*15a0*/  DSETP.GEU.AND P4, PT, |R28|, UR14, PT ;  /* 0x0000000e1c007e2a */ /* 0x000064000bf8e200 */
[----:B0-----:R-:W0:Y:S02]  /*15b0*/  LDC.64 R28, c[0x0][0xfa8] ;  /* 0x0003ea00ff1c7b82 */ /* 0x001e240000000a00 */
[----:B0-----:R-:W2:Y:S01]  /*15c0*/  LDG.E R31, desc[UR18][R28.64] ;  /* 0x000000121c1f7981 */ /* 0x001ea2000c1e1900 */
[----:B-1----:R-:W-:-:S04]  /*15d0*/  @!P4 FMUL R26, R26, 1.175494350822287508e-38 ;  /* 0x008000001a1ac820 */ /* 0x002fc80000400000 */
[----:B--2---:R-:W-:-:S04]  /*15e0*/  FMUL.FTZ R26, R26, R31 ;  /* 0x0000001f1a1a7220 */ /* 0x004fc80000410000 */
[----:B------:R-:W-:-:S15]  /*15f0*/  FMUL.FTZ R32, R26, 1 ;  /* 0x3f8000001a207820 */ /* 0x000fde0000410000 */
[----:B------:R-:W-:-:S15]  /*1600*/  NOP ;  /* 0x0000000000007918 */ /* 0x000fde0000000000 */
[----:B------:R-:W-:-:S15]  /*1610*/  NOP ;  /* 0x0000000000007918 */ /* 0x000fde0000000000 */
[----:B------:R-:W-:-:S06]  /*1620*/  NOP ;  /* 0x0000000000007918 */ /* 0x000fcc0000000000 */
[----:B------:R-:W0:Y:S02]  /*1630*/  F2F.F64.F32 R28, R32 ;  /* 0x00000020001c7310 */ /* 0x000e240000201800 */
[----:B0-----:R0:W-:Y:S02]  /*1640*/  STG.E.64 desc[UR18][R18.64], R28 ;  /* 0x0000001c12007986 */ /* 0x0011e4000c101b12 */
[----:B0-----:R-:W-:-:S04]  /*1650*/  IMAD.WIDE R18, R27, 0x4, R16 ;  /* 0x000000041b127825 */ /* 0x001fc800078e0210 */
[C---:B------:R-:W-:Y:S01]  /*1660*/  IMAD.WIDE R28, R27.reuse, 0x4, R12 ;  /* 0x000000041b1c7825 */ /* 0x040fe200078e020c */
[----:B------:R0:W5:Y:S05]  /*1670*/  LDG.E R30, desc[UR18][R18.64] ;  /* 0x00000012121e7981 */ /* 0x00016a000c1e1900 */
[----:B------:R1:W5:Y:S01]  /*1680*/  LDG.E R28, desc[UR18][R28.64] ;  /* 0x000000121c1c7981 */ /* 0x000362000c1e1900 */
[----:B0-----:R-:W-:-:S05]  /*1690*/  IMAD.WIDE R18, R27, 0x4, R14 ;  /* 0x000000041b127825 */ /* 0x001fca00078e020e */
[----:B------:R1:W5:Y:S02]  /*16a0*/  LDG.E R31, desc[UR18][R18.64] ;  /* 0x00000012121f7981 */ /* 0x000364000c1e1900 */
.L_x_91:
[----:B------:R-:W-:Y:S05]  /*16b0*/  BSYNC.RECONVERGENT B0 ;  /* 0x0000000000007941 */ /* 0x000fea0003800200 */
.L_x_90:
[C---:B-1----:R-:W-:Y:S01]  /*16c0*/  FMUL.FTZ R19, R4.reuse, UR9 ;  /* 0x0000000904137c20 */ /* 0x042fe20008410000 */
[----:B------:R-:W-:-:S03]  /*16d0*/  FMUL.FTZ R18, R4, UR5 ;  /* 0x0000000504127c20 */ /* 0x000fc60008410000 */
[----:B------:R-:W-:Y:S01]  /*16e0*/  FMUL.FTZ R4, R19, R4 ;  /* 0x0000000413047220 */ /* 0x000fe20000410000 */
[----:B-----5:R-:W-:Y:S01]  /*16f0*/  FFMA.FTZ R7, R7, UR11, R18 ;  /* 0x0000000b07077c23 */ /* 0x020fe20008010012 */
[----:B------:R-:W0:Y:S02]  /*1700*/  MUFU.RCP R19, UR17 ;  /* 0x0000001100137d08 */ /* 0x000e240008001000 */
[----:B------:R-:W-:Y:S01]  /*1710*/  FFMA.FTZ R4, R11, UR16, R4 ;  /* 0x000000100b047c23 */ /* 0x000fe20008010004 */
[----:B------:R-:W-:-:S04]  /*1720*/  FMUL.FTZ R11, R8, UR5 ;  /* 0x00000005080b7c20 */ /* 0x000fc80008410000 */
[----:B------:R-:W-:Y:S01]  /*1730*/  FFMA.FTZ R18, R10, UR11, R11 ;  /* 0x0000000b0a127c23 */ /* 0x000fe2000801000b */
[----:B------:R-:W-:-:S04]  /*1740*/  FMUL.FTZ R11, R8, UR9 ;  /* 0x00000009080b7c20 */ /* 0x000fc80008410000 */
[----:B------:R-:W-:Y:S02]  /*1750*/  FMUL.FTZ R11, R11, R8 ;  /* 0x000000080b0b7220 */ /* 0x000fe40000410000 */
[----:B------:R-:W1:Y:S02]  /*1760*/  MUFU.RCP R8, R0 ;  /* 0x0000000000087308 */ /* 0x000e640000001000 */
[----:B------:R-:W-:Y:S01]  /*1770*/  FFMA.FTZ R20, R20, UR16, R11 ;  /* 0x0000001014147c23 */ /* 0x000fe2000801000b */
[----:B------:R-:W-:Y:S01]  /*1780*/  FMUL.FTZ R11, R22, UR5 ;  /* 0x00000005160b7c20 */ /* 0x000fe20008410000 */
[----:B0-----:R-:W-:-:S03]  /*1790*/  FMUL.FTZ R29, R7, R19 ;  /* 0x00000013071d7220 */ /* 0x001fc60000410000 */
[----:B------:R-:W-:Y:S01]  /*17a0*/  FFMA.FTZ R24, R24, UR11, R11 ;  /* 0x0000000b18187c23 */ /* 0x000fe2000801000b */
[----:B------:R-:W-:-:S04]  /*17b0*/  FMUL.FTZ R11, R22, UR9 ;  /* 0x00000009160b7c20 */ /* 0x000fc80008410000 */
[----:B------:R-:W-:Y:S01]  /*17c0*/  FMUL.FTZ R22, R11, R22 ;  /* 0x000000160b167220 */ /* 0x000fe20000410000 */
[----:B------:R-:W-:-:S03]  /*17d0*/  FMUL.FTZ R11, R26, UR5 ;  /* 0x000000051a0b7c20 */ /* 0x000fc60008410000 */
[----:B------:R-:W-:Y:S01]  /*17e0*/  FFMA.FTZ R25, R25, UR16, R22 ;  /* 0x0000001019197c23 */ /* 0x000fe20008010016 */
[----:B------:R-:W-:Y:S01]  /*17f0*/  FFMA.FTZ R30, R30, UR11, R11 ;  /* 0x0000000b1e1e7c23 */ /* 0x000fe2000801000b */
[----:B------:R-:W-:Y:S01]  /*1800*/  FMUL.FTZ R11, R26, UR9 ;  /* 0x000000091a0b7c20 */ /* 0x000fe20008410000 */
[----:B-1----:R-:W-:-:S03]  /*1810*/  FMUL.FTZ R22, R4, R8 ;  /* 0x0000000804167220 */ /* 0x002fc60000410000 */
[----:B------:R-:W-:Y:S02]  /*1820*/  FMUL.FTZ R26, R11, R26 ;  /* 0x0000001a0b1a7220 */ /* 0x000fe40000410000 */
[----:B------:R-:W0:Y:S01]  /*1830*/  LDC.64 R10, c[0x0][0xf98] ;  /* 0x0003e600ff0a7b82 */ /* 0x000e220000000a00 */
[----:B------:R-:W1:Y:S01]  /*1840*/  MUFU.SQRT R22, R22 ;  /* 0x0000001600167308 */ /* 0x000e620000002000 */
[----:B------:R-:W-:Y:S01]  /*1850*/  FFMA.FTZ R31, R31, UR16, R26 ;  /* 0x000000101f1f7c23 */ /* 0x000fe2000801001a */
[----:B-1----:R-:W-:Y:S01]  /*1860*/  FADD.FTZ R26, R22, UR8 ;  /* 0x00000008161a7e21 */ /* 0x002fe20008010000 */
[----:B0-----:R0:W2:Y:S05]  /*1870*/  LDG.E R10, desc[UR18][R10.64] ;  /* 0x000000120a0a7981 */ /* 0x0010aa000c1e1900 */
[----:B------:R-:W1:Y:S02]  /*1880*/  MUFU.RCP R26, R26 ;  /* 0x0000001a001a7308 */ /* 0x000e640000001000 */
[----:B-1----:R-:W-:-:S04]  /*1890*/  FMUL.FTZ R29, R29, R26 ;  /* 0x0000001a1d1d7220 */ /* 0x002fc80000410000 */
[----:B------:R-:W-:Y:S01]  /*18a0*/  FFMA.FTZ R29, R6, UR10, R29 ;  /* 0x0000000a061d7c23 */ /* 0x000fe2000801001d */
[----:B0-----:R-:W-:-:S06]  /*18b0*/  FMUL.FTZ R11, R25, R8 ;  /* 0x00000008190b7220 */ /* 0x001fcc0000410000 */
[----:B------:R-:W0:Y:S01]  /*18c0*/  MUFU.SQRT R11, R11 ;  /* 0x0000000b000b7308 */ /* 0x000e220000002000 */
[----:B------:R-:W-:Y:S01]  /*18d0*/  FMUL.FTZ R22, R18, R19 ;  /* 0x0000001312167220 */ /* 0x000fe20000410000 */
[----:B0-----:R-:W-:-:S06]  /*18e0*/  FADD.FTZ R26, R11, UR8 ;  /* 0x000000080b1a7e21 */ /* 0x001fcc0008010000 */
[----:B------:R-:W-:Y:S01]  /*18f0*/  MUFU.RCP R26, R26 ;  /* 0x0000001a001a7308 */ /* 0x000fe20000001000 */
[----:B------:R-:W-:Y:S01]  /*1900*/  BSSY.RECONVERGENT B0, `(.L_x_92) ;  /* 0x0000023000007945 */ /* 0x000fe20003800200 */
[----:B--2---:R-:W-:Y:S01]  /*1910*/  FFMA.FTZ R6, R29, -R10, R6 ;  /* 0x8000000a1d067223 */ /* 0x004fe20000010006 */
[----:B------:R-:W-:-:S06]  /*1920*/  FMUL.FTZ R29, R20, R8 ;  /* 0x00000008141d7220 */ /* 0x000fcc0000410000 */
[----:B------:R-:W0:Y:S01]  /*1930*/  MUFU.SQRT R29, R29 ;  /* 0x0000001d001d7308 */ /* 0x000e220000002000 */
[----:B------:R-:W-:Y:S01]  /*1940*/  FMUL.FTZ R8, R31, R8 ;  /* 0x000000081f087220 */ /* 0x000fe20000410000 */
[----:B0-----:R-:W-:-:S06]  /*1950*/  FADD.FTZ R32, R29, UR8 ;  /* 0x000000081d207e21 */ /* 0x001fcc0008010000 */
[----:B------:R-:W0:Y:S08]  /*1960*/  MUFU.RCP R33, R32 ;  /* 0x0000002000217308 */ /* 0x000e300000001000 */
[----:B------:R-:W1:Y:S01]  /*1970*/  MUFU.SQRT R8, R8 ;  /* 0x0000000800087308 */ /* 0x000e620000002000 */
[----:B0-----:R-:W-:-:S04]  /*1980*/  FMUL.FTZ R22, R22, R33 ;  /* 0x0000002116167220 */ /* 0x001fc80000410000 */
[----:B------:R-:W-:-:S04]  /*1990*/  FFMA.FTZ R22, R9, UR10, R22 ;  /* 0x0000000a09167c23 */ /* 0x000fc80008010016 */
[----:B------:R-:W-:Y:S01]  /*19a0*/  FFMA.FTZ R22, -R10, R22, R9 ;  /* 0x000000160a167223 */ /* 0x000fe20000010109 */
[----:B------:R-:W-:-:S04]  /*19b0*/  FMUL.FTZ R9, R24, R19 ;  /* 0x0000001318097220 */ /* 0x000fc80000410000 */
[----:B------:R-:W-:Y:S01]  /*19c0*/  FMUL.FTZ R34, R9, R26 ;  /* 0x0000001a09227220 */ /* 0x000fe20000410000 */
[----:B-1----:R-:W-:-:S04]  /*19d0*/  FADD.FTZ R9, R8, UR8 ;  /* 0x0000000808097e21 */ /* 0x002fc80008010000 */
[----:B------:R-:W0:Y:S01]  /*19e0*/  MUFU.RCP R32, R9 ;  /* 0x0000000900207308 */ /* 0x000e220000001000 */
[----:B------:R-:W-:Y:S01]  /*19f0*/  FMUL.FTZ R19, R30, R19 ;  /* 0x000000131e137220 */ /* 0x000fe20000410000 */
[----:B------:R-:W-:-:S04]  /*1a00*/  FFMA.FTZ R34, R23, UR10, R34 ;  /* 0x0000000a17227c23 */ /* 0x000fc80008010022 */
[----:B------:R-:W-:Y:S01]  /*1a10*/  FFMA.FTZ R23, -R10, R34, R23 ;  /* 0x000000220a177223 */ /* 0x000fe20000010117 */
[----:B0-----:R-:W-:-:S04]  /*1a20*/  FMUL.FTZ R19, R19, R32 ;  /* 0x0000002013137220 */ /* 0x001fc80000410000 */
[----:B------:R-:W-:-:S04]  /*1a30*/  FFMA.FTZ R19, R28, UR10, R19 ;  /* 0x0000000a1c137c23 */ /* 0x000fc80008010013 */
[----:B------:R-:W-:Y:S01]  /*1a40*/  FFMA.FTZ R28, -R10, R19, R28 ;  /* 0x000000130a1c7223 */ /* 0x000fe2000001011c */
[----:B------:R-:W-:Y:S06]  /*1a50*/  @P0 BRA `(.L_x_93) ;  /* 0x0000000000340947 */ /* 0x000fec0003800000 */
[C---:B------:R-:W-:Y:S01]  /*1a60*/  IADD3 R9, P0, PT, R3.reuse, UR12, RZ ;  /* 0x0000000c03097c10 */ /* 0x040fe2000ff1e0ff */
[----:B------:R-:W-:-:S03]  /*1a70*/  IMAD.WIDE R32, R3, 0x4, R12 ;  /* 0x0000000403207825 */ /* 0x000fc600078e020c */
[C---:B------:R-:W-:Y:S01]  /*1a80*/  LEA.HI.X.SX32 R10, R3.reuse, UR23, 0x1, P0 ;  /* 0x00000017030a7c11 */ /* 0x040fe200080f0eff */
[----:B------:R-:W-:Y:S01]  /*1a90*/  IMAD.WIDE R34, R3, 0x4, R16 ;  /* 0x0000000403227825 */ /* 0x000fe200078e0210 */
[----:B------:R-:W-:-:S03]  /*1aa0*/  LEA R8, P0, R9, UR6, 0x3 ;  /* 0x0000000609087c11 */ /* 0x000fc6000f8018ff */
[----:B------:R-:W-:Y:S01]  /*1ab0*/  IMAD.WIDE R36, R3, 0x4, R14 ;  /* 0x0000000403247825 */ /* 0x000fe200078e020e */
[----:B------:R-:W-:-:S03]  /*1ac0*/  LEA.HI.X R9, R9, UR7, R10, 0x3, P0 ;  /* 0x0000000709097c11 */ /* 0x000fc600080f1c0a */
[----:B------:R-:W-:-:S06]  /*1ad0*/  FMUL.FTZ R10, R6, 1 ;  /* 0x3f800000060a7820 */ /* 0x000fcc0000410000 */
[----:B------:R-:W0:Y:S02]  /*1ae0*/  F2F.F64.F32 R10, R10 ;  /* 0x0000000a000a7310 */ /* 0x000e240000201800 */
[----:B0-----:R0:W-:Y:S04]  /*1af0*/  STG.E.64 desc[UR18][R8.64], R10 ;  /* 0x0000000a08007986 */ /* 0x0011e8000c101b12 */
[----:B------:R0:W-:Y:S04]  /*1b00*/  STG.E desc[UR18][R32.64], R6 ;  /* 0x0000000620007986 */ /* 0x0001e8000c101912 */
[----:B------:R0:W-:Y:S04]  /*1b10*/  STG.E desc[UR18][R34.64], R7 ;  /* 0x0000000722007986 */ /* 0x0001e8000c101912 */
[----:B------:R0:W-:Y:S02]  /*1b20*/  STG.E desc[UR18][R36.64], R4 ;  /* 0x0000000424007986 */ /* 0x0001e4000c101912 */
.L_x_93:
[----:B------:R-:W-:Y:S05]  /*1b30*/  BSYNC.RECONVERGENT B0 ;  /* 0x0000000000007941 */ /* 0x000fea0003800200 */
.L_x_92:
[----:B------:R-:W-:Y:S04]  /*1b40*/  BSSY.RECONVERGENT B0, `(.L_x_94) ;  /* 0x000000f000007945 */ /* 0x000fe80003800200 */
[----:B------:R-:W-:Y:S05]  /*1b50*/  @P1 BRA `(.L_x_95) ;  /* 0x0000000000341947 */ /* 0x000fea0003800000 */
[C---:B------:R-:W-:Y:S01]  /*1b60*/  IADD3 R3, P0, PT, R5.reuse, UR12, RZ ;  /* 0x0000000c05037c10 */ /* 0x040fe2000ff1e0ff */
[----:B0-----:R-:W-:Y:S01]  /*1b70*/  FMUL.FTZ R32, R22, 1 ;  /* 0x3f80000016207820 */ /* 0x001fe20000410000 */
[C---:B------:R-:W-:Y:S02]  /*1b80*/  IMAD.WIDE R8, R5.reuse, 0x4, R12 ;  /* 0x0000000405087825 */ /* 0x040fe400078e020c */
[----:B------:R-:W-:Y:S02]  /*1b90*/  LEA.HI.X.SX32 R4, R5, UR23, 0x1, P0 ;  /* 0x0000001705047c11 */ /* 0x000fe400080f0eff */
[----:B------:R-:W-:Y:S01]  /*1ba0*/  LEA R10, P0, R3, UR6, 0x3 ;  /* 0x00000006030a7c11 */ /* 0x000fe2000f8018ff */
[----:B------:R-:W-:Y:S01]  /*1bb0*/  IMAD.WIDE R6, R5, 0x4, R16 ;  /* 0x0000000405067825 */ /* 0x000fe200078e0210 */
[----:B------:R-:W0:Y:S02]  /*1bc0*/  F2F.F64.F32 R32, R32 ;  /* 0x0000002000207310 */ /* 0x000e240000201800 */
[----:B------:R-:W-:Y:S01]  /*1bd0*/  LEA.HI.X R11, R3, UR7, R4, 0x3, P0 ;  /* 0x00000007030b7c11 */ /* 0x000fe200080f1c04 */
[----:B------:R-:W-:-:S04]  /*1be0*/  IMAD.WIDE R4, R5, 0x4, R14 ;  /* 0x0000000405047825 */ /* 0x000fc800078e020e */
[----:B0-----:R1:W-:Y:S04]  /*1bf0*/  STG.E.64 desc[UR18][R10.64], R32 ;  /* 0x000000200a007986 */ /* 0x0013e8000c101b12 */
[----:B------:R1:W-:Y:S04]  /*1c00*/  STG.E desc[UR18][R8.64], R22 ;  /* 0x0000001608007986 */ /* 0x0003e8000c101912 */
[----:B------:R1:W-:Y:S04]  /*1c10*/  STG.E desc[UR18][R6.64], R18 ;  /* 0x0000001206007986 */ /* 0x0003e8000c101912 */
[----:B------:R1:W-:Y:S02]  /*1c20*/  STG.E desc[UR18][R4.64], R20 ;  /* 0x0000001404007986 */ /* 0x0003e4000c101912 */
.L_x_95:
[----:B------:R-:W-:Y:S05]  /*1c30*/  BSYNC.RECONVERGENT B0 ;  /* 0x0000000000007941 */ /* 0x000fea0003800200 */
.L_x_94:
[----:B------:R-:W-:Y:S04]  /*1c40*/  BSSY.RECONVERGENT B0, `(.L_x_96) ;  /* 0x000000f000007945 */ /* 0x000fe80003800200 */
[----:B------:R-:W-:Y:S05]  /*1c50*/  @P2 BRA `(.L_x_97) ;  /* 0x0000000000342947 */ /* 0x000fea0003800000 */
[----:B------:R-:W-:Y:S01]  /*1c60*/  IADD3 R3, P0, PT, R21, UR12, RZ ;  /* 0x0000000c15037c10 */ /* 0x000fe2000ff1e0ff */
[----:B-1----:R-:W-:Y:S01]  /*1c70*/  FMUL.FTZ R18, R23, 1 ;  /* 0x3f80000017127820 */ /* 0x002fe20000410000 */
[C---:B0-----:R-:W-:Y:S02]  /*1c80*/  IMAD.WIDE R6, R21.reuse, 0x4, R12 ;  /* 0x0000000415067825 */ /* 0x041fe400078e020c */
        /* <DEDUP_REMOVED lines=10> */
.L_x_97:
[----:B------:R-:W-:Y:S05]  /*1d30*/  BSYNC.RECONVERGENT B0 ;  /* 0x0000000000007941 */ /* 0x000fea0003800200 */
.L_x_96:
[----:B------:R-:W-:Y:S04]  /*1d40*/  BSSY.RECONVERGENT B0, `(.L_x_98) ;  /* 0x000000f000007945 */ /* 0x000fe80003800200 */
[----:B------:R-:W-:Y:S05]  /*1d50*/  @P3 BRA `(.L_x_99) ;  /* 0x0000000000343947 */ /* 0x000fea0003800000 */
[C---:B------:R-:W-:Y:S01]  /*1d60*/  IADD3 R3, P0, PT, R27.reuse, UR12, RZ ;  /* 0x0000000c1b037c10 */ /* 0x040fe2000ff1e0ff */
[----:B012---:R-:W-:Y:S01]  /*1d70*/  FMUL.FTZ R10, R28, 1 ;  /* 0x3f8000001c0a7820 */ /* 0x007fe20000410000 */
        /* <DEDUP_REMOVED lines=11> */
.L_x_99:
[----:B------:R-:W-:Y:S05]  /*1e30*/  BSYNC.RECONVERGENT B0 ;  /* 0x0000000000007941 */ /* 0x000fea0003800200 */
.L_x_98:
[----:B------:R-:W-:-:S04]  /*1e40*/  ULEA UR4, UR22, UR4, 0x2 ;  /* 0x0000000416047291 */ /* 0x000fc8000f8e10ff */
[----:B------:R-:W-:-:S09]  /*1e50*/  UISETP.GE.AND UP0, UPT, UR4, UR13, UPT ;  /* 0x0000000d0400728c */ /* 0x000fd2000bf06270 */
[----:B------:R-:W-:Y:S05]  /*1e60*/  BRA.U !UP0, `(.L_x_100) ;  /* 0xffffffed08cc7547 */ /* 0x000fea000b83ffff */
[----:B------:R-:W-:Y:S05]  /*1e70*/  EXIT ;  /* 0x000000000000794d */ /* 0x000fea0003800000 */
.L_x_83:
[----:B------:R-:W3:Y:S01]  /*1e80*/  S2R R2, SR_TID.X ;  /* 0x0000000000027919 */ /* 0x000ee20000002100 */
[----:B------:R-:W4:Y:S01]  /*1e90*/  LDCU UR14, c[0x0][0xf7c] ;  /* 0x0001ef80ff0e77ac */ /* 0x000f220008000800 */
[----:B------:R-:W0:Y:S01]  /*1ea0*/  LDCU UR15, c[0x0][0xf80] ;  /* 0x0001f000ff0f77ac */ /* 0x000e220008000800 */
[----:B------:R-:W0:Y:S01]  /*1eb0*/  LDCU UR16, c[0x0][0xf94] ;  /* 0x0001f280ff1077ac */ /* 0x000e220008000800 */
[----:B------:R-:W0:Y:S01]  /*1ec0*/  LDCU UR8, c[0x0][0xfa4] ;  /* 0x0001f480ff0877ac */ /* 0x000e220008000800 */
[----:B------:R-:W-:-:S05]  /*1ed0*/  UMOV UR4, URZ ;  /* 0x000000ff00047c82 */ /* 0x000fca0008000000 */
.L_x_117:
        /* <DEDUP_REMOVED lines=39> */
.L_x_102:
[----:B01--4-:R-:W-:Y:S05]  /*2150*/  BSYNC.RECONVERGENT B0 ;  /* 0x0000000000007941 */ /* 0x013fea0003800200 */
.L_x_101:
        /* <DEDUP_REMOVED lines=32> */
.L_x_104:
[----:B------:R-:W-:Y:S05]  /*2360*/  BSYNC.RECONVERGENT B0 ;  /* 0x0000000000007941 */ /* 0x000fea0003800200 */
.L_x_103:
        /* <DEDUP_REMOVED lines=35> */
.L_x_106:
[----:B------:R-:W-:Y:S05]  /*25a0*/  BSYNC.RECONVERGENT B0 ;  /* 0x0000000000007941 */ /* 0x000fea0003800200 */
.L_x_105:
[----:B0-----:R-:W-:Y:S01]  /*25b0*/  VIADD R27, R21, UR22 ;  /* 0x00000016151b7c36 */ /* 0x001fe20008000000 */
[----:B------:R-:W-:Y:S01]  /*25c0*/  BSSY.RECONVERGENT B0, `(.L_x_107) ;  /* 0x0000023000007945 */ /* 0x000fe20003800200 */
[----:B------:R-:W-:Y:S02]  /*25d0*/  MOV R26, RZ ;  /* 0x000000ff001a7202 */ /* 0x000fe40000000f00 */
[----:B------:R-:W-:Y:S01]  /*25e0*/  CS2R R28, SRZ ;  /* 0x00000000001c7805 */ /* 0x000fe2000001ff00 */
[----:B------:R-:W-:Y:S01]  /*25f0*/  IMAD.MOV.U32 R18, RZ, RZ, RZ ;  /* 0x000000ffff127224 */ /* 0x000fe200078e00ff */
        /* <DEDUP_REMOVED lines=25> */
[----:B0-----:R-:W-:-:S05]  /*2790*/  IMAD.WIDE R18, R27, 0x4, R12 ;  /* 0x000000041b127825 */ /* 0x001fca00078e020c */
[----:B------:R0:W5:Y:S02]  /*27a0*/  LDG.E R29, desc[UR18][R18.64] ;  /* 0x00000012121d7981 */ /* 0x000164000c1e1900 */
[----:B0-----:R-:W-:-:S05]  /*27b0*/  IMAD.WIDE R18, R27, 0x4, R16 ;  /* 0x000000041b127825 */ /* 0x001fca00078e0210 */
[----:B------:R0:W5:Y:S02]  /*27c0*/  LDG.E R28, desc[UR18][R18.64] ;  /* 0x00000012121c7981 */ /* 0x000164000c1e1900 */
[----:B0-----:R-:W-:-:S06]  /*27d0*/  IMAD.WIDE R18, R27, 0x4, R14 ;  /* 0x000000041b127825 */ /* 0x001fcc00078e020e */
[----:B------:R0:W5:Y:S02]  /*27e0*/  LDG.E R18, desc[UR18][R18.64] ;  /* 0x0000001212127981 */ /* 0x000164000c1e1900 */
.L_x_108:
[----:B------:R-:W-:Y:S05]  /*27f0*/  BSYNC.RECONVERGENT B0 ;  /* 0x0000000000007941 */ /* 0x000fea0003800200 */
.L_x_107:
[----:B-----5:R-:W-:Y:S01]  /*2800*/  FFMA.FTZ R5, R6, UR8, R5 ;  /* 0x0000000806057c23 */ /* 0x020fe20008010005 */
[----:B------:R-:W-:Y:S01]  /*2810*/  FFMA.FTZ R22, R23, UR8, R22 ;  /* 0x0000000817167c23 */ /* 0x000fe20008010016 */
[----:B------:R-:W-:Y:S02]  /*2820*/  FFMA.FTZ R26, R29, UR8, R26 ;  /* 0x000000081d1a7c23 */ /* 0x000fe4000801001a */
[----:B------:R-:W-:-:S04]  /*2830*/  FMUL.FTZ R30, R5, UR5 ;  /* 0x00000005051e7c20 */ /* 0x000fc80008410000 */
[----:B------:R-:W-:Y:S01]  /*2840*/  FFMA.FTZ R7, R7, UR14, R30 ;  /* 0x0000000e07077c23 */ /* 0x000fe2000801001e */
[----:B------:R-:W-:-:S04]  /*2850*/  FMUL.FTZ R30, R5, UR9 ;  /* 0x00000009051e7c20 */ /* 0x000fc80008410000 */
[----:B------:R-:W-:-:S04]  /*2860*/  FMUL.FTZ R30, R5, R30 ;  /* 0x0000001e051e7220 */ /* 0x000fc80000410000 */
[----:B------:R-:W-:Y:S01]  /*2870*/  FFMA.FTZ R5, R11, UR15, R30 ;  /* 0x0000000f0b057c23 */ /* 0x000fe2000801001e */
[----:B------:R-:W-:-:S04]  /*2880*/  FFMA.FTZ R11, R9, UR8, R8 ;  /* 0x00000008090b7c23 */ /* 0x000fc80008010008 */
[----:B0-----:R-:W-:-:S04]  /*2890*/  FMUL.FTZ R19, R11, UR5 ;  /* 0x000000050b137c20 */ /* 0x001fc80008410000 */
[----:B------:R-:W-:Y:S01]  /*28a0*/  FFMA.FTZ R8, R10, UR14, R19 ;  /* 0x0000000e0a087c23 */ /* 0x000fe20008010013 */
[C---:B------:R-:W-:Y:S01]  /*28b0*/  FMUL.FTZ R10, R11.reuse, UR9 ;  /* 0x000000090b0a7c20 */ /* 0x040fe20008410000 */
[----:B------:R-:W0:Y:S03]  /*28c0*/  MUFU.RCP R19, R0 ;  /* 0x0000000000137308 */ /* 0x000e260000001000 */
[----:B------:R-:W-:-:S04]  /*28d0*/  FMUL.FTZ R11, R11, R10 ;  /* 0x0000000a0b0b7220 */ /* 0x000fc80000410000 */
[----:B------:R-:W-:Y:S01]  /*28e0*/  FFMA.FTZ R20, R20, UR15, R11 ;  /* 0x0000000f14147c23 */ /* 0x000fe2000801000b */
[----:B------:R-:W-:-:S04]  /*28f0*/  FMUL.FTZ R11, R22, UR5 ;  /* 0x00000005160b7c20 */ /* 0x000fc80008410000 */
[----:B------:R-:W-:Y:S01]  /*2900*/  FFMA.FTZ R24, R24, UR14, R11 ;  /* 0x0000000e18187c23 */ /* 0x000fe2000801000b */
[----:B------:R-:W-:-:S04]  /*2910*/  FMUL.FTZ R11, R22, UR9 ;  /* 0x00000009160b7c20 */ /* 0x000fc80008410000 */
[----:B------:R-:W-:Y:S01]  /*2920*/  FMUL.FTZ R22, R22, R11 ;  /* 0x0000000b16167220 */ /* 0x000fe20000410000 */
[----:B------:R-:W-:Y:S01]  /*2930*/  FMUL.FTZ R11, R26, UR5 ;  /* 0x000000051a0b7c20 */ /* 0x000fe20008410000 */
[----:B0-----:R-:W-:Y:S02]  /*2940*/  FMUL.FTZ R30, R5, R19 ;  /* 0x00000013051e7220 */ /* 0x001fe40000410000 */
[----:B------:R-:W-:Y:S01]  /*2950*/  FFMA.FTZ R25, R25, UR15, R22 ;  /* 0x0000000f19197c23 */ /* 0x000fe20008010016 */
[----:B------:R-:W-:Y:S01]  /*2960*/  FFMA.FTZ R28, R28, UR14, R11 ;  /* 0x0000000e1c1c7c23 */ /* 0x000fe2000801000b */
[C---:B------:R-:W-:Y:S01]  /*2970*/  FMUL.FTZ R11, R26.reuse, UR9 ;  /* 0x000000091a0b7c20 */ /* 0x040fe20008410000 */
[----:B------:R-:W0:Y:S03]  /*2980*/  MUFU.RCP R22, UR17 ;  /* 0x0000001100167d08 */ /* 0x000e260008001000 */
[----:B------:R-:W-:-:S04]  /*2990*/  FMUL.FTZ R11, R26, R11 ;  /* 0x0000000b1a0b7220 */ /* 0x000fc80000410000 */
[----:B------:R-:W-:Y:S01]  /*29a0*/  FFMA.FTZ R18, R18, UR15, R11 ;  /* 0x0000000f12127c23 */ /* 0x000fe2000801000b */
[----:B------:R-:W1:Y:S01]  /*29b0*/  MUFU.SQRT R30, R30 ;  /* 0x0000001e001e7308 */ /* 0x000e620000002000 */
[----:B------:R-:W2:Y:S01]  /*29c0*/  LDC.64 R10, c[0x0][0xf98] ;  /* 0x0003e600ff0a7b82 */ /* 0x000ea20000000a00 */
[----:B------:R-:W-:Y:S01]  /*29d0*/  FMUL.FTZ R32, R20, R19 ;  /* 0x0000001314207220 */ /* 0x000fe20000410000 */
[----:B0-----:R-:W-:Y:S01]  /*29e0*/  FMUL.FTZ R26, R7, R22 ;  /* 0x00000016071a7220 */ /* 0x001fe20000410000 */
[----:B-1----:R-:W-:-:S06]  /*29f0*/  FADD.FTZ R31, R30, UR16 ;  /* 0x000000101e1f7e21 */ /* 0x002fcc0008010000 */
[----:B------:R-:W0:Y:S01]  /*2a00*/  MUFU.RCP R31, R31 ;  /* 0x0000001f001f7308 */ /* 0x000e220000001000 */
[----:B--2---:R1:W2:Y:S07]  /*2a10*/  LDG.E R10, desc[UR18][R10.64] ;  /* 0x000000120a0a7981 */ /* 0x0042ae000c1e1900 */
[----:B------:R-:W3:Y:S01]  /*2a20*/  MUFU.SQRT R32, R32 ;  /* 0x0000002000207308 */ /* 0x000ee20000002000 */
[----:B0-----:R-:W-:Y:S01]  /*2a30*/  FMUL.FTZ R26, R26, R31 ;  /* 0x0000001f1a1a7220 */ /* 0x001fe20000410000 */
[----:B------:R-:W-:-:S06]  /*2a40*/  FMUL.FTZ R31, R25, R19 ;  /* 0x00000013191f7220 */ /* 0x000fcc0000410000 */
[----:B------:R-:W1:Y:S01]  /*2a50*/  MUFU.SQRT R31, R31 ;  /* 0x0000001f001f7308 */ /* 0x000e620000002000 */
[----:B---3--:R-:W-:-:S07]  /*2a60*/  FADD.FTZ R30, R32, UR16 ;  /* 0x00000010201e7e21 */ /* 0x008fce0008010000 */
[----:B------:R-:W0:Y:S01]  /*2a70*/  MUFU.RCP R33, R30 ;  /* 0x0000001e00217308 */ /* 0x000e220000001000 */
[----:B------:R-:W-:Y:S01]  /*2a80*/  FMUL.FTZ R19, R18, R19 ;  /* 0x0000001312137220 */ /* 0x000fe20000410000 */
[----:B-1----:R-:W-:-:S06]  /*2a90*/  FADD.FTZ R11, R31, UR16 ;  /* 0x000000101f0b7e21 */ /* 0x002fcc0008010000 */
[----:B------:R-:W-:Y:S08]  /*2aa0*/  MUFU.SQRT R19, R19 ;  /* 0x0000001300137308 */ /* 0x000ff00000002000 */
[----:B------:R-:W1:Y:S01]  /*2ab0*/  MUFU.RCP R11, R11 ;  /* 0x0000000b000b7308 */ /* 0x000e620000001000 */
[----:B------:R-:W-:Y:S01]  /*2ac0*/  ISETP.GE.AND P3, PT, R3, UR13, PT ;  /* 0x0000000d03007c0c */ /* 0x000fe2000bf66270 */
[----:B------:R-:W-:Y:S01]  /*2ad0*/  BSSY.RECONVERGENT B0, `(.L_x_109) ;  /* 0x000001b000007945 */ /* 0x000fe20003800200 */
[----:B--2---:R-:W-:Y:S01]  /*2ae0*/  FFMA.FTZ R26, -R26, R10, R6 ;  /* 0x0000000a1a1a7223 */ /* 0x004fe20000010106 */
[----:B------:R-:W-:-:S04]  /*2af0*/  FMUL.FTZ R6, R8, R22 ;  /* 0x0000001608067220 */ /* 0x000fc80000410000 */
[----:B0-----:R-:W-:-:S04]  /*2b00*/  FMUL.FTZ R6, R6, R33 ;  /* 0x0000002106067220 */ /* 0x001fc80000410000 */
[----:B------:R-:W-:Y:S01]  /*2b10*/  FFMA.FTZ R9, R10, -R6, R9 ;  /* 0x800000060a097223 */ /* 0x000fe20000010009 */
[----:B------:R-:W-:-:S04]  /*2b20*/  FMUL.FTZ R6, R24, R22 ;  /* 0x0000001618067220 */ /* 0x000fc80000410000 */
[----:B-1----:R-:W-:-:S04]  /*2b30*/  FMUL.FTZ R6, R6, R11 ;  /* 0x0000000b06067220 */ /* 0x002fc80000410000 */
[----:B------:R-:W-:Y:S01]  /*2b40*/  FFMA.FTZ R23, R10, -R6, R23 ;  /* 0x800000060a177223 */ /* 0x000fe20000010017 */
[----:B------:R-:W-:-:S04]  /*2b50*/  FADD.FTZ R6, R19, UR16 ;  /* 0x0000001013067e21 */ /* 0x000fc80008010000 */
[----:B------:R-:W0:Y:S01]  /*2b60*/  MUFU.RCP R33, R6 ;  /* 0x0000000600217308 */ /* 0x000e220000001000 */
[----:B------:R-:W-:-:S04]  /*2b70*/  FMUL.FTZ R22, R28, R22 ;  /* 0x000000161c167220 */ /* 0x000fc80000410000 */
[----:B0-----:R-:W-:-:S04]  /*2b80*/  FMUL.FTZ R22, R22, R33 ;  /* 0x0000002116167220 */ /* 0x001fc80000410000 */
[----:B------:R-:W-:Y:S01]  /*2b90*/  FFMA.FTZ R29, R10, -R22, R29 ;  /* 0x800000160a1d7223 */ /* 0x000fe2000001001d */
[----:B------:R-:W-:Y:S06]  /*2ba0*/  @P3 BRA `(.L_x_110) ;  /* 0x0000000000343947 */ /* 0x000fec0003800000 */
[C---:B------:R-:W-:Y:S01]  /*2bb0*/  IADD3 R6, P3, PT, R3.reuse, UR12, RZ ;  /* 0x0000000c03067c10 */ /* 0x040fe2000ff7e0ff */
[----:B------:R-:W-:Y:S01]  /*2bc0*/  FMUL.FTZ R30, R26, 1 ;  /* 0x3f8000001a1e7820 */ /* 0x000fe20000410000 */
[C---:B------:R-:W-:Y:S02]  /*2bd0*/  IMAD.WIDE R32, R3.reuse, 0x4, R12 ;  /* 0x0000000403207825 */ /* 0x040fe400078e020c */
[C---:B------:R-:W-:Y:S02]  /*2be0*/  LEA.HI.X.SX32 R11, R3.reuse, UR23, 0x1, P3 ;  /* 0x00000017030b7c11 */ /* 0x040fe400098f0eff */
[C---:B------:R-:W-:Y:S01]  /*2bf0*/  LEA R10, P3, R6.reuse, UR6, 0x3 ;  /* 0x00000006060a7c11 */ /* 0x040fe2000f8618ff */
[C---:B------:R-:W-:Y:S01]  /*2c00*/  IMAD.WIDE R34, R3.reuse, 0x4, R16 ;  /* 0x0000000403227825 */ /* 0x040fe200078e0210 */
[----:B------:R-:W0:Y:S02]  /*2c10*/  F2F.F64.F32 R30, R30 ;  /* 0x0000001e001e7310 */ /* 0x000e240000201800 */
[----:B------:R-:W-:Y:S01]  /*2c20*/  LEA.HI.X R11, R6, UR7, R11, 0x3, P3 ;  /* 0x00000007060b7c11 */ /* 0x000fe200098f1c0b */
[----:B------:R-:W-:-:S04]  /*2c30*/  IMAD.WIDE R36, R3, 0x4, R14 ;  /* 0x0000000403247825 */ /* 0x000fc800078e020e */
[----:B0-----:R0:W-:Y:S04]  /*2c40*/  STG.E.64 desc[UR18][R10.64], R30 ;  /* 0x0000001e0a007986 */ /* 0x0011e8000c101b12 */
[----:B------:R0:W-:Y:S04]  /*2c50*/  STG.E desc[UR18][R32.64], R26 ;  /* 0x0000001a20007986 */ /* 0x0001e8000c101912 */
[----:B------:R0:W-:Y:S04]  /*2c60*/  STG.E desc[UR18][R34.64], R7 ;  /* 0x0000000722007986 */ /* 0x0001e8000c101912 */
[----:B------:R0:W-:Y:S02]  /*2c70*/  STG.E desc[UR18][R36.64], R5 ;  /* 0x0000000524007986 */ /* 0x0001e4000c101912 */
.L_x_110:
[----:B------:R-:W-:Y:S05]  /*2c80*/  BSYNC.RECONVERGENT B0 ;  /* 0x0000000000007941 */ /* 0x000fea0003800200 */
.L_x_109:
[----:B------:R-:W-:Y:S04]  /*2c90*/  BSSY.RECONVERGENT B0, `(.L_x_111) ;  /* 0x000000f000007945 */ /* 0x000fe80003800200 */
[----:B------:R-:W-:Y:S05]  /*2ca0*/  @P0 BRA `(.L_x_112) ;  /* 0x0000000000340947 */ /* 0x000fea0003800000 */
[C---:B------:R-:W-:Y:S01]  /*2cb0*/  IADD3 R3, P0, PT, R4.reuse, UR12, RZ ;  /* 0x0000000c04037c10 */ /* 0x040fe2000ff1e0ff */
[----:B0-----:R-:W-:Y:S01]  /*2cc0*/  FMUL.FTZ R32, R9, 1 ;  /* 0x3f80000009207820 */ /* 0x001fe20000410000 */
[C---:B------:R-:W-:Y:S02]  /*2cd0*/  IMAD.WIDE R10, R4.reuse, 0x4, R12 ;  /* 0x00000004040a7825 */ /* 0x040fe400078e020c */
[C---:B------:R-:W-:Y:S02]  /*2ce0*/  LEA.HI.X.SX32 R6, R4.reuse, UR23, 0x1, P0 ;  /* 0x0000001704067c11 */ /* 0x040fe400080f0eff */
[C---:B------:R-:W-:Y:S01]  /*2cf0*/  LEA R30, P0, R3.reuse, UR6, 0x3 ;  /* 0x00000006031e7c11 */ /* 0x040fe2000f8018ff */
[----:B------:R-:W0:Y:S03]  /*2d00*/  F2F.F64.F32 R32, R32 ;  /* 0x0000002000207310 */ /* 0x000e260000201800 */
[----:B------:R-:W-:Y:S01]  /*2d10*/  LEA.HI.X R31, R3, UR7, R6, 0x3, P0 ;  /* 0x00000007031f7c11 */ /* 0x000fe200080f1c06 */
[----:B------:R-:W-:-:S04]  /*2d20*/  IMAD.WIDE R6, R4, 0x4, R16 ;  /* 0x0000000404067825 */ /* 0x000fc800078e0210 */
[----:B------:R-:W-:Y:S01]  /*2d30*/  IMAD.WIDE R4, R4, 0x4, R14 ;  /* 0x0000000404047825 */ /* 0x000fe200078e020e */
[----:B0-----:R1:W-:Y:S04]  /*2d40*/  STG.E.64 desc[UR18][R30.64], R32 ;  /* 0x000000201e007986 */ /* 0x0013e8000c101b12 */
[----:B------:R1:W-:Y:S04]  /*2d50*/  STG.E desc[UR18][R10.64], R9 ;  /* 0x000000090a007986 */ /* 0x0003e8000c101912 */
[----:B------:R1:W-:Y:S04]  /*2d60*/  STG.E desc[UR18][R6.64], R8 ;  /* 0x0000000806007986 */ /* 0x0003e8000c101912 */
[----:B------:R1:W-:Y:S02]  /*2d70*/  STG.E desc[UR18][R4.64], R20 ;  /* 0x0000001404007986 */ /* 0x0003e4000c101912 */
.L_x_112:
[----:B------:R-:W-:Y:S05]  /*2d80*/  BSYNC.RECONVERGENT B0 ;  /* 0x0000000000007941 */ /* 0x000fea0003800200 */
.L_x_111:
[----:B------:R-:W-:Y:S04]  /*2d90*/  BSSY.RECONVERGENT B0, `(.L_x_113) ;  /* 0x000000f000007945 */ /* 0x000fe80003800200 */
[----:B------:R-:W-:Y:S05]  /*2da0*/  @P1 BRA `(.L_x_114) ;  /* 0x0000000000341947 */ /* 0x000fea0003800000 */
[----:B------:R-:W-:Y:S01]  /*2db0*/  IADD3 R3, P0, PT, R21, UR12, RZ ;  /* 0x0000000c15037c10 */ /* 0x000fe2000ff1e0ff */
[----:B-1----:R-:W-:Y:S01]  /*2dc0*/  FMUL.FTZ R20, R23, 1 ;  /* 0x3f80000017147820 */ /* 0x002fe20000410000 */
[C---:B0-----:R-:W-:Y:S02]  /*2dd0*/  IMAD.WIDE R6, R21.reuse, 0x4, R12 ;  /* 0x0000000415067825 */ /* 0x041fe400078e020c */
[----:B------:R-:W-:Y:S02]  /*2de0*/  LEA.HI.X.SX32 R4, R21, UR23, 0x1, P0 ;  /* 0x0000001715047c11 */ /* 0x000fe400080f0eff */
[----:B------:R-:W-:Y:S01]  /*2df0*/  LEA R8, P0, R3, UR6, 0x3 ;  /* 0x0000000603087c11 */ /* 0x000fe2000f8018ff */
[----:B------:R-:W-:-:S03]  /*2e00*/  IMAD.WIDE R10, R21, 0x4, R14 ;  /* 0x00000004150a7825 */ /* 0x000fc600078e020e */
[----:B------:R-:W-:Y:S01]  /*2e10*/  LEA.HI.X R9, R3, UR7, R4, 0x3, P0 ;  /* 0x0000000703097c11 */ /* 0x000fe200080f1c04 */
[----:B------:R-:W-:Y:S02]  /*2e20*/  IMAD.WIDE R4, R21, 0x4, R16 ;  /* 0x0000000415047825 */ /* 0x000fe400078e0210 */
[----:B------:R-:W0:Y:S02]  /*2e30*/  F2F.F64.F32 R20, R20 ;  /* 0x0000001400147310 */ /* 0x000e240000201800 */
[----:B0-----:R2:W-:Y:S04]  /*2e40*/  STG.E.64 desc[UR18][R8.64], R20 ;  /* 0x0000001408007986 */ /* 0x0015e8000c101b12 */
[----:B------:R2:W-:Y:S04]  /*2e50*/  STG.E desc[UR18][R6.64], R23 ;  /* 0x0000001706007986 */ /* 0x0005e8000c101912 */
[----:B------:R2:W-:Y:S04]  /*2e60*/  STG.E desc[UR18][R4.64], R24 ;  /* 0x0000001804007986 */ /* 0x0005e8000c101912 */
[----:B------:R2:W-:Y:S02]  /*2e70*/  STG.E desc[UR18][R10.64], R25 ;  /* 0x000000190a007986 */ /* 0x0005e4000c101912 */
.L_x_114:
[----:B------:R-:W-:Y:S05]  /*2e80*/  BSYNC.RECONVERGENT B0 ;  /* 0x0000000000007941 */ /* 0x000fea0003800200 */
.L_x_113:
[----:B------:R-:W-:Y:S04]  /*2e90*/  BSSY.RECONVERGENT B0, `(.L_x_115) ;  /* 0x000000f000007945 */ /* 0x000fe80003800200 */
[----:B------:R-:W-:Y:S05]  /*2ea0*/  @P2 BRA `(.L_x_116) ;  /* 0x0000000000342947 */ /* 0x000fea0003800000 */
[----:B------:R-:W-:Y:S01]  /*2eb0*/  IADD3 R3, P0, PT, R27, UR12, RZ ;  /* 0x0000000c1b037c10 */ /* 0x000fe2000ff1e0ff */
        /* <DEDUP_REMOVED lines=12> */
.L_x_116:
[----:B------:R-:W-:Y:S05]  /*2f80*/  BSYNC.RECONVERGENT B0 ;  /* 0x0000000000007941 */ /* 0x000fea0003800200 */
.L_x_115:
[----:B------:R-:W-:-:S04]  /*2f90*/  ULEA UR4, UR22, UR4, 0x2 ;  /* 0x0000000416047291 */ /* 0x000fc8000f8e10ff */
[----:B------:R-:W-:-:S09]  /*2fa0*/  UISETP.GE.AND UP0, UPT, UR4, UR13, UPT ;  /* 0x0000000d0400728c */ /* 0x000fd2000bf06270 */
[----:B------:R-:W-:Y:S05]  /*2fb0*/  BRA.U !UP0, `(.L_x_117) ;  /* 0xffffffed08c87547 */ /* 0x000fea000b83ffff */
[----:B------:R-:W-:Y:S05]  /*2fc0*/  EXIT ;  /* 0x000000000000794d */ /* 0x000fea0003800000 */
        .type           $_Z25multi_tensor_apply_kernelI18TensorListMetadataILi5EE27AdamCapturableMasterFunctorIdfEJffPiifPf10adamMode_tfS5_EEvlPViT_T0_DpT1_$__internal_accurate_pow,@function
        .size           $_Z25multi_tensor_apply_kernelI18TensorListMetadataILi5EE27AdamCapturableMasterFunctorIdfEJffPiifPf10adamMode_tfS5_EEvlPViT_T0_DpT1_$__internal_accurate_pow,(.L_x_315 - $_Z25multi_tensor_apply_kernelI18TensorListMetadataILi5EE27AdamCapturableMasterFunctorIdfEJffPiifPf10adamMode_tfS5_EEvlPViT_T0_DpT1_$__internal_accurate_pow)
$_Z25multi_tensor_apply_kernelI18TensorListMetadataILi5EE27AdamCapturableMasterFunctorIdfEJffPiifPf10adamMode_tfS5_EEvlPViT_T0_DpT1_$__internal_accurate_pow:
[----:B------:R-:W-:Y:S01]  /*2fd0*/  ISETP.GT.U32.AND P2, PT, R5, 0xfffff, PT ;  /* 0x000fffff0500780c */ /* 0x000fe20003f44070 */
[----:B------:R-:W-:Y:S01]  /*2fe0*/  IMAD.MOV.U32 R11, RZ, RZ, R5 ;  /* 0x000000ffff0b7224 */ /* 0x000fe200078e0005 */
[----:B------:R-:W-:Y:S01]  /*2ff0*/  MOV R10, R12 ;  /* 0x0000000c000a7202 */ /* 0x000fe20000000f00 */
[----:B------:R-:W-:Y:S01]  /*3000*/  UMOV UR4, 0x7d2cafe2 ;  /* 0x7d2cafe200047882 */ /* 0x000fe20000000000 */
[----:B------:R-:W-:Y:S01]  /*3010*/  MOV R18, RZ ;  /* 0x000000ff00127202 */ /* 0x000fe20000000f00 */
[----:B------:R-:W-:Y:S01]  /*3020*/  UMOV UR5, 0x3eb0f5ff ;  /* 0x3eb0f5ff00057882 */ /* 0x000fe20000000000 */
[----:B------:R-:W-:Y:S01]  /*3030*/  UMOV UR6, 0x3b39803f ;  /* 0x3b39803f00067882 */ /* 0x000fe20000000000 */
[----:B------:R-:W-:-:S06]  /*3040*/  UMOV UR7, 0x3c7abc9e ;  /* 0x3c7abc9e00077882 */ /* 0x000fcc0000000000 */
[----:B------:R0:W1:Y:S02]  /*3050*/  @!P2 DMUL R24, R10, 1.80143985094819840000e+16 ;  /* 0x435000000a18a828 */ /* 0x0000640000000000 */
[----:B0-----:R-:W-:Y:S01]  /*3060*/  MOV R10, R5 ;  /* 0x00000005000a7202 */ /* 0x001fe20000000f00 */
[----:B-1----:R-:W-:Y:S01]  /*3070*/  @!P2 IMAD.MOV.U32 R10, RZ, RZ, R25 ;  /* 0x000000ffff0aa224 */ /* 0x002fe200078e0019 */
[----:B------:R-:W-:Y:S02]  /*3080*/  SHF.R.U32.HI R5, RZ, 0x14, R5 ;  /* 0x00000014ff057819 */ /* 0x000fe40000011605 */
[----:B------:R-:W-:Y:S02]  /*3090*/  @!P2 LEA.HI R5, R25, 0xffffffca, RZ, 0xc ;  /* 0xffffffca1905a811 */ /* 0x000fe400078f60ff */
        /* <DEDUP_REMOVED lines=8> */
[----:B------:R-:W0:Y:S02]  /*3120*/  DADD R20, R10, 1 ;  /* 0x3ff000000a147429 */ /* 0x000e240000000000 */
[----:B0-----:R-:W0:-:S15]  /*3130*/  MUFU.RCP64H R19, R21 ;  /* 0x0000001500137308 */ /* 0x001e1e0000001800 */
[----:B------:R-:W-:-:S15]  /*3140*/  NOP ;  /* 0x0000000000007918 */ /* 0x000fde0000000000 */
[----:B------:R-:W-:-:S15]  /*3150*/  NOP ;  /* 0x0000000000007918 */ /* 0x000fde0000000000 */
[----:B------:R-:W-:-:S15]  /*3160*/  NOP ;  /* 0x0000000000007918 */ /* 0x000fde0000000000 */
[----:B------:R-:W-:-:S02]  /*3170*/  NOP ;  /* 0x0000000000007918 */ /* 0x000fc40000000000 */
[----:B------:R-:W-:-:S15]  /*3180*/  DADD R16, R10, -1 ;  /* 0xbff000000a107429 */ /* 0x000fde0000000000 */
[----:B------:R-:W-:-:S15]  /*3190*/  NOP ;  /* 0x0000000000007918 */ /* 0x000fde0000000000 */
[----:B------:R-:W-:-:S15]  /*31a0*/  NOP ;  /* 0x0000000000007918 */ /* 0x000fde0000000000 */
[----:B------:R-:W-:-:S15]  /*31b0*/  NOP ;  /* 0x0000000000007918 */ /* 0x000fde0000000000 */
[----:B------:R-:W-:-:S04]  /*31c0*/  NOP ;  /* 0x0000000000007918 */ /* 0x000fc80000000000 */
        /* <DEDUP_REMOVED lines=17> */
[----:B-1----:R-:W0:-:S15]  /*32e0*/  DMUL R14, R16, R18 ;  /* 0x00000012100e7228 */ /* 0x002e1e0000000000 */
        /* <DEDUP_REMOVED lines=49> */
[----:B------:R-:W1:-:S15]  /*3600*/  DADD R12, R16, -R14 ;  /* 0x00000000100c7229 */ /* 0x000e5e000000080e */
[----:B------:R-:W-:-:S15]  /*3610*/  NOP ;  /* 0x0000000000007918 */ /* 0x000fde0000000000 */
[----:B------:R-:W-:-:S15]  /*3620*/  NOP ;  /* 0x0000000000007918 */ /* 0x000fde0000000000 */
[----:B------:R-:W-:-:S15]  /*3630*/  NOP ;  /* 0x0000000000007918 */ /* 0x000fde0000000000 */
[----:B------:R-:W-:-:S04]  /*3640*/  NOP ;  /* 0x0000000000007918 */ /* 0x000fc80000000000 */
[----:B0-----:R-:W-:Y:S01]  /*3650*/  DFMA R20, R22, R20, UR4 ;  /* 0x0000000416147e2b */ /* 0x001fe20008000014 */
[----:B------:R-:W-:Y:S01]  /*3660*/  UMOV UR4, 0x55555555 ;  /* 0x5555555500047882 */ /* 0x000fe20000000000 */
[----:B------:R-:W-:-:S15]  /*3670*/  UMOV UR5, 0x3fb55555 ;  /* 0x3fb5555500057882 */ /* 0x000fde0000000000 */
[----:B------:R-:W-:-:S15]  /*3680*/  NOP ;  /* 0x0000000000007918 */ /* 0x000fde0000000000 */
[----:B------:R-:W-:-:S15]  /*3690*/  NOP ;  /* 0x0000000000007918 */ /* 0x000fde0000000000 */
[----:B------:R-:W-:-:S15]  /*36a0*/  NOP ;  /* 0x0000000000007918 */ /* 0x000fde0000000000 */
[----:B------:R-:W-:-:S02]  /*36b0*/  NOP ;  /* 0x0000000000007918 */ /* 0x000fc40000000000 */
[----:B-1----:R-:W0:-:S15]  /*36c0*/  DADD R12, R12, R12 ;  /* 0x000000000c0c7229 */ /* 0x002e1e000000000c */
[----:B------:R-:W-:-:S15]  /*36d0*/  NOP ;  /* 0x0000000000007918 */ /* 0x000fde0000000000 */
[----:B------:R-:W-:-:S15]  /*36e0*/  NOP ;  /* 0x0000000000007918 */ /* 0x000fde0000000000 */
[----:B------:R-:W-:-:S15]  /*36f0*/  NOP ;  /* 0x0000000000007918 */ /* 0x000fde0000000000 */
[----:B------:R-:W-:-:S04]  /*3700*/  NOP ;  /* 0x0000000000007918 */ /* 0x000fc80000000000 */
[----:B0-----:R-:W-:-:S15]  /*3710*/  DFMA R12, R16, -R14, R12 ;  /* 0x8000000e100c722b */ /* 0x001fde000000000c */
[----:B------:R-:W-:-:S15]  /*3720*/  NOP ;  /* 0x0000000000007918 */ /* 0x000fde0000000000 */
[----:B------:R-:W-:-:S15]  /*3730*/  NOP ;  /* 0x0000000000007918 */ /* 0x000fde0000000000 */
[----:B------:R-:W-:-:S15]  /*3740*/  NOP ;  /* 0x0000000000007918 */ /* 0x000fde0000000000 */
[----:B------:R-:W-:-:S04]  /*3750*/  NOP ;  /* 0x0000000000007918 */ /* 0x000fc80000000000 */
[----:B------:R-:W0:-:S15]  /*3760*/  DFMA R16, R22, R20, UR4 ;  /* 0x0000000416107e2b */ /* 0x000e1e0008000014 */
        /* <DEDUP_REMOVED lines=11> */
[----:B------:R-:W1:-:S15]  /*3820*/  DMUL R12, R18, R12 ;  /* 0x0000000c120c7228 */ /* 0x000e5e0000000000 */
[----:B------:R-:W-:-:S15]  /*3830*/  NOP ;  /* 0x0000000000007918 */ /* 0x000fde0000000000 */
[----:B------:R-:W-:-:S15]  /*3840*/  NOP ;  /* 0x0000000000007918 */ /* 0x000fde0000000000 */
[----:B------:R-:W-:-:S15]  /*3850*/  NOP ;  /* 0x0000000000007918 */ /* 0x000fde0000000000 */
[----:B------:R-:W-:-:S04]  /*3860*/  NOP ;  /* 0x0000000000007918 */ /* 0x000fc80000000000 */
[----:B0-----:R1:W-:Y:S02]  /*3870*/  DFMA R10, R22, R20, R10 ;  /* 0x00000014160a722b */ /* 0x0013e4000000000a */
[----:B-1----:R-:W-:Y:S01]  /*3880*/  VIADD R21, R13, 0x100000 ;  /* 0x001000000d157836 */ /* 0x002fe20000000000 */
[----:B------:R-:W-:-:S15]  /*3890*/  MOV R20, R12 ;  /* 0x0000000c00147202 */ /* 0x000fde0000000f00 */
        /* <DEDUP_REMOVED lines=14> */
[----:B0-----:R-:W-:-:S15]  /*3980*/  DFMA R20, R14, R20, R18 ;  /* 0x000000140e14722b */ /* 0x001fde0000000012 */
        /* <DEDUP_REMOVED lines=24> */
[----:B------:R-:W0:Y:S01]  /*3b10*/  DADD R24, R10, -UR4 ;  /* 0x800000040a187e29 */ /* 0x000e220008000000 */
        /* <DEDUP_REMOVED lines=31> */
[----:B0-----:R0:W1:Y:S02]  /*3d10*/  DFMA R16, R10, R20, R16 ;  /* 0x000000140a10722b */ /* 0x0010640000000010 */
[C---:B0-----:R-:W-:Y:S01]  /*3d20*/  VIADD R10, R5.reuse, 0xfffffc01 ;  /* 0xfffffc01050a7836 */ /* 0x041fe20000000000 */
[----:B------:R-:W-:Y:S01]  /*3d30*/  @P3 IADD3 R10, PT, PT, R5, -0x3fe, RZ ;  /* 0xfffffc02050a3810 */ /* 0x000fe20007ffe0ff */
[----:B------:R-:W-:Y:S02]  /*3d40*/  HFMA2 R11, -RZ, RZ, 3.59375, 0 ;  /* 0x43300000ff0b7431 */ /* 0x000fe400000001ff */
[----:B------:R-:W-:Y:S01]  /*3d50*/  IMAD.SHL.U32 R5, R27, 0x2, RZ ;  /* 0x000000021b057824 */ /* 0x000fe200078e00ff */
[----:B------:R-:W-:-:S04]  /*3d60*/  LOP3.LUT R10, R10, 0x80000000, RZ, 0x3c, !PT ;  /* 0x800000000a0a7812 */ /* 0x000fc800078e3cff */
[----:B------:R-:W-:-:S15]  /*3d70*/  ISETP.GT.U32.AND P2, PT, R5, -0x2000001, PT ;  /* 0xfdffffff0500780c */ /* 0x000fde0003f44070 */
[----:B------:R-:W-:-:S15]  /*3d80*/  NOP ;  /* 0x0000000000007918 */ /* 0x000fde0000000000 */
[----:B------:R-:W-:-:S15]  /*3d90*/  NOP ;  /* 0x0000000000007918 */ /* 0x000fde0000000000 */
[----:B------:R-:W-:-:S08]  /*3da0*/  NOP ;  /* 0x0000000000007918 */ /* 0x000fd00000000000 */
[----:B-1----:R-:W0:-:S15]  /*3db0*/  DFMA R24, R24, R18, R16 ;  /* 0x000000121818722b */ /* 0x002e1e0000000010 */
        /* <DEDUP_REMOVED lines=39> */
[----:B------:R-:W-:Y:S01]  /*4030*/  DADD R10, R10, -UR4 ;  /* 0x800000040a0a7e29 */ /* 0x000fe20008000000 */
        /* <DEDUP_REMOVED lines=36> */
[----:B0-----:R-:W0:-:S15]  /*4280*/  DADD R18, -R12, R18 ;  /* 0x000000000c127229 */ /* 0x001e1e0000000112 */
[----:B------:R-:W-:-:S15]  /*4290*/  NOP ;  /* 0x0000000000007918 */ /* 0x000fde0000000000 */
[----:B------:R-:W-:-:S15]  /*42a0*/  NOP ;  /* 0x0000000000007918 */ /* 0x000fde0000000000 */
[----:B------:R-:W-:-:S15]  /*42b0*/  NOP ;  /* 0x0000000000007918 */ /* 0x000fde0000000000 */
[----:B------:R-:W-:-:S04]  /*42c0*/  NOP ;  /* 0x0000000000007918 */ /* 0x000fc80000000000 */
[----:B0-----:R0:W1:Y:S02]  /*42d0*/  DADD R12, R16, -R18 ;  /* 0x00000000100c7229 */ /* 0x0010640000000812 */
[----:B0-----:R-:W-:Y:S02]  /*42e0*/  LOP3.LUT R19, R27, 0xff0fffff, RZ, 0xc0, !PT ;  /* 0xff0fffff1b137812 */ /* 0x001fe400078ec0ff */
[----:B------:R-:W-:Y:S02]  /*42f0*/  MOV R18, R26 ;  /* 0x0000001a00127202 */ /* 0x000fe40000000f00 */
[----:B------:R-:W-:-:S15]  /*4300*/  SEL R19, R19, R27, P2 ;  /* 0x0000001b13137207 */ /* 0x000fde0001000000 */
[----:B------:R-:W-:-:S15]  /*4310*/  NOP ;  /* 0x0000000000007918 */ /* 0x000fde0000000000 */
[----:B------:R-:W-:-:S15]  /*4320*/  NOP ;  /* 0x0000000000007918 */ /* 0x000fde0000000000 */
[----:B------:R-:W-:-:S13]  /*4330*/  NOP ;  /* 0x0000000000007918 */ /* 0x000fda0000000000 */
[----:B-1----:R-:W0:-:S15]  /*4340*/  DFMA R12, R10, UR6, R12 ;  /* 0x000000060a0c7c2b */ /* 0x002e1e000800000c */
        /* <DEDUP_REMOVED lines=14> */
[----:B0-----:R0:W-:Y:S02]  /*4430*/  DADD R16, R12, R16 ;  /* 0x000000000c107229 */ /* 0x0011e40000000010 */
        /* <DEDUP_REMOVED lines=21> */
[----:B0-----:R-:W0:Y:S02]  /*4590*/  DADD R10, R14, R16 ;  /* 0x000000000e0a7229 */ /* 0x001e240000000010 */
        /* <DEDUP_REMOVED lines=34> */
[----:B0-----:R-:W-:Y:S01]  /*47c0*/  HFMA2 R19, -RZ, RZ, 1.642578125, -0.00021207332611083984375 ;  /* 0x3e928af3ff137431 */ /* 0x001fe200000001ff */
        /* <DEDUP_REMOVED lines=85> */
[----:B------:R-:W-:Y:S02]  /*4d20*/  LEA.HI R5, R12, R12, RZ, 0x1 ;  /* 0x0000000c0c057211 */ /* 0x000fe400078f08ff */
[----:B------:R-:W-:Y:S02]  /*4d30*/  MOV R18, RZ ;  /* 0x000000ff00127202 */ /* 0x000fe40000000f00 */
[----:B------:R-:W-:-:S04]  /*4d40*/  SHF.R.S32.HI R5, RZ, 0x1, R5 ;  /* 0x00000001ff057819 */ /* 0x000fc80000011405 */
[----:B------:R-:W-:Y:S01]  /*4d50*/  IADD3 R12, PT, PT, R12, -R5, RZ ;  /* 0x800000050c0c7210 */ /* 0x000fe20007ffe0ff */
[----:B------:R-:W-:-:S03]  /*4d60*/  IMAD R17, R5, 0x100000, R17 ;  /* 0x0010000005117824 */ /* 0x000fc600078e0211 */
[----:B------:R-:W-:-:S06]  /*4d70*/  LEA R19, R12, 0x3ff00000, 0x14 ;  /* 0x3ff000000c137811 */ /* 0x000fcc00078ea0ff */
[----:B------:R0:W1:Y:S02]  /*4d80*/  DMUL R18, R16, R18 ;  /* 0x0000001210127228 */ /* 0x0000640000000000 */
.L_x_118:
[----:B------:R-:W-:Y:S01]  /*4d90*/  MOV R5, 0x0 ;  /* 0x0000000000057802 */ /* 0x000fe20000000f00 */
[----:B-1----:R-:W-:-:S15]  /*4da0*/  DSETP.NEU.AND P2, PT, |R18|, +INF , PT ;  /* 0x7ff000001200742a */ /* 0x002fde0003f4d200 */
[----:B------:R-:W-:-:S15]  /*4db0*/  NOP ;  /* 0x0000000000007918 */ /* 0x000fde0000000000 */
[----:B------:R-:W-:-:S15]  /*4dc0*/  NOP ;  /* 0x0000000000007918 */ /* 0x000fde0000000000 */
[----:B------:R-:W-:-:S15]  /*4dd0*/  NOP ;  /* 0x0000000000007918 */ /* 0x000fde0000000000 */
[----:B------:R-:W-:-:S04]  /*4de0*/  NOP ;  /* 0x0000000000007918 */ /* 0x000fc80000000000 */
[----:B------:R-:W1:Y:S02]  /*4df0*/  DFMA R14, R14, R18, R18 ;  /* 0x000000120e0e722b */ /* 0x000e640000000012 */
[----:B-1----:R-:W-:Y:S02]  /*4e00*/  FSEL R10, R18, R14, !P2 ;  /* 0x0000000e120a7208 */ /* 0x002fe40005000000 */
[----:B------:R-:W-:Y:S01]  /*4e10*/  FSEL R11, R19, R15, !P2 ;  /* 0x0000000f130b7208 */ /* 0x000fe20005000000 */
[----:B0-----:R-:W-:Y:S06]  /*4e20*/  RET.REL.NODEC R4 `(_Z25multi_tensor_apply_kernelI18TensorListMetadataILi5EE27AdamCapturableMasterFunctorIdfEJffPiifPf10adamMode_tfS5_EEvlPViT_T0_DpT1_) ;  /* 0xffffffb004747950 */ /* 0x001fec0003c3ffff */
.L_x_119:
        /* <DEDUP_REMOVED lines=13> */
.L_x_315:


//--------------------- .text._Z25multi_tensor_apply_kernelI18TensorListMetadataILi4EE21AdamCapturableFunctorIN3c108BFloat16EfEJffPiifPf10adamMode_tfS7_EEvlPViT_T0_DpT1_ --------------------------
	.section	.text._Z25multi_tensor_apply_kernelI18TensorListMetadataILi4EE21AdamCapturableFunctorIN3c108BFloat16EfEJffPiifPf10adamMode_tfS7_EEvlPViT_T0_DpT1_,"ax",@progbits
	.align	128
        .global         _Z25multi_tensor_apply_kernelI18TensorListMetadataILi4EE21AdamCapturableFunctorIN3c108BFloat16EfEJffPiifPf10adamMode_tfS7_EEvlPViT_T0_DpT1_
        .type           _Z25multi_tensor_apply_kernelI18TensorListMetadataILi4EE21AdamCapturableFunctorIN3c108BFloat16EfEJffPiifPf10adamMode_tfS7_EEvlPViT_T0_DpT1_,@function
        .size           _Z25multi_tensor_apply_kernelI18TensorListMetadataILi4EE21AdamCapturableFunctorIN3c108BFloat16EfEJffPiifPf10adamMode_tfS7_EEvlPViT_T0_DpT1_,(.L_x_316 - _Z25multi_tensor_apply_kernelI18TensorListMetadataILi4EE21AdamCapturableFunctorIN3c108BFloat16EfEJffPiifPf10adamMode_tfS7_EEvlPViT_T0_DpT1_)
        .other          _Z25multi_tensor_apply_kernelI18TensorListMetadataILi4EE21AdamCapturableFunctorIN3c108BFloat16EfEJffPiifPf10adamMode_tfS7_EEvlPViT_T0_DpT1_,@"STO_CUDA_ENTRY STV_DEFAULT"
_Z25multi_tensor_apply_kernelI18TensorListMetadataILi4EE21AdamCapturableFunctorIN3c108BFloat16EfEJffPiifPf10adamMode_tfS7_EEvlPViT_T0_DpT1_:
.text._Z25multi_tensor_apply_kernelI18TensorListMetadataILi4EE21AdamCapturableFunctorIN3c108BFloat16EfEJffPiifPf10adamMode_tfS7_EEvlPViT_T0_DpT1_:
        /* <DEDUP_REMOVED lines=14> */
[----:B------:R-:W-:Y:S01]  /*00e0*/  MOV R0, 0x2a0 ;  /* 0x000002a000007802 */ /* 0x000fe20000000f00 */
[----:B-1----:R-:W-:-:S06]  /*00f0*/  FMUL.FTZ R8, R8, 1 ;  /* 0x3f80000008087820 */ /* 0x002fcc0000410000 */
[----:B------:R-:W-:-:S15]  /*0100*/  F2F.F64.F32 R8, R8 ;  /* 0x0000000800087310 */ /* 0x000fde0000201800 */
[----:B------:R-:W-:-:S15]  /*0110*/  NOP ;  /* 0x0000000000007918 */ /* 0x000fde0000000000 */
[----:B------:R-:W-:-:S15]  /*0120*/  NOP ;  /* 0x0000000000007918 */ /* 0x000fde0000000000 */
[----:B------:R-:W-:-:S15]  /*0130*/  NOP ;  /* 0x0000000000007918 */ /* 0x000fde0000000000 */
[----:B------:R-:W-:-:S04]  /*0140*/  NOP ;  /* 0x0000000000007918 */ /* 0x000fc80000000000 */
[----:B--2---:R-:W0:Y:S02]  /*0150*/  I2F.F64 R2, R6 ;  /* 0x0000000600027312 */ /* 0x004e240000201c00 */
[----:B0-----:R-:W-:Y:S02]  /*0160*/  R2UR UR5, R3 ;  /* 0x00000000030572ca */ /* 0x001fe400000e0000 */
[----:B------:R-:W-:-:S15]  /*0170*/  R2UR UR4, R2 ;  /* 0x00000000020472ca */ /* 0x000fde00000e0000 */
[----:B------:R-:W-:-:S15]  /*0180*/  NOP ;  /* 0x0000000000007918 */ /* 0x000fde0000000000 */
[----:B------:R-:W-:-:S15]  /*0190*/  NOP ;  /* 0x0000000000007918 */ /* 0x000fde0000000000 */
[----:B------:R-:W-:-:S15]  /*01a0*/  NOP ;  /* 0x0000000000007918 */ /* 0x000fde0000000000 */
[----:B------:R-:W0:Y:S02]  /*01b0*/  DADD R2, -RZ, |R8| ;  /* 0x00000000ff027229 */ /* 0x000e240000000508 */
[----:B0-----:R-:W-:Y:S01]  /*01c0*/  IMAD.MOV.U32 R4, RZ, RZ, R2 ;  /* 0x000000ffff047224 */ /* 0x001fe200078e0002 */
[----:B------:R-:W-:Y:S01]  /*01d0*/  MOV R7, R3 ;  /* 0x0000000300077202 */ /* 0x000fe20000000f00 */
[----:B------:R-:W-:Y:S02]  /*01e0*/  USHF.R.U32.HI UR6, URZ, 0x14, UR5 ;  /* 0x00000014ff067899 */ /* 0x000fe40008011605 */
[----:B------:R-:W-:Y:S02]  /*01f0*/  UMOV UR7, UR5 ;  /* 0x0000000500077c82 */ /* 0x000fe40008000000 */
[----:B------:R-:W-:-:S04]  /*0200*/  ULOP3.LUT UR6, UR6, 0x7ff, URZ, 0xc0, !UPT ;  /* 0x000007ff06067892 */ /* 0x000fc8000f8ec0ff */
[----:B------:R-:W-:-:S04]  /*0210*/  UIADD3 UR6, UPT, UPT, UR6, -0x3f4, URZ ;  /* 0xfffffc0c06067890 */ /* 0x000fc8000fffe0ff */
[----:B------:R-:W-:Y:S02]  /*0220*/  USHF.L.U32 UR11, UR4, UR6, URZ ;  /* 0x00000006040b7299 */ /* 0x000fe400080006ff */
[----:B------:R-:W-:Y:S02]  /*0230*/  USHF.L.U64.HI UR9, UR4, UR6, UR5 ;  /* 0x0000000604097299 */ /* 0x000fe40008010205 */
[----:B------:R-:W-:Y:S01]  /*0240*/  UISETP.NE.U32.AND UP0, UPT, UR11, URZ, UPT ;  /* 0x000000ff0b00728c */ /* 0x000fe2000bf05070 */
[----:B------:R-:W-:-:S03]  /*0250*/  UMOV UR6, UR4 ;  /* 0x0000000400067c82 */ /* 0x000fc60008000000 */
[----:B------:R-:W-:-:S06]  /*0260*/  UISETP.NE.AND.EX UP0, UPT, UR9, -0x80000000, UPT, UP0 ;  /* 0x800000000900788c */ /* 0x000fcc000bf05300 */
[----:B------:R-:W-:-:S04]  /*0270*/  PLOP3.LUT P0, PT, PT, PT, UP0, 0x80, 0x8 ;  /* 0x000000000008781c */ /* 0x000fc80003f0f008 */
[----:B------:R-:W-:-:S13]  /*0280*/  PLOP3.LUT P0, PT, P0, PT, PT, 0x8, 0x80 ;  /* 0x000000000080781c */ /* 0x000fda000070e170 */
[----:B------:R-:W-:Y:S05]  /*0290*/  CALL.REL.NOINC `($_Z25multi_tensor_apply_kernelI18TensorListMetadataILi4EE21AdamCapturableFunctorIN3c108BFloat16EfEJffPiifPf10adamMode_tfS7_EEvlPViT_T0_DpT1_$__internal_accurate_pow) ;  /* 0x00000028001c7944 */ /* 0x000fea0003c00000 */
[----:B------:R-:W0:Y:S01]  /*02a0*/  LDC R10, c[0x0][0xf7c] ;  /* 0x0003df00ff0a7b82 */ /* 0x000e220000000800 */
[----:B------:R-:W1:Y:S01]  /*02b0*/  DADD R4, R8, UR4 ;  /* 0x0000000408047e29 */ /* 0x000e620008000000 */
        /* <DEDUP_REMOVED lines=14> */
[----:B------:R-:W-:Y:S01]  /*03a0*/  UISETP.NE.U32.AND UP0, UPT, UR11, URZ, UPT ;  /* 0x000000ff0b00728c */ /* 0x000fe2000bf05070 */
[----:B------:R-:W-:Y:S01]  /*03b0*/  ISETP.LE.AND P4, PT, RZ, UR5, PT ;  /* 0x00000005ff007c0c */ /* 0x000fe2000bf83270 */
[----:B------:R-:W-:Y:S01]  /*03c0*/  IMAD.U32 R2, RZ, RZ, UR4 ;  /* 0x00000004ff027e24 */ /* 0x000fe2000f8e00ff */
[----:B------:R-:W-:Y:S01]  /*03d0*/  MOV R3, UR5 ;  /* 0x0000000500037c02 */ /* 0x000fe20008000f00 */
[----:B------:R-:W-:-:S06]  /*03e0*/  UISETP.NE.AND.EX UP0, UPT, UR9, -0x80000000, UPT, UP0 ;  /* 0x800000000900788c */ /* 0x000fcc000bf05300 */
[----:B------:R-:W-:-:S13]  /*03f0*/  PLOP3.LUT P1, PT, PT, PT, UP0, 0x80, 0x8 ;  /* 0x000000000008781c */ /* 0x000fda0003f2f008 */
[----:B------:R-:W0:Y:S02]  /*0400*/  DSETP.NEU.AND P1, PT, |R2|, 0.5, !P1 ;  /* 0x3fe000000200742a */ /* 0x000e240004f2d200 */
[----:B0-----:R-:W-:Y:S01]  /*0410*/  SEL R3, R9, RZ, P1 ;  /* 0x000000ff09037207 */ /* 0x001fe20000800000 */
[----:B------:R-:W-:-:S03]  /*0420*/  IMAD.MOV.U32 R2, RZ, RZ, RZ ;  /* 0x000000ffff027224 */ /* 0x000fc600078e00ff */
[----:B------:R-:W-:-:S07]  /*0430*/  @!P4 LOP3.LUT R3, R3, 0x7ff00000, RZ, 0xfc, !PT ;  /* 0x7ff000000303c812 */ /* 0x000fce00078efcff */
.L_x_121:
[----:B------:R-:W-:Y:S05]  /*0440*/  @P3 BRA `(.L_x_122) ;  /* 0x0000000000383947 */ /* 0x000fea0003800000 */
[----:B------:R-:W-:-:S13]  /*0450*/  FSETP.NAN.FTZ.AND P3, PT, R10, R10, PT ;  /* 0x0000000a0a00720b */ /* 0x000fda0003f78000 */
[----:B------:R0:W1:Y:S02]  /*0460*/  @P3 DADD R2, R8, UR4 ;  /* 0x0000000408023e29 */ /* 0x0000640008000000 */
[----:B01----:R-:W-:Y:S05]  /*0470*/  @P3 BRA `(.L_x_122) ;  /* 0x00000000002c3947 */ /* 0x003fea0003800000 */
[----:B------:R-:W0:Y:S02]  /*0480*/  DSETP.NEU.AND P3, PT, |R8|, +INF , PT ;  /* 0x7ff000000800742a */ /* 0x000e240003f6d200 */
[----:B0-----:R-:W-:Y:S05]  /*0490*/  @P3 BRA `(.L_x_122) ;  /* 0x0000000000243947 */ /* 0x001fea0003800000 */
[----:B------:R-:W-:Y:S02]  /*04a0*/  ULOP3.LUT UR6, UR5, 0x7fffffff, URZ, 0xc0, !UPT ;  /* 0x7fffffff05067892 */ /* 0x000fe4000f8ec0ff */
[----:B------:R-:W-:Y:S01]  /*04b0*/  ISETP.LE.AND P3, PT, RZ, UR5, PT ;  /* 0x00000005ff007c0c */ /* 0x000fe2000bf63270 */
[----:B------:R-:W-:Y:S01]  /*04c0*/  IMAD.MOV.U32 R2, RZ, RZ, RZ ;  /* 0x000000ffff027224 */ /* 0x000fe200078e00ff */
[----:B------:R-:W-:Y:S02]  /*04d0*/  UISETP.NE.AND UP0, UPT, UR6, 0x3fe00000, UPT ;  /* 0x3fe000000600788c */ /* 0x000fe4000bf05270 */
[----:B------:R-:W-:-:S04]  /*04e0*/  SEL R3, RZ, 0x7ff00000, !P3 ;  /* 0x7ff00000ff037807 */ /* 0x000fc80005800000 */
[----:B------:R-:W-:Y:S02]  /*04f0*/  IADD3 R0, PT, PT, R3, -0x80000000, RZ ;  /* 0x8000000003007810 */ /* 0x000fe40007ffe0ff */
[----:B------:R-:W-:-:S04]  /*0500*/  PLOP3.LUT P3, PT, PT, PT, UP0, 0x80, 0x8 ;  /* 0x000000000008781c */ /* 0x000fc80003f6f008 */
[----:B------:R-:W-:-:S04]  /*0510*/  SEL R0, R0, R3, P3 ;  /* 0x0000000300007207 */ /* 0x000fc80001800000 */
[----:B------:R-:W-:-:S07]  /*0520*/  @!P2 SEL R3, R0, R3, P1 ;  /* 0x000000030003a207 */ /* 0x000fce0000800000 */
.L_x_122:
        /* <DEDUP_REMOVED lines=10> */
[----:B------:R-:W-:-:S04]  /*05d0*/  UISETP.NE.U32.AND UP0, UPT, UR11, URZ, UPT ;  /* 0x000000ff0b00728c */ /* 0x000fc8000bf05070 */
[----:B------:R-:W-:Y:S01]  /*05e0*/  UISETP.NE.AND.EX UP0, UPT, UR9, -0x80000000, UPT, UP0 ;  /* 0x800000000900788c */ /* 0x000fe2000bf05300 */
[----:B0-----:R-:W-:-:S15]  /*05f0*/  FMUL.FTZ R8, R8, 1 ;  /* 0x3f80000008087820 */ /* 0x001fde0000410000 */
[----:B------:R-:W-:-:S15]  /*0600*/  NOP ;  /* 0x0000000000007918 */ /* 0x000fde0000000000 */
[----:B------:R-:W-:-:S15]  /*0610*/  NOP ;  /* 0x0000000000007918 */ /* 0x000fde0000000000 */
[----:B------:R-:W-:-:S12]  /*0620*/  NOP ;  /* 0x0000000000007918 */ /* 0x000fd80000000000 */
[----:B------:R-:W1:Y:S01]  /*0630*/  DSETP.GEU.AND P1, PT, |R2|, UR6, PT ;  /* 0x0000000602007e2a */ /* 0x000e62000bf2e200 */
[----:B------:R-:W-:Y:S01]  /*0640*/  UMOV UR6, UR4 ;  /* 0x0000000400067c82 */ /* 0x000fe20008000000 */
[----:B-1----:R-:W-:Y:S01]  /*0650*/  @!P1 FMUL R0, R0, 1.175494350822287508e-38 ;  /* 0x0080000000009820 */ /* 0x002fe20000400000 */
[----:B------:R-:W-:-:S15]  /*0660*/  FSETP.NEU.FTZ.AND P1, PT, R10, 1, PT ;  /* 0x3f8000000a00780b */ /* 0x000fde0003f3d000 */
[----:B------:R-:W-:-:S15]  /*0670*/  NOP ;  /* 0x0000000000007918 */ /* 0x000fde0000000000 */
[----:B------:R-:W-:-:S15]  /*0680*/  NOP ;  /* 0x0000000000007918 */ /* 0x000fde0000000000 */
[----:B------:R-:W-:-:S15]  /*0690*/  NOP ;  /* 0x0000000000007918 */ /* 0x000fde0000000000 */
[----:B------:R-:W-:-:S01]  /*06a0*/  NOP ;  /* 0x0000000000007918 */ /* 0x000fc20000000000 */
[----:B------:R-:W0:Y:S01]  /*06b0*/  F2F.F64.F32 R8, R8 ;  /* 0x0000000800087310 */ /* 0x000e220000201800 */
[----:B------:R-:W-:Y:S01]  /*06c0*/  UMOV UR7, UR5 ;  /* 0x0000000500077c82 */ /* 0x000fe20008000000 */
[----:B------:R-:W-:-:S04]  /*06d0*/  FSEL R0, R0, RZ, P2 ;  /* 0x000000ff00007208 */ /* 0x000fc80001000000 */
[----:B------:R-:W-:-:S04]  /*06e0*/  FSEL R0, R0, RZ, P1 ;  /* 0x000000ff00007208 */ /* 0x000fc80000800000 */
[----:B------:R-:W-:Y:S02]  /*06f0*/  R2UR UR17, R0 ;  /* 0x00000000001172ca */ /* 0x000fe400000e0000 */
[----:B------:R-:W-:-:S15]  /*0700*/  MOV R0, 0x780 ;  /* 0x0000078000007802 */ /* 0x000fde0000000f00 */
[----:B------:R-:W-:-:S15]  /*0710*/  NOP ;  /* 0x0000000000007918 */ /* 0x000fde0000000000 */
[----:B------:R-:W-:-:S15]  /*0720*/  NOP ;  /* 0x0000000000007918 */ /* 0x000fde0000000000 */
[----:B------:R-:W-:-:S07]  /*0730*/  NOP ;  /* 0x0000000000007918 */ /* 0x000fce0000000000 */
[----:B0-----:R-:W0:Y:S02]  /*0740*/  DADD R2, -RZ, |R8| ;  /* 0x00000000ff027229 */ /* 0x001e240000000508 */
[----:B0-----:R-:W-:Y:S01]  /*0750*/  MOV R4, R2 ;  /* 0x0000000200047202 */ /* 0x001fe20000000f00 */
[----:B------:R-:W-:-:S07]  /*0760*/  IMAD.MOV.U32 R7, RZ, RZ, R3 ;  /* 0x000000ffff077224 */ /* 0x000fce00078e0003 */
[----:B------:R-:W-:Y:S05]  /*0770*/  CALL.REL.NOINC `($_Z25multi_tensor_apply_kernelI18TensorListMetadataILi4EE21AdamCapturableFunctorIN3c108BFloat16EfEJffPiifPf10adamMode_tfS7_EEvlPViT_T0_DpT1_$__internal_accurate_pow) ;  /* 0x0000002000e47944 */ /* 0x000fea0003c00000 */
[----:B------:R-:W0:Y:S01]  /*0780*/  LDC R10, c[0x0][0xf80] ;  /* 0x0003e000ff0a7b82 */ /* 0x000e220000000800 */
[----:B------:R-:W1:Y:S01]  /*0790*/  DADD R4, R8, UR4 ;  /* 0x0000000408047e29 */ /* 0x000e620008000000 */
[----:B------:R-:W-:Y:S02]  /*07a0*/  PLOP3.LUT P2, PT, PT, PT, UP0, 0x80, 0x8 ;  /* 0x000000000008781c */ /* 0x000fe40003f4f008 */
[----:B-1----:R-:W-:Y:S02]  /*07b0*/  LOP3.LUT R0, R5, 0x7ff00000, RZ, 0xc0, !PT ;  /* 0x7ff0000005007812 */ /* 0x002fe400078ec0ff */
[----:B------:R-:W-:Y:S02]  /*07c0*/  ISETP.GE.AND P1, PT, R9, RZ, PT ;  /* 0x000000ff0900720c */ /* 0x000fe40003f26270 */
[----:B0-----:R-:W-:-:S15]  /*07d0*/  FSETP.NEU.FTZ.AND P3, PT, R10, RZ, PT ;  /* 0x000000ff0a00720b */ /* 0x001fde0003f7d000 */
[----:B------:R-:W-:-:S15]  /*07e0*/  NOP ;  /* 0x0000000000007918 */ /* 0x000fde0000000000 */
[----:B------:R-:W-:-:S15]  /*07f0*/  NOP ;  /* 0x0000000000007918 */ /* 0x000fde0000000000 */
[----:B------:R-:W-:-:S12]  /*0800*/  NOP ;  /* 0x0000000000007918 */ /* 0x000fd80000000000 */
[----:B------:R-:W0:Y:S02]  /*0810*/  DADD R4, -RZ, -R2 ;  /* 0x00000000ff047229 */ /* 0x000e240000000902 */
[-C--:B0-----:R-:W-:Y:S02]  /*0820*/  FSEL R7, R4, R2.reuse, !P2 ;  /* 0x0000000204077208 */ /* 0x081fe40005000000 */
[-C--:B------:R-:W-:Y:S02]  /*0830*/  FSEL R4, R5, R3.reuse, !P2 ;  /* 0x0000000305047208 */ /* 0x080fe40005000000 */
[----:B------:R-:W-:Y:S02]  /*0840*/  ISETP.NE.AND P2, PT, R0, 0x7ff00000, PT ;  /* 0x7ff000000000780c */ /* 0x000fe40003f45270 */
[----:B------:R-:W-:Y:S02]  /*0850*/  FSEL R2, R7, R2, !P1 ;  /* 0x0000000207027208 */ /* 0x000fe40004800000 */
[----:B------:R-:W-:Y:S01]  /*0860*/  FSEL R3, R4, R3, !P1 ;  /* 0x0000000304037208 */ /* 0x000fe20004800000 */
[----:B------:R-:W-:Y:S08]  /*0870*/  @P3 BRA `(.L_x_123) ;  /* 0x0000000000283947 */ /* 0x000ff00003800000 */
[----:B------:R-:W-:Y:S01]  /*0880*/  UISETP.NE.U32.AND UP0, UPT, UR11, URZ, UPT ;  /* 0x000000ff0b00728c */ /* 0x000fe2000bf05070 */
[----:B------:R-:W-:Y:S01]  /*0890*/  ISETP.LE.AND P3, PT, RZ, UR5, PT ;  /* 0x00000005ff007c0c */ /* 0x000fe2000bf63270 */
[----:B------:R-:W-:Y:S01]  /*08a0*/  IMAD.U32 R3, RZ, RZ, UR5 ;  /* 0x00000005ff037e24 */ /* 0x000fe2000f8e00ff */
[----:B------:R-:W-:Y:S01]  /*08b0*/  MOV R2, UR4 ;  /* 0x0000000400027c02 */ /* 0x000fe20008000f00 */
[----:B------:R-:W-:-:S06]  /*08c0*/  UISETP.NE.AND.EX UP0, UPT, UR9, -0x80000000, UPT, UP0 ;  /* 0x800000000900788c */ /* 0x000fcc000bf05300 */
[----:B------:R-:W-:-:S13]  /*08d0*/  PLOP3.LUT P0, PT, PT, PT, UP0, 0x80, 0x8 ;  /* 0x000000000008781c */ /* 0x000fda0003f0f008 */
[----:B------:R-:W0:Y:S02]  /*08e0*/  DSETP.NEU.AND P0, PT, |R2|, 0.5, !P0 ;  /* 0x3fe000000200742a */ /* 0x000e24000470d200 */
[----:B0-----:R-:W-:Y:S02]  /*08f0*/  SEL R3, R9, RZ, P0 ;  /* 0x000000ff09037207 */ /* 0x001fe40000000000 */
[----:B------:R-:W-:Y:S02]  /*0900*/  MOV R2, RZ ;  /* 0x000000ff00027202 */ /* 0x000fe40000000f00 */
[----:B------:R-:W-:-:S07]  /*0910*/  @!P3 LOP3.LUT R3, R3, 0x7ff00000, RZ, 0xfc, !PT ;  /* 0x7ff000000303b812 */ /* 0x000fce00078efcff */
.L_x_123:
[----:B------:R-:W-:Y:S05]  /*0920*/  @P2 BRA `(.L_x_124) ;  /* 0x0000000000382947 */ /* 0x000fea0003800000 */
[----:B------:R-:W-:-:S13]  /*0930*/  FSETP.NAN.FTZ.AND P2, PT, R10, R10, PT ;  /* 0x0000000a0a00720b */ /* 0x000fda0003f58000 */
[----:B------:R0:W1:Y:S02]  /*0940*/  @P2 DADD R2, R8, UR4 ;  /* 0x0000000408022e29 */ /* 0x0000640008000000 */
[----:B01----:R-:W-:Y:S05]  /*0950*/  @P2 BRA `(.L_x_124) ;  /* 0x00000000002c2947 */ /* 0x003fea0003800000 */
[----:B------:R-:W0:Y:S02]  /*0960*/  DSETP.NEU.AND P2, PT, |R8|, +INF , PT ;  /* 0x7ff000000800742a */ /* 0x000e240003f4d200 */
[----:B0-----:R-:W-:Y:S05]  /*0970*/  @P2 BRA `(.L_x_124) ;  /* 0x0000000000242947 */ /* 0x001fea0003800000 */
[----:B------:R-:W-:Y:S02]  /*0980*/  ULOP3.LUT UR4, UR5, 0x7fffffff, URZ, 0xc0, !UPT ;  /* 0x7fffffff05047892 */ /* 0x000fe4000f8ec0ff */
[----:B------:R-:W-:Y:S02]  /*0990*/  ISETP.LE.AND P2, PT, RZ, UR5, PT ;  /* 0x00000005ff007c0c */ /* 0x000fe4000bf43270 */
[----:B------:R-:W-:Y:S01]  /*09a0*/  MOV R2, RZ ;  /* 0x000000ff00027202 */ /* 0x000fe20000000f00 */
[----:B------:R-:W-:Y:S01]  /*09b0*/  UISETP.NE.AND UP0, UPT, UR4, 0x3fe00000, UPT ;  /* 0x3fe000000400788c */ /* 0x000fe2000bf05270 */
[----:B------:R-:W-:-:S05]  /*09c0*/  SEL R3, RZ, 0x7ff00000, !P2 ;  /* 0x7ff00000ff037807 */ /* 0x000fca0005000000 */
[----:B------:R-:W-:Y:S01]  /*09d0*/  VIADD R0, R3, 0x80000000 ;  /* 0x8000000003007836 */ /* 0x000fe20000000000 */
[----:B------:R-:W-:-:S04]  /*09e0*/  PLOP3.LUT P2, PT, PT, PT, UP0, 0x80, 0x8 ;  /* 0x000000000008781c */ /* 0x000fc80003f4f008 */
[----:B------:R-:W-:-:S04]  /*09f0*/  SEL R0, R0, R3, P2 ;  /* 0x0000000300007207 */ /* 0x000fc80001000000 */
[----:B------:R-:W-:-:S07]  /*0a00*/  @!P1 SEL R3, R0, R3, P0 ;  /* 0x0000000300039207 */ /* 0x000fce0000000000 */
.L_x_124:
        /* <DEDUP_REMOVED lines=18> */
.L_x_120:
        /* <DEDUP_REMOVED lines=25> */
[----:B-1----:R-:W-:Y:S01]  /*0cc0*/  ULEA UR21, UP0, UR12, UR4, 0x1 ;  /* 0x000000040c157291 */ /* 0x002fe2000f8008ff */
[----:B0-----:R-:W-:Y:S01]  /*0cd0*/  FADD.FTZ R0, -R0, 1 ;  /* 0x3f80000000007421 */ /* 0x001fe20000010100 */
[----:B------:R-:W-:Y:S02]  /*0ce0*/  USHF.L.U64.HI UR4, UR12, 0x2, UR14 ;  /* 0x000000020c047899 */ /* 0x000fe4000801020e */
[----:B--2---:R-:W-:Y:S02]  /*0cf0*/  UIADD3 UR22, UP1, UPT, UR8, UR15, URZ ;  /* 0x0000000f08167290 */ /* 0x004fe4000ff3e0ff */
[----:B------:R-:W-:Y:S01]  /*0d00*/  USEL UR13, UR13, UR16, UP3 ;  /* 0x000000100d0d7287 */ /* 0x000fe20009800000 */
[----:B------:R-:W-:Y:S01]  /*0d10*/  IMAD.U32 R10, RZ, RZ, UR21 ;  /* 0x00000015ff0a7e24 */ /* 0x000fe2000f8e00ff */
[----:B----4-:R-:W-:Y:S01]  /*0d20*/  UISETP.NE.AND UP3, UPT, UR23, URZ, UPT ;  /* 0x000000ff1700728c */ /* 0x010fe2000bf65270 */
[----:B---3--:R-:W-:Y:S01]  /*0d30*/  FADD.FTZ R2, -R2, 1 ;  /* 0x3f80000002027421 */ /* 0x008fe20000010100 */
[----:B-----5:R-:W-:Y:S01]  /*0d40*/  UIADD3 UR15, UP2, UPT, UR10, UR15, URZ ;  /* 0x0000000f0a0f7290 */ /* 0x020fe2000ff5e0ff */
[----:B------:R-:W-:Y:S01]  /*0d50*/  R2UR UR10, R0 ;  /* 0x00000000000a72ca */ /* 0x000fe200000e0000 */
[----:B------:R-:W-:Y:S01]  /*0d60*/  UIADD3.X UR8, UPT, UPT, UR9, UR4, URZ, UP1, !UPT ;  /* 0x0000000409087290 */ /* 0x000fe20008ffe4ff */
[----:B------:R-:W-:Y:S01]  /*0d70*/  MOV R12, UR22 ;  /* 0x00000016000c7c02 */ /* 0x000fe20008000f00 */
[----:B------:R-:W-:Y:S01]  /*0d80*/  ULEA.HI.X UR5, UR12, UR5, UR14, 0x1, UP0 ;  /* 0x000000050c057291 */ /* 0x000fe200080f0c0e */
[----:B------:R-:W-:Y:S01]  /*0d90*/  R2UR UR9, R2 ;  /* 0x00000000020972ca */ /* 0x000fe200000e0000 */
[----:B------:R-:W-:Y:S01]  /*0da0*/  UIADD3.X UR4, UPT, UPT, UR11, UR4, URZ, UP2, !UPT ;  /* 0x000000040b047290 */ /* 0x000fe200097fe4ff */
[----:B------:R-:W-:Y:S01]  /*0db0*/  IMAD.U32 R14, RZ, RZ, UR15 ;  /* 0x0000000fff0e7e24 */ /* 0x000fe2000f8e00ff */
[----:B------:R-:W0:Y:S01]  /*0dc0*/  LDCU.64 UR6, c[0x0][UR6+0x380] ;  /* 0x00007000060677ac */ /* 0x000e220008000a00 */
[----:B------:R-:W-:Y:S01]  /*0dd0*/  IMAD.U32 R13, RZ, RZ, UR8 ;  /* 0x00000008ff0d7e24 */ /* 0x000fe2000f8e00ff */
[----:B------:R-:W-:-:S02]  /*0de0*/  MOV R11, UR5 ;  /* 0x00000005000b7c02 */ /* 0x000fc40008000f00 */
[----:B------:R-:W-:Y:S01]  /*0df0*/  MOV R15, UR4 ;  /* 0x00000004000f7c02 */ /* 0x000fe20008000f00 */
[----:B------:R-:W1:Y:S01]  /*0e00*/  LDCU UR20, c[0x0][0x360] ;  /* 0x00006c00ff1477ac */ /* 0x000e620008000800 */
[----:B------:R-:W-:Y:S06]  /*0e10*/  BRA.U !UP3, `(.L_x_125) ;  /* 0x0000000d0ba47547 */ /* 0x000fec000b800000 */
[----:B------:R-:W2:Y:S01]  /*0e20*/  S2R R2, SR_TID.X ;  /* 0x0000000000027919 */ /* 0x000ea20000002100 */
[----:B------:R-:W3:Y:S01]  /*0e30*/  LDCU UR11, c[0x0][0xf7c] ;  /* 0x0001ef80ff0b77ac */ /* 0x000ee20008000800 */
[----:B------:R-:W4:Y:S01]  /*0e40*/  LDCU UR14, c[0x0][0xf80] ;  /* 0x0001f000ff0e77ac */ /* 0x000f220008000800 */
[----:B------:R-:W0:Y:S01]  /*0e50*/  LDCU UR5, c[0x0][0xf94] ;  /* 0x0001f280ff0577ac */ /* 0x000e220008000800 */
[----:B------:R-:W0:Y:S01]  /*0e60*/  LDCU UR8, c[0x0][0xfa4] ;  /* 0x0001f480ff0877ac */ /* 0x000e220008000800 */
[----:B------:R-:W-:-:S05]  /*0e70*/  UMOV UR4, URZ ;  /* 0x000000ff00047c82 */ /* 0x000fca0008000000 */
.L_x_134:
[----:B--2---:R-:W-:Y:S01]  /*0e80*/  VIADD R25, R2, UR4 ;  /* 0x0000000402197c36 */ /* 0x004fe20008000000 */
[----:B------:R-:W-:-:S04]  /*0e90*/  USHF.R.S32.HI UR15, URZ, 0x1f, UR12 ;  /* 0x0000001fff0f7899 */ /* 0x000fc8000801140c */
[----:B------:R-:W-:-:S13]  /*0ea0*/  ISETP.GE.AND P0, PT, R25, UR13, PT ;  /* 0x0000000d19007c0c */ /* 0x000fda000bf06270 */
[----:B---3--:R-:W2:Y:S01]  /*0eb0*/  @!P0 LDC.64 R4, c[0x0][0xfa8] ;  /* 0x0003ea00ff048b82 */ /* 0x008ea20000000a00 */
[----:B------:R-:W-:-:S04]  /*0ec0*/  @!P0 IADD3 R0, P1, PT, R25, UR12, RZ ;  /* 0x0000000c19008c10 */ /* 0x000fc8000ff3e0ff */
[----:B-1----:R-:W-:Y:S02]  /*0ed0*/  @!P0 LEA.HI.X.SX32 R7, R25, UR15, 0x1, P1 ;  /* 0x0000000f19078c11 */ /* 0x002fe400088f0eff */
[----:B0-----:R-:W-:-:S04]  /*0ee0*/  @!P0 LEA R8, P1, R0, UR6, 0x1 ;  /* 0x0000000600088c11 */ /* 0x001fc8000f8208ff */
[----:B------:R-:W-:-:S05]  /*0ef0*/  @!P0 LEA.HI.X R9, R0, UR7, R7, 0x1, P1 ;  /* 0x0000000700098c11 */ /* 0x000fca00088f0c07 */
[----:B------:R-:W5:Y:S04]  /*0f00*/  @!P0 LDG.E.U16 R0, desc[UR18][R8.64] ;  /* 0x0000001208008981 */ /* 0x000f68000c1e1500 */
[----:B--2---:R-:W2:Y:S01]  /*0f10*/  @!P0 LDG.E R5, desc[UR18][R4.64] ;  /* 0x0000001204058981 */ /* 0x004ea2000c1e1900 */
[----:B-1----:R-:W-:Y:S01]  /*0f20*/  IADD3 R27, PT, PT, R25, UR20, RZ ;  /* 0x00000014191b7c10 */ /* 0x002fe2000fffe0ff */
[----:B------:R-:W-:-:S03]  /*0f30*/  IMAD.MOV.U32 R6, RZ, RZ, RZ ;  /* 0x000000ffff067224 */ /* 0x000fc600078e00ff */
[----:B------:R-:W-:-:S13]  /*0f40*/  ISETP.GE.AND P1, PT, R27, UR13, PT ;  /* 0x0000000d1b007c0c */ /* 0x000fda000bf26270 */
[----:B------:R-:W0:Y:S01]  /*0f50*/  @!P1 LDC.64 R16, c[0x0][0xfa8] ;  /* 0x0003ea00ff109b82 */ /* 0x000e220000000a00 */
[----:B------:R-:W-:-:S04]  /*0f60*/  @!P1 IADD3 R7, P2, PT, R27, UR12, RZ ;  /* 0x0000000c1b079c10 */ /* 0x000fc8000ff5e0ff */
[----:B------:R-:W-:Y:S02]  /*0f70*/  @!P1 LEA.HI.X.SX32 R20, R27, UR15, 0x1, P2 ;  /* 0x0000000f1b149c11 */ /* 0x000fe400090f0eff */
[----:B------:R-:W-:-:S04]  /*0f80*/  @!P1 LEA R18, P2, R7, UR6, 0x1 ;  /* 0x0000000607129c11 */ /* 0x000fc8000f8408ff */
[----:B------:R-:W-:Y:S02]  /*0f90*/  @!P1 LEA.HI.X R19, R7, UR7, R20, 0x1, P2 ;  /* 0x0000000707139c11 */ /* 0x000fe400090f0c14 */
[----:B-----5:R-:W-:-:S05]  /*0fa0*/  @!P0 SHF.L.U32 R0, R0, 0x10, RZ ;  /* 0x0000001000008819 */ /* 0x020fca00000006ff */
[----:B--2---:R-:W-:-:S05]  /*0fb0*/  @!P0 FMUL.FTZ R6, R0, R5 ;  /* 0x0000000500068220 */ /* 0x004fca0000410000 */
[----:B------:R-:W-:-:S04]  /*0fc0*/  @!P0 F2FP.BF16.F32.PACK_AB R0, RZ, R6 ;  /* 0x00000006ff00823e */ /* 0x000fc800000010ff */
[----:B------:R-:W-:-:S05]  /*0fd0*/  PRMT R21, R0, 0x7610, R21 ;  /* 0x0000761000157816 */ /* 0x000fca0000000015 */
[----:B------:R1:W-:Y:S04]  /*0fe0*/  @!P0 STG.E.U16 desc[UR18][R8.64], R21 ;  /* 0x0000001508008986 */ /* 0x0003e8000c101512 */
[----:B------:R-:W2:Y:S04]  /*0ff0*/  @!P1 LDG.E.U16 R0, desc[UR18][R18.64] ;  /* 0x0000001212009981 */ /* 0x000ea8000c1e1500 */
[----:B0-----:R-:W5:Y:S01]  /*1000*/  @!P1 LDG.E R16, desc[UR18][R16.64] ;  /* 0x0000001210109981 */ /* 0x001f62000c1e1900 */
[----:B------:R-:W-:Y:S02]  /*1010*/  VIADD R5, R27, UR20 ;  /* 0x000000141b057c36 */ /* 0x000fe40008000000 */
[----:B------:R-:W-:-:S02]  /*1020*/  HFMA2 R4, -RZ, RZ, 0, 0 ;  /* 0x00000000ff047431 */ /* 0x000fc400000001ff */
[----:B------:R-:W-:Y:S01]  /*1030*/  @!P0 IMAD.WIDE R22, R25, 0x4, R12 ;  /* 0x0000000419168825 */ /* 0x000fe200078e020c */
[----:B------:R-:W-:-:S13]  /*1040*/  ISETP.GE.AND P2, PT, R5, UR13, PT ;  /* 0x0000000d05007c0c */ /* 0x000fda000bf46270 */
[----:B------:R-:W0:Y:S01]  /*1050*/  @!P2 LDC.64 R28, c[0x0][0xfa8] ;  /* 0x0003ea00ff1cab82 */ /* 0x000e220000000a00 */
[----:B------:R-:W-:Y:S01]  /*1060*/  @!P2 IADD3 R20, P3, PT, R5, UR12, RZ ;  /* 0x0000000c0514ac10 */ /* 0x000fe2000ff7e0ff */
[----:B--2---:R-:W-:Y:S01]  /*1070*/  @!P1 IMAD.U32 R7, R0, 0x10000, RZ ;  /* 0x0001000000079824 */ /* 0x004fe200078e00ff */
[----:B------:R-:W-:-:S03]  /*1080*/  MOV R0, RZ ;  /* 0x000000ff00007202 */ /* 0x000fc60000000f00 */
[----:B-----5:R-:W-:Y:S01]  /*1090*/  @!P1 FMUL.FTZ R4, R7, R16 ;  /* 0x0000001007049220 */ /* 0x020fe20000410000 */
[----:B------:R-:W-:Y:S02]  /*10a0*/  @!P2 LEA.HI.X.SX32 R7, R5, UR15, 0x1, P3 ;  /* 0x0000000f0507ac11 */ /* 0x000fe400098f0eff */
[C---:B------:R-:W-:Y:S01]  /*10b0*/  @!P2 LEA R16, P3, R20.reuse, UR6, 0x1 ;  /* 0x000000061410ac11 */ /* 0x040fe2000f8608ff */
[----:B------:R2:W5:Y:S01]  /*10c0*/  @!P0 LDG.E R0, desc[UR18][R22.64] ;  /* 0x0000001216008981 */ /* 0x000562000c1e1900 */
[----:B-1----:R-:W-:Y:S02]  /*10d0*/  @!P1 F2FP.BF16.F32.PACK_AB R8, RZ, R4 ;  /* 0x00000004ff08923e */ /* 0x002fe400000010ff */
[----:B------:R-:W-:Y:S01]  /*10e0*/  @!P2 LEA.HI.X R17, R20, UR7, R7, 0x1, P3 ;  /* 0x000000071411ac11 */ /* 0x000fe200098f0c07 */
[----:B------:R-:W-:Y:S02]  /*10f0*/  IMAD.MOV.U32 R7, RZ, RZ, RZ ;  /* 0x000000ffff077224 */ /* 0x000fe400078e00ff */
[----:B------:R-:W-:-:S04]  /*1100*/  @!P0 IMAD.WIDE R20, R25, 0x4, R14 ;  /* 0x0000000419148825 */ /* 0x000fc800078e020e */
[----:B------:R-:W-:Y:S01]  /*1110*/  @!P0 IMAD.WIDE R24, R25, 0x2, R10 ;  /* 0x0000000219188825 */ /* 0x000fe200078e020a */
[----:B--2---:R-:W-:Y:S01]  /*1120*/  PRMT R23, R8, 0x7610, R23 ;  /* 0x0000761008177816 */ /* 0x004fe20000000017 */
[----:B------:R-:W4:Y:S04]  /*1130*/  @!P0 LDG.E R7, desc[UR18][R20.64] ;  /* 0x0000001214078981 */ /* 0x000f28000c1e1900 */
[----:B------:R1:W2:Y:S04]  /*1140*/  @!P0 LDG.E.U16 R8, desc[UR18][R24.64] ;  /* 0x0000001218088981 */ /* 0x0002a8000c1e1500 */
[----:B------:R3:W-:Y:S04]  /*1150*/  @!P1 STG.E.U16 desc[UR18][R18.64], R23 ;  /* 0x0000001712009986 */ /* 0x0007e8000c101512 */
[----:B------:R-:W5:Y:S04]  /*1160*/  @!P2 LDG.E.U16 R26, desc[UR18][R16.64] ;  /* 0x00000012101aa981 */ /* 0x000f68000c1e1500 */
[----:B0-----:R-:W4:Y:S01]  /*1170*/  @!P2 LDG.E R29, desc[UR18][R28.64] ;  /* 0x000000121c1da981 */ /* 0x001f22000c1e1900 */
[----:B------:R-:W-:-:S02]  /*1180*/  HFMA2 R9, -RZ, RZ, 0, 0 ;  /* 0x00000000ff097431 */ /* 0x000fc400000001ff */
[----:B-1----:R-:W-:-:S04]  /*1190*/  @!P1 IMAD.WIDE R24, R27, 0x4, R12 ;  /* 0x000000041b189825 */ /* 0x002fc800078e020c */
[----:B---3--:R-:W-:Y:S01]  /*11a0*/  VIADD R23, R5, UR20 ;  /* 0x0000001405177c36 */ /* 0x008fe20008000000 */
[----:B------:R0:W3:Y:S01]  /*11b0*/  @!P1 LDG.E R9, desc[UR18][R24.64] ;  /* 0x0000001218099981 */ /* 0x0000e2000c1e1900 */
[----:B------:R-:W-:Y:S02]  /*11c0*/  IMAD.MOV.U32 R22, RZ, RZ, RZ ;  /* 0x000000ffff167224 */ /* 0x000fe400078e00ff */
[----:B------:R-:W-:Y:S01]  /*11d0*/  @!P1 IMAD.WIDE R18, R27, 0x2, R10 ;  /* 0x000000021b129825 */ /* 0x000fe200078e020a */
[----:B------:R-:W-:-:S03]  /*11e0*/  ISETP.GE.AND P3, PT, R23, UR13, PT ;  /* 0x0000000d17007c0c */ /* 0x000fc6000bf66270 */
[----:B------:R-:W-:Y:S02]  /*11f0*/  @!P1 IMAD.WIDE R20, R27, 0x4, R14 ;  /* 0x000000041b149825 */ /* 0x000fe400078e020e */
[----:B------:R1:W2:Y:S01]  /*1200*/  @!P1 LDG.E.U16 R27, desc[UR18][R18.64] ;  /* 0x00000012121b9981 */ /* 0x0002a2000c1e1500 */
[----:B-----5:R-:W-:-:S05]  /*1210*/  @!P2 SHF.L.U32 R26, R26, 0x10, RZ ;  /* 0x000000101a1aa819 */ /* 0x020fca00000006ff */
[----:B----4-:R-:W-:Y:S01]  /*1220*/  @!P2 FMUL.FTZ R22, R26, R29 ;  /* 0x0000001d1a16a220 */ /* 0x010fe20000410000 */
[----:B------:R-:W-:-:S04]  /*1230*/  MOV R26, RZ ;  /* 0x000000ff001a7202 */ /* 0x000fc80000000f00 */
[----:B0-----:R-:W-:Y:S02]  /*1240*/  @!P2 F2FP.BF16.F32.PACK_AB R25, RZ, R22 ;  /* 0x00000016ff19a23e */ /* 0x001fe400000010ff */
[----:B------:R0:W4:Y:S02]  /*1250*/  @!P1 LDG.E R26, desc[UR18][R20.64] ;  /* 0x00000012141a9981 */ /* 0x000124000c1e1900 */
[----:B-1----:R-:W-:Y:S02]  /*1260*/  PRMT R19, R25, 0x7610, R19 ;  /* 0x0000761019137816 */ /* 0x002fe40000000013 */
[----:B------:R-:W-:-:S03]  /*1270*/  CS2R R28, SRZ ;  /* 0x00000000001c7805 */ /* 0x000fc6000001ff00 */
[----:B------:R1:W-:Y:S01]  /*1280*/  @!P2 STG.E.U16 desc[UR18][R16.64], R19 ;  /* 0x000000131000a986 */ /* 0x0003e2000c101512 */
[----:B0-----:R-:W-:Y:S01]  /*1290*/  @!P3 IADD3 R21, P4, PT, R23, UR12, RZ ;  /* 0x0000000c1715bc10 */ /* 0x001fe2000ff9e0ff */
[----:B-1----:R-:W0:Y:S01]  /*12a0*/  @!P3 LDC.64 R16, c[0x0][0xfa8] ;  /* 0x0003ea00ff10bb82 */ /* 0x002e220000000a00 */
[----:B------:R-:W-:-:S05]  /*12b0*/  @!P2 IMAD.WIDE R18, R5, 0x4, R14 ;  /* 0x000000040512a825 */ /* 0x000fca00078e020e */
[----:B------:R1:W5:Y:S01]  /*12c0*/  @!P2 LDG.E R29, desc[UR18][R18.64] ;  /* 0x00000012121da981 */ /* 0x000362000c1e1900 */
[----:B------:R-:W-:-:S05]  /*12d0*/  @!P2 IMAD.WIDE R24, R5, 0x4, R12 ;  /* 0x000000040518a825 */ /* 0x000fca00078e020c */
[----:B------:R-:W5:Y:S01]  /*12e0*/  @!P2 LDG.E R28, desc[UR18][R24.64] ;  /* 0x00000012181ca981 */ /* 0x000f62000c1e1900 */
[----:B-1----:R-:W-:Y:S02]  /*12f0*/  @!P3 LEA.HI.X.SX32 R18, R23, UR15, 0x1, P4 ;  /* 0x0000000f1712bc11 */ /* 0x002fe4000a0f0eff */
[----:B------:R-:W-:-:S04]  /*1300*/  @!P3 LEA R20, P4, R21, UR6, 0x1 ;  /* 0x000000061514bc11 */ /* 0x000fc8000f8808ff */
[----:B------:R-:W-:Y:S01]  /*1310*/  @!P3 LEA.HI.X R21, R21, UR7, R18, 0x1, P4 ;  /* 0x000000071515bc11 */ /* 0x000fe2000a0f0c12 */
[----:B0-----:R0:W2:Y:S04]  /*1320*/  @!P3 LDG.E R16, desc[UR18][R16.64] ;  /* 0x000000121010b981 */ /* 0x0010a8000c1e1900 */
[----:B------:R-:W5:Y:S01]  /*1330*/  @!P3 LDG.E.U16 R24, desc[UR18][R20.64] ;  /* 0x000000121418b981 */ /* 0x000f62000c1e1500 */
[----:B0-----:R-:W-:-:S04]  /*1340*/  FMUL.FTZ R17, R6, UR9 ;  /* 0x0000000906117c20 */ /* 0x001fc80008410000 */
[----:B------:R-:W-:-:S04]  /*1350*/  FMUL.FTZ R25, R17, R6 ;  /* 0x0000000611197220 */ /* 0x000fc80000410000 */
[----:B------:R-:W-:Y:S01]  /*1360*/  FFMA.FTZ R7, R7, UR14, R25 ;  /* 0x0000000e07077c23 */ /* 0x000fe20008010019 */
[----:B------:R-:W-:-:S04]  /*1370*/  FMUL.FTZ R25, R4, UR9 ;  /* 0x0000000904197c20 */ /* 0x000fc80008410000 */
[----:B------:R-:W-:Y:S01]  /*1380*/  FMUL.FTZ R25, R25, R4 ;  /* 0x0000000419197220 */ /* 0x000fe20000410000 */
[----:B------:R-:W-:-:S04]  /*1390*/  @!P2 IMAD.WIDE R18, R5, 0x2, R10 ;  /* 0x000000020512a825 */ /* 0x000fc800078e020a */
[----:B------:R-:W-:Y:S02]  /*13a0*/  HFMA2 R5, -RZ, RZ, 0, 0 ;  /* 0x00000000ff057431 */ /* 0x000fe400000001ff */
[----:B------:R0:W2:Y:S01]  /*13b0*/  @!P2 LDG.E.U16 R18, desc[UR18][R18.64] ;  /* 0x000000121212a981 */ /* 0x0000a2000c1e1500 */
[----:B------:R-:W-:-:S04]  /*13c0*/  FMUL.FTZ R4, R4, UR10 ;  /* 0x0000000a04047c20 */ /* 0x000fc80008410000 */
[----:B---3--:R-:W-:Y:S01]  /*13d0*/  FFMA.FTZ R4, R9, UR11, R4 ;  /* 0x0000000b09047c23 */ /* 0x008fe20008010004 */
[----:B----4-:R-:W-:Y:S01]  /*13e0*/  FFMA.FTZ R26, R26, UR14, R25 ;  /* 0x0000000e1a1a7c23 */ /* 0x010fe20008010019 */
[----:B-----5:R-:W-:-:S04]  /*13f0*/  @!P3 IMAD.U32 R25, R24, 0x10000, RZ ;  /* 0x000100001819b824 */ /* 0x020fc800078e00ff */
[----:B--2---:R-:W-:Y:S02]  /*1400*/  @!P3 FMUL.FTZ R5, R25, R16 ;  /* 0x000000101905b220 */ /* 0x004fe40000410000 */
[----:B------:R-:W1:Y:S03]  /*1410*/  MUFU.RCP R16, R3 ;  /* 0x0000000300107308 */ /* 0x000e660000001000 */
[----:B------:R-:W-:Y:S01]  /*1420*/  @!P3 F2FP.BF16.F32.PACK_AB R17, RZ, R5 ;  /* 0x00000005ff11b23e */ /* 0x000fe200000010ff */
[----:B-1----:R-:W-:-:S06]  /*1430*/  FMUL.FTZ R25, R7, R16 ;  /* 0x0000001007197220 */ /* 0x002fcc0000410000 */
[----:B------:R-:W1:Y:S01]  /*1440*/  MUFU.SQRT R25, R25 ;  /* 0x0000001900197308 */ /* 0x000e620000002000 */
[----:B0-----:R-:W-:Y:S01]  /*1450*/  PRMT R19, R17, 0x7610, R19 ;  /* 0x0000761011137816 */ /* 0x001fe20000000013 */
[----:B------:R-:W-:-:S04]  /*1460*/  FMUL.FTZ R17, R26, R16 ;  /* 0x000000101a117220 */ /* 0x000fc80000410000 */
[----:B------:R0:W-:Y:S02]  /*1470*/  @!P3 STG.E.U16 desc[UR18][R20.64], R19 ;  /* 0x000000131400b986 */ /* 0x0001e4000c101512 */
[----:B0-----:R-:W-:Y:S01]  /*1480*/  MUFU.SQRT R20, R17 ;  /* 0x0000001100147308 */ /* 0x001fe20000002000 */
[----:B-1----:R-:W-:-:S07]  /*1490*/  FADD.FTZ R24, R25, UR5 ;  /* 0x0000000519187e21 */ /* 0x002fce0008010000 */
[----:B------:R-:W0:Y:S01]  /*14a0*/  MUFU.RCP R17, UR17 ;  /* 0x0000001100117d08 */ /* 0x000e220008001000 */
[----:B------:R-:W-:-:S07]  /*14b0*/  FMUL.FTZ R19, R6, UR10 ;  /* 0x0000000a06137c20 */ /* 0x000fce0008410000 */
[----:B------:R-:W1:Y:S01]  /*14c0*/  MUFU.RCP R24, R24 ;  /* 0x0000001800187308 */ /* 0x000e620000001000 */
[----:B------:R-:W-:Y:S01]  /*14d0*/  FFMA.FTZ R0, R0, UR11, R19 ;  /* 0x0000000b00007c23 */ /* 0x000fe20008010013 */
[----:B------:R-:W-:Y:S01]  /*14e0*/  IMAD.MOV.U32 R19, RZ, RZ, RZ ;  /* 0x000000ffff137224 */ /* 0x000fe200078e00ff */
[----:B------:R-:W-:Y:S02]  /*14f0*/  @!P0 SHF.L.U32 R19, R8, 0x10, RZ ;  /* 0x0000001008138819 */ /* 0x000fe400000006ff */
[----:B0-----:R-:W-:-:S04]  /*1500*/  FMUL.FTZ R9, R0, R17 ;  /* 0x0000001100097220 */ /* 0x001fc80000410000 */
[----:B-1----:R-:W-:Y:S02]  /*1510*/  FMUL.FTZ R24, R9, R24 ;  /* 0x0000001809187220 */ /* 0x002fe40000410000 */
[----:B------:R-:W0:Y:S01]  /*1520*/  LDC.64 R8, c[0x0][0xf98] ;  /* 0x0003e600ff087b82 */ /* 0x000e220000000a00 */
[----:B------:R-:W-:-:S04]  /*1530*/  FADD.FTZ R6, R20, UR5 ;  /* 0x0000000514067e21 */ /* 0x000fc80008010000 */
[----:B------:R0:W1:Y:S02]  /*1540*/  MUFU.RCP R20, R6 ;  /* 0x0000000600147308 */ /* 0x0000640000001000 */
[----:B0-----:R0:W2:Y:S01]  /*1550*/  LDG.E R6, desc[UR18][R8.64] ;  /* 0x0000001208067981 */ /* 0x0010a2000c1e1900 */
[----:B------:R-:W-:-:S04]  /*1560*/  FMUL.FTZ R25, R4, R17 ;  /* 0x0000001104197220 */ /* 0x000fc80000410000 */
[----:B-1----:R-:W-:Y:S01]  /*1570*/  FMUL.FTZ R20, R25, R20 ;  /* 0x0000001419147220 */ /* 0x002fe20000410000 */
[----:B------:R-:W-:-:S04]  /*1580*/  FMUL.FTZ R25, R22, UR10 ;  /* 0x0000000a16197c20 */ /* 0x000fc80008410000 */
[----:B------:R-:W-:Y:S01]  /*1590*/  FFMA.FTZ R28, R28, UR11, R25 ;  /* 0x0000000b1c1c7c23 */ /* 0x000fe20008010019 */
[----:B------:R-:W-:-:S04]  /*15a0*/  FMUL.FTZ R25, R22, UR9 ;  /* 0x0000000916197c20 */ /* 0x000fc80008410000 */
[----:B------:R-:W-:-:S04]  /*15b0*/  FMUL.FTZ R22, R25, R22 ;  /* 0x0000001619167220 */ /* 0x000fc80000410000 */
[----:B------:R-:W-:-:S04]  /*15c0*/  FFMA.FTZ R29, R29, UR14, R22 ;  /* 0x0000000e1d1d7c23 */ /* 0x000fc80008010016 */
[----:B0-----:R-:W-:-:S04]  /*15d0*/  FMUL.FTZ R9, R29, R16 ;  /* 0x000000101d097220 */ /* 0x001fc80000410000 */
[----:B------:R-:W0:Y:S01]  /*15e0*/  MUFU.SQRT R22, R9 ;  /* 0x0000000900167308 */ /* 0x000e220000002000 */
[----:B------:R-:W-:Y:S01]  /*15f0*/  IMAD.MOV.U32 R21, RZ, RZ, RZ ;  /* 0x000000ffff157224 */ /* 0x000fe200078e00ff */
[----:B------:R-:W-:Y:S01]  /*1600*/  @!P1 SHF.L.U32 R21, R27, 0x10, RZ ;  /* 0x000000101b159819 */ /* 0x000fe200000006ff */
[----:B0-----:R-:W-:-:S06]  /*1610*/  FADD.FTZ R27, R22, UR5 ;  /* 0x00000005161b7e21 */ /* 0x001fcc0008010000 */
[----:B------:R-:W0:Y:S01]  /*1620*/  MUFU.RCP R27, R27 ;  /* 0x0000001b001b7308 */ /* 0x000e220000001000 */
[----:B------:R-:W-:Y:S01]  /*1630*/  FMUL.FTZ R8, R28, R17 ;  /* 0x000000111c087220 */ /* 0x000fe20000410000 */
[----:B------:R-:W-:Y:S01]  /*1640*/  IMAD.MOV.U32 R25, RZ, RZ, RZ ;  /* 0x000000ffff197224 */ /* 0x000fe200078e00ff */
[----:B------:R-:W-:Y:S01]  /*1650*/  @!P2 SHF.L.U32 R25, R18, 0x10, RZ ;  /* 0x000000101219a819 */ /* 0x000fe200000006ff */
[----:B------:R-:W-:Y:S01]  /*1660*/  FFMA.FTZ R20, R21, UR8, R20 ;  /* 0x0000000815147c23 */ /* 0x000fe20008010014 */
[----:B------:R-:W-:Y:S01]  /*1670*/  FFMA.FTZ R22, R19, UR8, R24 ;  /* 0x0000000813167c23 */ /* 0x000fe20008010018 */
[----:B0-----:R-:W-:Y:S01]  /*1680*/  FMUL.FTZ R18, R8, R27 ;  /* 0x0000001b08127220 */ /* 0x001fe20000410000 */
[----:B------:R-:W-:Y:S02]  /*1690*/  IMAD.MOV.U32 R27, RZ, RZ, RZ ;  /* 0x000000ffff1b7224 */ /* 0x000fe400078e00ff */
[----:B------:R-:W-:-:S05]  /*16a0*/  @!P3 IMAD.WIDE R8, R23, 0x4, R12 ;  /* 0x000000041708b825 */ /* 0x000fca00078e020c */
[----:B------:R0:W3:Y:S02]  /*16b0*/  @!P3 LDG.E R27, desc[UR18][R8.64] ;  /* 0x00000012081bb981 */ /* 0x0000e4000c1e1900 */
[----:B0-----:R-:W-:Y:S02]  /*16c0*/  HFMA2 R8, -RZ, RZ, 0, 0 ;  /* 0x00000000ff087431 */ /* 0x001fe400000001ff */
[----:B--2---:R-:W-:Y:S01]  /*16d0*/  FFMA.FTZ R24, -R6, R20, R21 ;  /* 0x0000001406187223 */ /* 0x004fe20000010115 */
[----:B------:R-:W-:-:S04]  /*16e0*/  FFMA.FTZ R20, R25, UR8, R18 ;  /* 0x0000000819147c23 */ /* 0x000fc80008010012 */
[----:B------:R-:W-:Y:S01]  /*16f0*/  FFMA.FTZ R25, -R6, R20, R25 ;  /* 0x0000001406197223 */ /* 0x000fe20000010119 */
[----:B------:R-:W-:-:S05]  /*1700*/  @!P3 IMAD.WIDE R20, R23, 0x4, R14 ;  /* 0x000000041714b825 */ /* 0x000fca00078e020e */
[----:B------:R-:W2:Y:S01]  /*1710*/  @!P3 LDG.E R8, desc[UR18][R20.64] ;  /* 0x000000121408b981 */ /* 0x000ea2000c1e1900 */
[----:B------:R-:W-:Y:S01]  /*1720*/  FFMA.FTZ R22, R22, -R6, R19 ;  /* 0x8000000616167223 */ /* 0x000fe20000010013 */
[----:B------:R-:W-:-:S06]  /*1730*/  @!P3 IMAD.WIDE R18, R23, 0x2, R10 ;  /* 0x000000021712b825 */ /* 0x000fcc00078e020a */
[----:B------:R-:W4:Y:S01]  /*1740*/  @!P3 LDG.E.U16 R18, desc[UR18][R18.64] ;  /* 0x000000121212b981 */ /* 0x000f22000c1e1500 */
[----:B------:R-:W-:-:S04]  /*1750*/  FMUL.FTZ R23, R5, UR9 ;  /* 0x0000000905177c20 */ /* 0x000fc80008410000 */
[----:B------:R-:W-:Y:S01]  /*1760*/  FMUL.FTZ R23, R23, R5 ;  /* 0x0000000517177220 */ /* 0x000fe20000410000 */
[----:B------:R-:W-:Y:S03]  /*1770*/  BSSY.RECONVERGENT B0, `(.L_x_126) ;  /* 0x000001b000007945 */ /* 0x000fe60003800200 */
[----:B--2---:R-:W-:-:S04]  /*1780*/  FFMA.FTZ R23, R8, UR14, R23 ;  /* 0x0000000e08177c23 */ /* 0x004fc80008010017 */
[----:B------:R-:W-:-:S06]  /*1790*/  FMUL.FTZ R16, R23, R16 ;  /* 0x0000001017107220 */ /* 0x000fcc0000410000 */
[----:B------:R-:W0:Y:S01]  /*17a0*/  MUFU.SQRT R16, R16 ;  /* 0x0000001000107308 */ /* 0x000e220000002000 */
[----:B------:R-:W-:Y:S01]  /*17b0*/  FMUL.FTZ R8, R5, UR10 ;  /* 0x0000000a05087c20 */ /* 0x000fe20008410000 */
[----:B0-----:R-:W-:-:S06]  /*17c0*/  FADD.FTZ R9, R16, UR5 ;  /* 0x0000000510097e21 */ /* 0x001fcc0008010000 */
[----:B------:R-:W0:Y:S01]  /*17d0*/  MUFU.RCP R9, R9 ;  /* 0x0000000900097308 */ /* 0x000e220000001000 */
[----:B---3--:R-:W-:Y:S01]  /*17e0*/  FFMA.FTZ R27, R27, UR11, R8 ;  /* 0x0000000b1b1b7c23 */ /* 0x008fe20008010008 */
[----:B------:R-:W-:-:S03]  /*17f0*/  IMAD.MOV.U32 R5, RZ, RZ, RZ ;  /* 0x000000ffff057224 */ /* 0x000fc600078e00ff */
[----:B------:R-:W-:Y:S01]  /*1800*/  FMUL.FTZ R17, R27, R17 ;  /* 0x000000111b117220 */ /* 0x000fe20000410000 */
[----:B----4-:R-:W-:-:S03]  /*1810*/  @!P3 SHF.L.U32 R5, R18, 0x10, RZ ;  /* 0x000000101205b819 */ /* 0x010fc600000006ff */
[----:B0-----:R-:W-:-:S04]  /*1820*/  FMUL.FTZ R20, R17, R9 ;  /* 0x0000000911147220 */ /* 0x001fc80000410000 */
[----:B------:R-:W-:Y:S01]  /*1830*/  FFMA.FTZ R20, R5, UR8, R20 ;  /* 0x0000000805147c23 */ /* 0x000fe20008010014 */
[----:B------:R-:W-:Y:S06]  /*1840*/  @P0 BRA `(.L_x_127) ;  /* 0x0000000000340947 */ /* 0x000fec0003800000 */
[----:B------:R-:W0:Y:S01]  /*1850*/  F2F.BF16.F32 R0, R0 ;  /* 0x0000000000007304 */ /* 0x000e220000202000 */
[----:B------:R-:W-:Y:S01]  /*1860*/  F2FP.BF16.F32.PACK_AB R22, RZ, R22 ;  /* 0x00000016ff16723e */ /* 0x000fe200000010ff */
[----:B------:R-:W-:-:S03]  /*1870*/  VIADD R17, R2, UR4 ;  /* 0x0000000402117c36 */ /* 0x000fc60008000000 */
[----:B------:R-:W-:Y:S01]  /*1880*/  PRMT R9, R22, 0x7610, R9 ;  /* 0x0000761016097816 */ /* 0x000fe20000000009 */
[C---:B------:R-:W-:Y:S02]  /*1890*/  IMAD.WIDE R18, R17.reuse, 0x2, R10 ;  /* 0x0000000211127825 */ /* 0x040fe400078e020a */
[----:B------:R-:W1:Y:S03]  /*18a0*/  F2F.BF16.F32 R7, R7 ;  /* 0x0000000700077304 */ /* 0x000e660000202000 */
[----:B------:R2:W-:Y:S01]  /*18b0*/  STG.E.U16 desc[UR18][R18.64], R9 ;  /* 0x0000000912007986 */ /* 0x0005e2000c101512 */
[----:B0-----:R-:W-:Y:S01]  /*18c0*/  SHF.L.U32 R21, R0, 0x10, RZ ;  /* 0x0000001000157819 */ /* 0x001fe200000006ff */
[----:B--2---:R-:W-:-:S04]  /*18d0*/  IMAD.WIDE R8, R17, 0x4, R12 ;  /* 0x0000000411087825 */ /* 0x004fc800078e020c */
[----:B-1----:R-:W-:Y:S01]  /*18e0*/  IMAD.U32 R22, R7, 0x10000, RZ ;  /* 0x0001000007167824 */ /* 0x002fe200078e00ff */
[----:B------:R0:W-:Y:S01]  /*18f0*/  STG.E desc[UR18][R8.64], R21 ;  /* 0x0000001508007986 */ /* 0x0001e2000c101912 */
[----:B------:R-:W-:-:S05]  /*1900*/  IMAD.WIDE R16, R17, 0x4, R14 ;  /* 0x0000000411107825 */ /* 0x000fca00078e020e */
[----:B------:R0:W-:Y:S02]  /*1910*/  STG.E desc[UR18][R16.64], R22 ;  /* 0x0000001610007986 */ /* 0x0001e4000c101912 */
.L_x_127:
[----:B------:R-:W-:Y:S05]  /*1920*/  BSYNC.RECONVERGENT B0 ;  /* 0x0000000000007941 */ /* 0x000fea0003800200 */
.L_x_126:
[----:B------:R-:W-:Y:S04]  /*1930*/  BSSY.RECONVERGENT B0, `(.L_x_128) ;  /* 0x000000f000007945 */ /* 0x000fe80003800200 */
[----:B------:R-:W-:Y:S05]  /*1940*/  @P1 BRA `(.L_x_129) ;  /* 0x0000000000341947 */ /* 0x000fea0003800000 */
[----:B------:R-:W1:Y:S01]  /*1950*/  F2F.BF16.F32 R4, R4 ;  /* 0x0000000400047304 */ /* 0x000e620000202000 */
[----:B------:R-:W-:Y:S02]  /*1960*/  IADD3 R0, PT, PT, R2, UR4, RZ ;  /* 0x0000000402007c10 */ /* 0x000fe4000fffe0ff */
[----:B------:R-:W-:-:S03]  /*1970*/  F2FP.BF16.F32.PACK_AB R24, RZ, R24 ;  /* 0x00000018ff18723e */ /* 0x000fc600000010ff */
[----:B0-----:R-:W-:Y:S02]  /*1980*/  VIADD R9, R0, UR20 ;  /* 0x0000001400097c36 */ /* 0x001fe40008000000 */
[----:B------:R-:W0:Y:S02]  /*1990*/  F2F.BF16.F32 R26, R26 ;  /* 0x0000001a001a7304 */ /* 0x000e240000202000 */
[----:B------:R-:W-:-:S04]  /*19a0*/  IMAD.WIDE R18, R9, 0x2, R10 ;  /* 0x0000000209127825 */ /* 0x000fc800078e020a */
[C---:B------:R-:W-:Y:S01]  /*19b0*/  IMAD.WIDE R16, R9.reuse, 0x4, R12 ;  /* 0x0000000409107825 */ /* 0x040fe200078e020c */
[----:B-1----:R-:W-:Y:S01]  /*19c0*/  SHF.L.U32 R7, R4, 0x10, RZ ;  /* 0x0000001004077819 */ /* 0x002fe200000006ff */
[----:B------:R1:W-:Y:S02]  /*19d0*/  STG.E.U16 desc[UR18][R18.64], R24 ;  /* 0x0000001812007986 */ /* 0x0003e4000c101512 */
[----:B------:R-:W-:Y:S02]  /*19e0*/  IMAD.WIDE R8, R9, 0x4, R14 ;  /* 0x0000000409087825 */ /* 0x000fe400078e020e */
[----:B------:R1:W-:Y:S02]  /*19f0*/  STG.E desc[UR18][R16.64], R7 ;  /* 0x0000000710007986 */ /* 0x0003e4000c101912 */
[----:B0-----:R-:W-:-:S05]  /*1a00*/  IMAD.U32 R21, R26, 0x10000, RZ ;  /* 0x000100001a157824 */ /* 0x001fca00078e00ff */
[----:B------:R1:W-:Y:S02]  /*1a10*/  STG.E desc[UR18][R8.64], R21 ;  /* 0x0000001508007986 */ /* 0x0003e4000c101912 */
.L_x_129:
[----:B------:R-:W-:Y:S05]  /*1a20*/  BSYNC.RECONVERGENT B0 ;  /* 0x0000000000007941 */ /* 0x000fea0003800200 */
.L_x_128:
[----:B------:R-:W-:Y:S04]  /*1a30*/  BSSY.RECONVERGENT B0, `(.L_x_130) ;  /* 0x0000010000007945 */ /* 0x000fe80003800200 */
[----:B------:R-:W-:Y:S05]  /*1a40*/  @P2 BRA `(.L_x_131) ;  /* 0x0000000000382947 */ /* 0x000fea0003800000 */
[----:B------:R-:W-:Y:S01]  /*1a50*/  IADD3 R0, PT, PT, R2, UR4, RZ ;  /* 0x0000000402007c10 */ /* 0x000fe2000fffe0ff */
[----:B------:R-:W2:Y:S01]  /*1a60*/  F2F.BF16.F32 R28, R28 ;  /* 0x0000001c001c7304 */ /* 0x000ea20000202000 */
[----:B------:R-:W-:-:S03]  /*1a70*/  F2FP.BF16.F32.PACK_AB R25, RZ, R25 ;  /* 0x00000019ff19723e */ /* 0x000fc600000010ff */
[----:B------:R-:W-:-:S04]  /*1a80*/  VIADD R0, R0, UR20 ;  /* 0x0000001400007c36 */ /* 0x000fc80008000000 */
[----:B------:R-:W3:Y:S01]  /*1a90*/  F2F.BF16.F32 R29, R29 ;  /* 0x0000001d001d7304 */ /* 0x000ee20000202000 */
[----:B-1----:R-:W-:-:S05]  /*1aa0*/  IADD3 R19, PT, PT, R0, UR20, RZ ;  /* 0x0000001400137c10 */ /* 0x002fca000fffe0ff */
[----:B0-----:R-:W-:-:S04]  /*1ab0*/  IMAD.WIDE R8, R19, 0x2, R10 ;  /* 0x0000000213087825 */ /* 0x001fc800078e020a */
[----:B--2---:R-:W-:Y:S01]  /*1ac0*/  IMAD.U32 R7, R28, 0x10000, RZ ;  /* 0x000100001c077824 */ /* 0x004fe200078e00ff */
[----:B------:R2:W-:Y:S01]  /*1ad0*/  STG.E.U16 desc[UR18][R8.64], R25 ;  /* 0x0000001908007986 */ /* 0x0005e2000c101512 */
[----:B------:R-:W-:Y:S01]  /*1ae0*/  IMAD.WIDE R16, R19, 0x4, R12 ;  /* 0x0000000413107825 */ /* 0x000fe200078e020c */
[----:B---3--:R-:W-:-:S03]  /*1af0*/  SHF.L.U32 R21, R29, 0x10, RZ ;  /* 0x000000101d157819 */ /* 0x008fc600000006ff */
[----:B------:R-:W-:Y:S01]  /*1b00*/  IMAD.WIDE R18, R19, 0x4, R14 ;  /* 0x0000000413127825 */ /* 0x000fe200078e020e */
[----:B------:R2:W-:Y:S04]  /*1b10*/  STG.E desc[UR18][R16.64], R7 ;  /* 0x0000000710007986 */ /* 0x0005e8000c101912 */
[----:B------:R2:W-:Y:S02]  /*1b20*/  STG.E desc[UR18][R18.64], R21 ;  /* 0x0000001512007986 */ /* 0x0005e4000c101912 */
.L_x_131:
[----:B------:R-:W-:Y:S05]  /*1b30*/  BSYNC.RECONVERGENT B0 ;  /* 0x0000000000007941 */ /* 0x000fea0003800200 */
.L_x_130:
[----:B------:R-:W-:Y:S01]  /*1b40*/  BSSY.RECONVERGENT B0, `(.L_x_132) ;  /* 0x0000012000007945 */ /* 0x000fe20003800200 */
[----:B------:R-:W-:-:S03]  /*1b50*/  FFMA.FTZ R0, -R6, R20, R5 ;  /* 0x0000001406007223 */ /* 0x000fc60000010105 */
[----:B------:R-:W-:Y:S05]  /*1b60*/  @P3 BRA `(.L_x_133) ;  /* 0x00000000003c3947 */ /* 0x000fea0003800000 */
[----:B------:R-:W-:Y:S01]  /*1b70*/  VIADD R4, R2, UR4 ;  /* 0x0000000402047c36 */ /* 0x000fe20008000000 */
[----:B------:R-:W3:Y:S01]  /*1b80*/  F2F.BF16.F32 R27, R27 ;  /* 0x0000001b001b7304 */ /* 0x000ee20000202000 */
[----:B------:R-:W-:-:S03]  /*1b90*/  F2FP.BF16.F32.PACK_AB R0, RZ, R0 ;  /* 0x00000000ff00723e */ /* 0x000fc600000010ff */
[----:B------:R-:W-:-:S04]  /*1ba0*/  IADD3 R4, PT, PT, R4, UR20, RZ ;  /* 0x0000001404047c10 */ /* 0x000fc8000fffe0ff */
[----:B------:R-:W4:Y:S01]  /*1bb0*/  F2F.BF16.F32 R23, R23 ;  /* 0x0000001700177304 */ /* 0x000f220000202000 */
[----:B------:R-:W-:-:S05]  /*1bc0*/  VIADD R4, R4, UR20 ;  /* 0x0000001404047c36 */ /* 0x000fca0008000000 */
[----:B012---:R-:W-:Y:S01]  /*1bd0*/  IADD3 R9, PT, PT, R4, UR20, RZ ;  /* 0x0000001404097c10 */ /* 0x007fe2000fffe0ff */
[----:B---3--:R-:W-:-:S04]  /*1be0*/  IMAD.U32 R17, R27, 0x10000, RZ ;  /* 0x000100001b117824 */ /* 0x008fc800078e00ff */
[----:B------:R-:W-:-:S04]  /*1bf0*/  IMAD.WIDE R4, R9, 0x2, R10 ;  /* 0x0000000209047825 */ /* 0x000fc800078e020a */
[----:B------:R-:W-:Y:S01]  /*1c00*/  IMAD.WIDE R6, R9, 0x4, R12 ;  /* 0x0000000409067825 */ /* 0x000fe200078e020c */
[----:B----4-:R-:W-:Y:S01]  /*1c10*/  SHF.L.U32 R19, R23, 0x10, RZ ;  /* 0x0000001017137819 */ /* 0x010fe200000006ff */
[----:B------:R3:W-:Y:S02]  /*1c20*/  STG.E.U16 desc[UR18][R4.64], R0 ;  /* 0x0000000004007986 */ /* 0x0007e4000c101512 */
[----:B------:R-:W-:Y:S02]  /*1c30*/  IMAD.WIDE R8, R9, 0x4, R14 ;  /* 0x0000000409087825 */ /* 0x000fe400078e020e */
[----:B------:R3:W-:Y:S04]  /*1c40*/  STG.E desc[UR18][R6.64], R17 ;  /* 0x0000001106007986 */ /* 0x0007e8000c101912 */
[----:B------:R3:W-:Y:S02]  /*1c50*/  STG.E desc[UR18][R8.64], R19 ;  /* 0x0000001308007986 */ /* 0x0007e4000c101912 */
.L_x_133:
[----:B------:R-:W-:Y:S05]  /*1c60*/  BSYNC.RECONVERGENT B0 ;  /* 0x0000000000007941 */ /* 0x000fea0003800200 */
.L_x_132:
[----:B------:R-:W-:-:S04]  /*1c70*/  ULEA UR4, UR20, UR4, 0x2 ;  /* 0x0000000414047291 */ /* 0x000fc8000f8e10ff */
[----:B------:R-:W-:-:S09]  /*1c80*/  UISETP.GE.AND UP0, UPT, UR4, UR13, UPT ;  /* 0x0000000d0400728c */ /* 0x000fd2000bf06270 */
[----:B------:R-:W-:Y:S05]  /*1c90*/  BRA.U !UP0, `(.L_x_134) ;  /* 0xfffffff108787547 */ /* 0x000fea000b83ffff */
[----:B------:R-:W-:Y:S05]  /*1ca0*/  EXIT ;  /* 0x000000000000794d */ /* 0x000fea0003800000 */
.L_x_125:
[----:B------:R-:W2:Y:S01]  /*1cb0*/  LDCU UR8, c[0x0][0xf7c] ;  /* 0x0001ef80ff0877ac */ /* 0x000ea20008000800 */
[----:B------:R-:W3:Y:S01]  /*1cc0*/  LDCU UR11, c[0x0][0xf80] ;  /* 0x0001f000ff0b77ac */ /* 0x000ee20008000800 */
[----:B------:R-:W4:Y:S01]  /*1cd0*/  LDCU UR14, c[0x0][0xf94] ;  /* 0x0001f280ff0e77ac */ /* 0x000f220008000800 */
[----:B------:R-:W0:Y:S01]  /*1ce0*/  LDCU UR5, c[0x0][0xfa4] ;  /* 0x0001f480ff0577ac */ /* 0x000e220008000800 */
[----:B------:R-:W-:-:S05]  /*1cf0*/  UMOV UR4, URZ ;  /* 0x000000ff00047c82 */ /* 0x000fca0008000000 */
.L_x_143:
[----:B---3--:R-:W5:Y:S01]  /*1d00*/  S2R R6, SR_TID.X ;  /* 0x0000000000067919 */ /* 0x008f620000002100 */
[----:B------:R-:W-:Y:S01]  /*1d10*/  USHF.R.S32.HI UR15, URZ, 0x1f, UR12 ;  /* 0x0000001fff0f7899 */ /* 0x000fe2000801140c */
[----:B-----5:R-:W-:-:S05]  /*1d20*/  VIADD R6, R6, UR4 ;  /* 0x0000000406067c36 */ /* 0x020fca0008000000 */
[----:B------:R-:W-:-:S13]  /*1d30*/  ISETP.GE.AND P0, PT, R6, UR13, PT ;  /* 0x0000000d06007c0c */ /* 0x000fda000bf06270 */
[----:B0-2---:R-:W5:Y:S01]  /*1d40*/  @!P0 LDC.64 R16, c[0x0][0xfa8] ;  /* 0x0003ea00ff108b82 */ /* 0x005f620000000a00 */
[----:B------:R-:W-:-:S04]  /*1d50*/  @!P0 IADD3 R0, P1, PT, R6, UR12, RZ ;  /* 0x0000000c06008c10 */ /* 0x000fc8000ff3e0ff */
[----:B------:R-:W-:Y:S02]  /*1d60*/  @!P0 LEA.HI.X.SX32 R5, R6, UR15, 0x1, P1 ;  /* 0x0000000f06058c11 */ /* 0x000fe400088f0eff */
[----:B0-----:R-:W-:-:S04]  /*1d70*/  @!P0 LEA R8, P1, R0, UR6, 0x1 ;  /* 0x0000000600088c11 */ /* 0x001fc8000f8208ff */
[----:B------:R-:W-:-:S05]  /*1d80*/  @!P0 LEA.HI.X R9, R0, UR7, R5, 0x1, P1 ;  /* 0x0000000700098c11 */ /* 0x000fca00088f0c05 */
[----:B------:R-:W2:Y:S04]  /*1d90*/  @!P0 LDG.E.U16 R0, desc[UR18][R8.64] ;  /* 0x0000001208008981 */ /* 0x000ea8000c1e1500 */
[----:B-----5:R-:W5:Y:S01]  /*1da0*/  @!P0 LDG.E R17, desc[UR18][R16.64] ;  /* 0x0000001210118981 */ /* 0x020f62000c1e1900 */
        /* <DEDUP_REMOVED lines=8> */
[----:B--2---:R-:W-:-:S05]  /*1e30*/  @!P0 SHF.L.U32 R0, R0, 0x10, RZ ;  /* 0x0000001000008819 */ /* 0x004fca00000006ff */
[----:B-----5:R-:W-:-:S05]  /*1e40*/  @!P0 FMUL.FTZ R4, R0, R17 ;  /* 0x0000001100048220 */ /* 0x020fca0000410000 */
[----:B------:R-:W-:-:S04]  /*1e50*/  @!P0 F2FP.BF16.F32.PACK_AB R0, RZ, R4 ;  /* 0x00000004ff00823e */ /* 0x000fc800000010ff */
[----:B------:R-:W-:-:S05]  /*1e60*/  PRMT R16, R0, 0x7610, R16 ;  /* 0x0000761000107816 */ /* 0x000fca0000000010 */
[----:B------:R1:W-:Y:S04]  /*1e70*/  @!P0 STG.E.U16 desc[UR18][R8.64], R16 ;  /* 0x0000001008008986 */ /* 0x0003e8000c101512 */
[----:B------:R-:W2:Y:S04]  /*1e80*/  @!P1 LDG.E.U16 R0, desc[UR18][R18.64] ;  /* 0x0000001212009981 */ /* 0x000ea8000c1e1500 */
[----:B0-----:R-:W5:Y:S01]  /*1e90*/  @!P1 LDG.E R21, desc[UR18][R20.64] ;  /* 0x0000001214159981 */ /* 0x001f62000c1e1900 */
[----:B------:R-:W-:Y:S02]  /*1ea0*/  VIADD R7, R27, UR20 ;  /* 0x000000141b077c36 */ /* 0x000fe40008000000 */
[----:B------:R-:W-:-:S02]  /*1eb0*/  HFMA2 R2, -RZ, RZ, 0, 0 ;  /* 0x00000000ff027431 */ /* 0x000fc400000001ff */
[----:B------:R-:W-:Y:S02]  /*1ec0*/  IMAD.MOV.U32 R5, RZ, RZ, RZ ;  /* 0x000000ffff057224 */ /* 0x000fe400078e00ff */
[----:B------:R-:W-:Y:S01]  /*1ed0*/  @!P0 IMAD.WIDE R22, R6, 0x4, R12 ;  /* 0x0000000406168825 */ /* 0x000fe200078e020c */
[----:B------:R-:W-:-:S03]  /*1ee0*/  ISETP.GE.AND P2, PT, R7, UR13, PT ;  /* 0x0000000d07007c0c */ /* 0x000fc6000bf46270 */
[----:B------:R-:W-:Y:S01]  /*1ef0*/  @!P0 IMAD.WIDE R24, R6, 0x2, R10 ;  /* 0x0000000206188825 */ /* 0x000fe200078e020a */
[----:B------:R0:W4:Y:S04]  /*1f00*/  @!P0 LDG.E R2, desc[UR18][R22.64] ;  /* 0x0000001216028981 */ /* 0x000128000c1e1900 */
[----:B-1----:R1:W3:Y:S05]  /*1f10*/  @!P0 LDG.E.U16 R9, desc[UR18][R24.64] ;  /* 0x0000001218098981 */ /* 0x0022ea000c1e1500 */
[----:B------:R-:W0:Y:S01]  /*1f20*/  @!P2 LDC.64 R28, c[0x0][0xfa8] ;  /* 0x0003ea00ff1cab82 */ /* 0x000e220000000a00 */
[----:B------:R-:W-:-:S04]  /*1f30*/  @!P2 IADD3 R17, P3, PT, R7, UR12, RZ ;  /* 0x0000000c0711ac10 */ /* 0x000fc8000ff7e0ff */
[----:B------:R-:W-:Y:S02]  /*1f40*/  @!P2 LEA.HI.X.SX32 R8, R7, UR15, 0x1, P3 ;  /* 0x0000000f0708ac11 */ /* 0x000fe400098f0eff */
[----:B------:R-:W-:-:S04]  /*1f50*/  @!P2 LEA R16, P3, R17, UR6, 0x1 ;  /* 0x000000061110ac11 */ /* 0x000fc8000f8608ff */
[----:B------:R-:W-:Y:S01]  /*1f60*/  @!P2 LEA.HI.X R17, R17, UR7, R8, 0x1, P3 ;  /* 0x000000071111ac11 */ /* 0x000fe200098f0c08 */
[----:B------:R-:W-:Y:S01]  /*1f70*/  IMAD.MOV.U32 R8, RZ, RZ, RZ ;  /* 0x000000ffff087224 */ /* 0x000fe200078e00ff */
[----:B--2---:R-:W-:-:S05]  /*1f80*/  @!P1 SHF.L.U32 R0, R0, 0x10, RZ ;  /* 0x0000001000009819 */ /* 0x004fca00000006ff */
[----:B-----5:R-:W-:Y:S01]  /*1f90*/  @!P1 FMUL.FTZ R5, R0, R21 ;  /* 0x0000001500059220 */ /* 0x020fe20000410000 */
[----:B------:R-:W-:-:S04]  /*1fa0*/  @!P0 IMAD.WIDE R20, R6, 0x4, R14 ;  /* 0x0000000406148825 */ /* 0x000fc800078e020e */
[----:B------:R-:W-:Y:S01]  /*1fb0*/  @!P1 F2FP.BF16.F32.PACK_AB R0, RZ, R5 ;  /* 0x00000005ff00923e */ /* 0x000fe200000010ff */
[----:B------:R2:W5:Y:S04]  /*1fc0*/  @!P0 LDG.E R8, desc[UR18][R20.64] ;  /* 0x0000001214088981 */ /* 0x000568000c1e1900 */
[----:B------:R1:W-:Y:S04]  /*1fd0*/  @!P1 STG.E.U16 desc[UR18][R18.64], R0 ;  /* 0x0000000012009986 */ /* 0x0003e8000c101512 */
[----:B0-----:R-:W4:Y:S04]  /*1fe0*/  @!P2 LDG.E R29, desc[UR18][R28.64] ;  /* 0x000000121c1da981 */ /* 0x001f28000c1e1900 */
[----:B-1----:R-:W3:Y:S01]  /*1ff0*/  @!P2 LDG.E.U16 R0, desc[UR18][R16.64] ;  /* 0x000000121000a981 */ /* 0x002ee2000c1e1500 */
[----:B------:R-:W-:Y:S01]  /*2000*/  CS2R R22, SRZ ;  /* 0x0000000000167805 */ /* 0x000fe2000001ff00 */
[----:B------:R-:W-:-:S04]  /*2010*/  @!P1 IMAD.WIDE R24, R27, 0x4, R12 ;  /* 0x000000041b189825 */ /* 0x000fc800078e020c */
[C---:B------:R-:W-:Y:S01]  /*2020*/  @!P1 IMAD.WIDE R18, R27.reuse, 0x2, R10 ;  /* 0x000000021b129825 */ /* 0x040fe200078e020a */
[----:B------:R0:W5:Y:S03]  /*2030*/  @!P1 LDG.E R22, desc[UR18][R24.64] ;  /* 0x0000001218169981 */ /* 0x000166000c1e1900 */
[----:B--2---:R-:W-:Y:S02]  /*2040*/  @!P1 IMAD.WIDE R20, R27, 0x4, R14 ;  /* 0x000000041b149825 */ /* 0x004fe400078e020e */
[----:B------:R1:W2:Y:S01]  /*2050*/  @!P1 LDG.E.U16 R27, desc[UR18][R18.64] ;  /* 0x00000012121b9981 */ /* 0x0002a2000c1e1500 */
[----:B---3--:R-:W-:Y:S01]  /*2060*/  @!P2 SHF.L.U32 R26, R0, 0x10, RZ ;  /* 0x00000010001aa819 */ /* 0x008fe200000006ff */
[----:B------:R-:W-:-:S04]  /*2070*/  VIADD R0, R7, UR20 ;  /* 0x0000001407007c36 */ /* 0x000fc80008000000 */
[----:B----4-:R-:W-:Y:S01]  /*2080*/  @!P2 FMUL.FTZ R23, R26, R29 ;  /* 0x0000001d1a17a220 */ /* 0x010fe20000410000 */
[----:B------:R-:W-:Y:S01]  /*2090*/  ISETP.GE.AND P3, PT, R0, UR13, PT ;  /* 0x0000000d00007c0c */ /* 0x000fe2000bf66270 */
[----:B------:R-:W-:-:S03]  /*20a0*/  HFMA2 R26, -RZ, RZ, 0, 0 ;  /* 0x00000000ff1a7431 */ /* 0x000fc600000001ff */
[----:B0-----:R-:W-:-:S03]  /*20b0*/  @!P2 F2FP.BF16.F32.PACK_AB R25, RZ, R23 ;  /* 0x00000017ff19a23e */ /* 0x001fc600000010ff */
[----:B------:R0:W3:Y:S01]  /*20c0*/  @!P1 LDG.E R26, desc[UR18][R20.64] ;  /* 0x00000012141a9981 */ /* 0x0000e2000c1e1900 */
[----:B-1----:R-:W-:Y:S02]  /*20d0*/  PRMT R19, R25, 0x7610, R19 ;  /* 0x0000761019137816 */ /* 0x002fe40000000013 */
[----:B------:R-:W-:-:S03]  /*20e0*/  CS2R R28, SRZ ;  /* 0x00000000001c7805 */ /* 0x000fc6000001ff00 */
[----:B------:R1:W-:Y:S01]  /*20f0*/  @!P2 STG.E.U16 desc[UR18][R16.64], R19 ;  /* 0x000000131000a986 */ /* 0x0003e2000c101512 */
[----:B0-----:R-:W-:Y:S01]  /*2100*/  @!P3 IADD3 R21, P4, PT, R0, UR12, RZ ;  /* 0x0000000c0015bc10 */ /* 0x001fe2000ff9e0ff */
[----:B-1----:R-:W0:Y:S01]  /*2110*/  @!P3 LDC.64 R16, c[0x0][0xfa8] ;  /* 0x0003ea00ff10bb82 */ /* 0x002e220000000a00 */
[----:B------:R-:W-:-:S05]  /*2120*/  @!P2 IMAD.WIDE R18, R7, 0x4, R14 ;  /* 0x000000040712a825 */ /* 0x000fca00078e020e */
[----:B------:R1:W4:Y:S02]  /*2130*/  @!P2 LDG.E R29, desc[UR18][R18.64] ;  /* 0x00000012121da981 */ /* 0x000324000c1e1900 */
[----:B-1----:R-:W-:Y:S02]  /*2140*/  @!P3 LEA.HI.X.SX32 R18, R0, UR15, 0x1, P4 ;  /* 0x0000000f0012bc11 */ /* 0x002fe4000a0f0eff */
[----:B------:R-:W-:-:S04]  /*2150*/  @!P3 LEA R20, P4, R21, UR6, 0x1 ;  /* 0x000000061514bc11 */ /* 0x000fc8000f8808ff */
[----:B------:R-:W-:Y:S01]  /*2160*/  @!P3 LEA.HI.X R21, R21, UR7, R18, 0x1, P4 ;  /* 0x000000071515bc11 */ /* 0x000fe2000a0f0c12 */
[----:B0-----:R-:W5:Y:S04]  /*2170*/  @!P3 LDG.E R16, desc[UR18][R16.64] ;  /* 0x000000121010b981 */ /* 0x001f68000c1e1900 */
[----:B------:R-:W4:Y:S01]  /*2180*/  @!P3 LDG.E.U16 R18, desc[UR18][R20.64] ;  /* 0x000000121412b981 */ /* 0x000f22000c1e1500 */
[----:B------:R-:W-:-:S05]  /*2190*/  @!P2 IMAD.WIDE R24, R7, 0x4, R12 ;  /* 0x000000040718a825 */ /* 0x000fca00078e020c */
[----:B------:R0:W5:Y:S02]  /*21a0*/  @!P2 LDG.E R28, desc[UR18][R24.64] ;  /* 0x00000012181ca981 */ /* 0x000164000c1e1900 */
[----:B0-----:R-:W-:-:S06]  /*21b0*/  @!P2 IMAD.WIDE R24, R7, 0x2, R10 ;  /* 0x000000020718a825 */ /* 0x001fcc00078e020a */
[----:B------:R0:W5:Y:S01]  /*21c0*/  @!P2 LDG.E.U16 R24, desc[UR18][R24.64] ;  /* 0x000000121818a981 */ /* 0x000162000c1e1500 */
[----:B------:R-:W-:Y:S01]  /*21d0*/  IMAD.MOV.U32 R17, RZ, RZ, RZ ;  /* 0x000000ffff117224 */ /* 0x000fe200078e00ff */
[----:B------:R-:W-:Y:S01]  /*21e0*/  @!P0 SHF.L.U32 R17, R9, 0x10, RZ ;  /* 0x0000001009118819 */ /* 0x000fe200000006ff */
[----:B------:R-:W-:Y:S01]  /*21f0*/  IMAD.MOV.U32 R9, RZ, RZ, RZ ;  /* 0x000000ffff097224 */ /* 0x000fe200078e00ff */
[----:B--2---:R-:W-:-:S03]  /*2200*/  @!P1 SHF.L.U32 R9, R27, 0x10, RZ ;  /* 0x000000101b099819 */ /* 0x004fc600000006ff */
[----:B------:R-:W-:Y:S02]  /*2210*/  FFMA.FTZ R7, R17, UR5, R4 ;  /* 0x0000000511077c23 */ /* 0x000fe40008010004 */
[----:B------:R-:W-:Y:S02]  /*2220*/  FFMA.FTZ R19, R9, UR5, R5 ;  /* 0x0000000509137c23 */ /* 0x000fe40008010005 */
[----:B------:R-:W-:-:S04]  /*2230*/  FMUL.FTZ R4, R7, UR9 ;  /* 0x0000000907047c20 */ /* 0x000fc80008410000 */
[----:B------:R-:W-:Y:S01]  /*2240*/  FMUL.FTZ R27, R7, R4 ;  /* 0x00000004071b7220 */ /* 0x000fe20000410000 */
[----:B------:R-:W-:-:S04]  /*2250*/  FMUL.FTZ R4, R19, UR9 ;  /* 0x0000000913047c20 */ /* 0x000fc80008410000 */
[----:B------:R-:W-:-:S04]  /*2260*/  FMUL.FTZ R5, R19, R4 ;  /* 0x0000000413057220 */ /* 0x000fc80000410000 */
[----:B---3--:R-:W-:Y:S01]  /*2270*/  FFMA.FTZ R26, R26, UR11, R5 ;  /* 0x0000000b1a1a7c23 */ /* 0x008fe20008010005 */
[----:B----4-:R-:W-:Y:S02]  /*2280*/  @!P3 IMAD.U32 R5, R18, 0x10000, RZ ;  /* 0x000100001205b824 */ /* 0x010fe400078e00ff */
[----:B------:R-:W-:Y:S02]  /*2290*/  HFMA2 R18, -RZ, RZ, 0, 0 ;  /* 0x00000000ff127431 */ /* 0x000fe400000001ff */
[----:B-----5:R-:W-:-:S05]  /*22a0*/  @!P3 FMUL.FTZ R18, R5, R16 ;  /* 0x000000100512b220 */ /* 0x020fca0000410000 */
[----:B------:R-:W-:-:S04]  /*22b0*/  @!P3 F2FP.BF16.F32.PACK_AB R4, RZ, R18 ;  /* 0x00000012ff04b23e */ /* 0x000fc800000010ff */
[----:B------:R-:W-:-:S05]  /*22c0*/  PRMT R5, R4, 0x7610, R5 ;  /* 0x0000761004057816 */ /* 0x000fca0000000005 */
[----:B------:R1:W-:Y:S02]  /*22d0*/  @!P3 STG.E.U16 desc[UR18][R20.64], R5 ;  /* 0x000000051400b986 */ /* 0x0003e4000c101512 */
[----:B-1----:R-:W1:Y:S02]  /*22e0*/  LDC.64 R4, c[0x0][0xf98] ;  /* 0x0003e600ff047b82 */ /* 0x002e640000000a00 */
[----:B-1----:R1:W2:Y:S01]  /*22f0*/  LDG.E R4, desc[UR18][R4.64] ;  /* 0x0000001204047981 */ /* 0x0022a2000c1e1900 */
[----:B0-----:R-:W0:Y:S01]  /*2300*/  MUFU.RCP R25, R3 ;  /* 0x0000000300197308 */ /* 0x001e220000001000 */
[----:B------:R-:W-:Y:S01]  /*2310*/  IMAD.MOV.U32 R16, RZ, RZ, RZ ;  /* 0x000000ffff107224 */ /* 0x000fe200078e00ff */
[----:B------:R-:W-:-:S05]  /*2320*/  @!P2 SHF.L.U32 R16, R24, 0x10, RZ ;  /* 0x000000101810a819 */ /* 0x000fca00000006ff */
[----:B------:R-:W-:-:S04]  /*2330*/  FFMA.FTZ R23, R16, UR5, R23 ;  /* 0x0000000510177c23 */ /* 0x000fc80008010017 */
[----:B------:R-:W-:Y:S01]  /*2340*/  FMUL.FTZ R24, R23, UR9 ;  /* 0x0000000917187c20 */ /* 0x000fe20008410000 */
[----:B------:R-:W-:-:S03]  /*2350*/  FFMA.FTZ R8, R8, UR11, R27 ;  /* 0x0000000b08087c23 */ /* 0x000fc6000801001b */
[----:B------:R-:W-:Y:S01]  /*2360*/  FMUL.FTZ R24, R23, R24 ;  /* 0x0000001817187220 */ /* 0x000fe20000410000 */
[----:B------:R-:W-:Y:S01]  /*2370*/  ISETP.GE.AND P0, PT, R6, UR13, PT ;  /* 0x0000000d06007c0c */ /* 0x000fe2000bf06270 */
[-C--:B0-----:R-:W-:Y:S02]  /*2380*/  FMUL.FTZ R27, R8, R25.reuse ;  /* 0x00000019081b7220 */ /* 0x081fe40000410000 */
[----:B------:R-:W-:Y:S01]  /*2390*/  FFMA.FTZ R6, R29, UR11, R24 ;  /* 0x0000000b1d067c23 */ /* 0x000fe20008010018 */
[----:B------:R-:W-:-:S03]  /*23a0*/  FMUL.FTZ R24, R26, R25 ;  /* 0x000000191a187220 */ /* 0x000fc60000410000 */
[----:B------:R-:W0:Y:S08]  /*23b0*/  MUFU.SQRT R27, R27 ;  /* 0x0000001b001b7308 */ /* 0x000e300000002000 */
[----:B------:R-:W3:Y:S01]  /*23c0*/  MUFU.SQRT R24, R24 ;  /* 0x0000001800187308 */ /* 0x000ee20000002000 */
[----:B------:R-:W-:Y:S01]  /*23d0*/  FMUL.FTZ R21, R6, R25 ;  /* 0x0000001906157220 */ /* 0x000fe20000410000 */
[----:B------:R-:W-:-:S04]  /*23e0*/  FMUL.FTZ R7, R7, UR10 ;  /* 0x0000000a07077c20 */ /* 0x000fc80008410000 */
[----:B------:R-:W-:Y:S02]  /*23f0*/  FFMA.FTZ R2, R2, UR8, R7 ;  /* 0x0000000802027c23 */ /* 0x000fe40008010007 */
[----:B------:R-:W4:Y:S01]  /*2400*/  MUFU.SQRT R21, R21 ;  /* 0x0000001500157308 */ /* 0x000f220000002000 */
[----:B0-----:R-:W-:-:S07]  /*2410*/  FADD.FTZ R20, R27, UR14 ;  /* 0x0000000e1b147e21 */ /* 0x001fce0008010000 */
[----:B-1----:R-:W0:Y:S01]  /*2420*/  MUFU.RCP R5, UR17 ;  /* 0x0000001100057d08 */ /* 0x002e220008001000 */
[----:B---3--:R-:W-:-:S07]  /*2430*/  FADD.FTZ R7, R24, UR14 ;  /* 0x0000000e18077e21 */ /* 0x008fce0008010000 */
[----:B------:R-:W1:Y:S01]  /*2440*/  MUFU.RCP R20, R20 ;  /* 0x0000001400147308 */ /* 0x000e620000001000 */
[----:B------:R-:W-:-:S07]  /*2450*/  FMUL.FTZ R19, R19, UR10 ;  /* 0x0000000a13137c20 */ /* 0x000fce0008410000 */
[----:B------:R-:W3:Y:S01]  /*2460*/  MUFU.RCP R7, R7 ;  /* 0x0000000700077308 */ /* 0x000ee20000001000 */
[----:B----4-:R-:W-:Y:S01]  /*2470*/  FADD.FTZ R29, R21, UR14 ;  /* 0x0000000e151d7e21 */ /* 0x010fe20008010000 */
[----:B------:R-:W-:Y:S01]  /*2480*/  FFMA.FTZ R24, R22, UR8, R19 ;  /* 0x0000000816187c23 */ /* 0x000fe20008010013 */
[-C--:B0-----:R-:W-:Y:S01]  /*2490*/  FMUL.FTZ R19, R2, R5.reuse ;  /* 0x0000000502137220 */ /* 0x081fe20000410000 */
[----:B------:R-:W-:Y:S02]  /*24a0*/  FMUL.FTZ R23, R23, UR10 ;  /* 0x0000000a17177c20 */ /* 0x000fe40008410000 */
[----:B------:R-:W-:Y:S02]  /*24b0*/  FMUL.FTZ R22, R24, R5 ;  /* 0x0000000518167220 */ /* 0x000fe40000410000 */
[----:B------:R-:W0:Y:S01]  /*24c0*/  MUFU.RCP R27, R29 ;  /* 0x0000001d001b7308 */ /* 0x000e220000001000 */
[----:B------:R-:W-:Y:S01]  /*24d0*/  FFMA.FTZ R28, R28, UR8, R23 ;  /* 0x000000081c1c7c23 */ /* 0x000fe20008010017 */
[----:B-1----:R-:W-:Y:S01]  /*24e0*/  FMUL.FTZ R20, R19, R20 ;  /* 0x0000001413147220 */ /* 0x002fe20000410000 */
[----:B---3--:R-:W-:Y:S01]  /*24f0*/  FMUL.FTZ R19, R22, R7 ;  /* 0x0000000716137220 */ /* 0x008fe20000410000 */
[----:B------:R-:W-:-:S04]  /*2500*/  @!P3 IMAD.WIDE R22, R0, 0x2, R10 ;  /* 0x000000020016b825 */ /* 0x000fc800078e020a */
[----:B------:R-:W-:Y:S02]  /*2510*/  FMUL.FTZ R21, R28, R5 ;  /* 0x000000051c157220 */ /* 0x000fe40000410000 */
[----:B------:R-:W3:Y:S02]  /*2520*/  @!P3 LDG.E.U16 R22, desc[UR18][R22.64] ;  /* 0x000000121616b981 */ /* 0x000ee4000c1e1500 */
[----:B0-----:R-:W-:Y:S01]  /*2530*/  FMUL.FTZ R27, R21, R27 ;  /* 0x0000001b151b7220 */ /* 0x001fe20000410000 */
[----:B--2---:R-:W-:Y:S01]  /*2540*/  FFMA.FTZ R7, -R20, R4, R17 ;  /* 0x0000000414077223 */ /* 0x004fe20000010111 */
[----:B------:R-:W-:Y:S02]  /*2550*/  IMAD.MOV.U32 R17, RZ, RZ, RZ ;  /* 0x000000ffff117224 */ /* 0x000fe400078e00ff */
[----:B------:R-:W-:-:S05]  /*2560*/  @!P3 IMAD.WIDE R20, R0, 0x4, R12 ;  /* 0x000000040014b825 */ /* 0x000fca00078e020c */
[----:B------:R0:W2:Y:S01]  /*2570*/  @!P3 LDG.E R17, desc[UR18][R20.64] ;  /* 0x000000121411b981 */ /* 0x0000a2000c1e1900 */
[----:B------:R-:W-:Y:S02]  /*2580*/  HFMA2 R29, -RZ, RZ, 0, 0 ;  /* 0x00000000ff1d7431 */ /* 0x000fe400000001ff */
[C---:B------:R-:W-:Y:S01]  /*2590*/  FFMA.FTZ R19, R4.reuse, -R19, R9 ;  /* 0x8000001304137223 */ /* 0x040fe20000010009 */
[----:B------:R-:W-:Y:S01]  /*25a0*/  FFMA.FTZ R27, R4, -R27, R16 ;  /* 0x8000001b041b7223 */ /* 0x000fe20000010010 */
[----:B---3--:R-:W-:-:S04]  /*25b0*/  @!P3 IMAD.U32 R29, R22, 0x10000, RZ ;  /* 0x00010000161db824 */ /* 0x008fc800078e00ff */
[----:B0-----:R-:W-:-:S04]  /*25c0*/  FFMA.FTZ R20, R29, UR5, R18 ;  /* 0x000000051d147c23 */ /* 0x001fc80008010012 */
[C---:B------:R-:W-:Y:S01]  /*25d0*/  FMUL.FTZ R9, R20.reuse, UR9 ;  /* 0x0000000914097c20 */ /* 0x040fe20008410000 */
[----:B------:R-:W-:-:S03]  /*25e0*/  FMUL.FTZ R18, R20, UR10 ;  /* 0x0000000a14127c20 */ /* 0x000fc60008410000 */
[----:B------:R-:W-:Y:S01]  /*25f0*/  FMUL.FTZ R20, R20, R9 ;  /* 0x0000000914147220 */ /* 0x000fe20000410000 */
[----:B------:R-:W-:Y:S01]  /*2600*/  MOV R9, RZ ;  /* 0x000000ff00097202 */ /* 0x000fe20000000f00 */
[----:B--2---:R-:W-:Y:S01]  /*2610*/  FFMA.FTZ R18, R17, UR8, R18 ;  /* 0x0000000811127c23 */ /* 0x004fe20008010012 */
[----:B------:R-:W-:-:S05]  /*2620*/  @!P3 IMAD.WIDE R16, R0, 0x4, R14 ;  /* 0x000000040010b825 */ /* 0x000fca00078e020e */
[----:B------:R-:W2:Y:S01]  /*2630*/  @!P3 LDG.E R9, desc[UR18][R16.64] ;  /* 0x000000121009b981 */ /* 0x000ea2000c1e1900 */
[----:B------:R-:W-:Y:S01]  /*2640*/  FMUL.FTZ R5, R18, R5 ;  /* 0x0000000512057220 */ /* 0x000fe20000410000 */
[----:B------:R-:W-:Y:S01]  /*2650*/  BSSY.RECONVERGENT B0, `(.L_x_135) ;  /* 0x0000016000007945 */ /* 0x000fe20003800200 */
[----:B--2---:R-:W-:-:S04]  /*2660*/  FFMA.FTZ R9, R9, UR11, R20 ;  /* 0x0000000b09097c23 */ /* 0x004fc80008010014 */
[----:B------:R-:W-:-:S06]  /*2670*/  FMUL.FTZ R20, R9, R25 ;  /* 0x0000001909147220 */ /* 0x000fcc0000410000 */
[----:B------:R-:W0:Y:S01]  /*2680*/  MUFU.SQRT R20, R20 ;  /* 0x0000001400147308 */ /* 0x000e220000002000 */
[----:B------:R-:W1:Y:S01]  /*2690*/  S2R R25, SR_TID.X ;  /* 0x0000000000197919 */ /* 0x000e620000002100 */
[----:B0-----:R-:W-:-:S06]  /*26a0*/  FADD.FTZ R21, R20, UR14 ;  /* 0x0000000e14157e21 */ /* 0x001fcc0008010000 */
[----:B------:R-:W0:Y:S02]  /*26b0*/  MUFU.RCP R22, R21 ;  /* 0x0000001500167308 */ /* 0x000e240000001000 */
[----:B0-----:R-:W-:Y:S01]  /*26c0*/  FMUL.FTZ R5, R5, R22 ;  /* 0x0000001605057220 */ /* 0x001fe20000410000 */
[----:B-1----:R-:W-:Y:S06]  /*26d0*/  @P0 BRA `(.L_x_136) ;  /* 0x0000000000340947 */ /* 0x002fec0003800000 */
        /* <DEDUP_REMOVED lines=13> */
.L_x_136:
[----:B------:R-:W-:Y:S05]  /*27b0*/  BSYNC.RECONVERGENT B0 ;  /* 0x0000000000007941 */ /* 0x000fea0003800200 */
.L_x_135:
[----:B------:R-:W-:Y:S04]  /*27c0*/  BSSY.RECONVERGENT B0, `(.L_x_137) ;  /* 0x0000010000007945 */ /* 0x000fe80003800200 */
[----:B------:R-:W-:Y:S05]  /*27d0*/  @P1 BRA `(.L_x_138) ;  /* 0x0000000000381947 */ /* 0x000fea0003800000 */
[----:B------:R-:W1:Y:S01]  /*27e0*/  F2F.BF16.F32 R24, R24 ;  /* 0x0000001800187304 */ /* 0x000e620000202000 */
[----:B------:R-:W-:Y:S02]  /*27f0*/  IADD3 R2, PT, PT, R25, UR4, RZ ;  /* 0x0000000419027c10 */ /* 0x000fe4000fffe0ff */
[----:B------:R-:W-:-:S03]  /*2800*/  F2FP.BF16.F32.PACK_AB R19, RZ, R19 ;  /* 0x00000013ff13723e */ /* 0x000fc600000010ff */
[----:B0-----:R-:W-:Y:S01]  /*2810*/  VIADD R17, R2, UR20 ;  /* 0x0000001402117c36 */ /* 0x001fe20008000000 */
[----:B------:R-:W-:Y:S01]  /*2820*/  PRMT R2, R19, 0x7610, R2 ;  /* 0x0000761013027816 */ /* 0x000fe20000000002 */
        /* <DEDUP_REMOVED lines=9> */
.L_x_138:
[----:B------:R-:W-:Y:S05]  /*28c0*/  BSYNC.RECONVERGENT B0 ;  /* 0x0000000000007941 */ /* 0x000fea0003800200 */
.L_x_137:
[----:B------:R-:W-:Y:S04]  /*28d0*/  BSSY.RECONVERGENT B0, `(.L_x_139) ;  /* 0x0000010000007945 */ /* 0x000fe80003800200 */
[----:B------:R-:W-:Y:S05]  /*28e0*/  @P2 BRA `(.L_x_140) ;  /* 0x0000000000382947 */ /* 0x000fea0003800000 */
[----:B------:R-:W-:Y:S01]  /*28f0*/  IADD3 R25, PT, PT, R25, UR4, RZ ;  /* 0x0000000419197c10 */ /* 0x000fe2000fffe0ff */
[----:B------:R-:W2:Y:S01]  /*2900*/  F2F.BF16.F32 R28, R28 ;  /* 0x0000001c001c7304 */ /* 0x000ea20000202000 */
[----:B------:R-:W-:-:S03]  /*2910*/  F2FP.BF16.F32.PACK_AB R27, RZ, R27 ;  /* 0x0000001bff1b723e */ /* 0x000fc600000010ff */
[----:B------:R-:W-:-:S04]  /*2920*/  VIADD R25, R25, UR20 ;  /* 0x0000001419197c36 */ /* 0x000fc80008000000 */
[----:B------:R-:W3:Y:S01]  /*2930*/  F2F.BF16.F32 R6, R6 ;  /* 0x0000000600067304 */ /* 0x000ee20000202000 */
[----:B------:R-:W-:-:S05]  /*2940*/  IADD3 R25, PT, PT, R25, UR20, RZ ;  /* 0x0000001419197c10 */ /* 0x000fca000fffe0ff */
[----:B01----:R-:W-:-:S04]  /*2950*/  IMAD.WIDE R16, R25, 0x2, R10 ;  /* 0x0000000219107825 */ /* 0x003fc800078e020a */
[----:B--2---:R-:W-:Y:S01]  /*2960*/  IMAD.U32 R7, R28, 0x10000, RZ ;  /* 0x000100001c077824 */ /* 0x004fe200078e00ff */
[----:B------:R2:W-:Y:S01]  /*2970*/  STG.E.U16 desc[UR18][R16.64], R27 ;  /* 0x0000001b10007986 */ /* 0x0005e2000c101512 */
[----:B------:R-:W-:Y:S01]  /*2980*/  IMAD.WIDE R20, R25, 0x4, R12 ;  /* 0x0000000419147825 */ /* 0x000fe200078e020c */
[----:B---3--:R-:W-:-:S03]  /*2990*/  SHF.L.U32 R19, R6, 0x10, RZ ;  /* 0x0000001006137819 */ /* 0x008fc600000006ff */
[----:B------:R-:W-:Y:S01]  /*29a0*/  IMAD.WIDE R22, R25, 0x4, R14 ;  /* 0x0000000419167825 */ /* 0x000fe200078e020e */
[----:B------:R2:W-:Y:S04]  /*29b0*/  STG.E desc[UR18][R20.64], R7 ;  /* 0x0000000714007986 */ /* 0x0005e8000c101912 */
[----:B------:R2:W-:Y:S02]  /*29c0*/  STG.E desc[UR18][R22.64], R19 ;  /* 0x0000001316007986 */ /* 0x0005e4000c101912 */
.L_x_140:
[----:B------:R-:W-:Y:S05]  /*29d0*/  BSYNC.RECONVERGENT B0 ;  /* 0x0000000000007941 */ /* 0x000fea0003800200 */
.L_x_139:
[----:B------:R-:W-:Y:S01]  /*29e0*/  BSSY.RECONVERGENT B0, `(.L_x_141) ;  /* 0x000000e000007945 */ /* 0x000fe20003800200 */
[----:B-1----:R-:W-:-:S03]  /*29f0*/  FFMA.FTZ R2, R4, -R5, R29 ;  /* 0x8000000504027223 */ /* 0x002fc6000001001d */
[----:B------:R-:W-:Y:S05]  /*2a00*/  @P3 BRA `(.L_x_142) ;  /* 0x00000000002c3947 */ /* 0x000fea0003800000 */
[----:B------:R-:W1:Y:S01]  /*2a10*/  F2F.BF16.F32 R18, R18 ;  /* 0x0000001200127304 */ /* 0x000e620000202000 */
[----:B------:R-:W-:Y:S01]  /*2a20*/  F2FP.BF16.F32.PACK_AB R2, RZ, R2 ;  /* 0x00000002ff02723e */ /* 0x000fe200000010ff */
[----:B------:R-:W-:-:S04]  /*2a30*/  IMAD.WIDE R4, R0, 0x2, R10 ;  /* 0x0000000200047825 */ /* 0x000fc800078e020a */
[C---:B0-2---:R-:W-:Y:S01]  /*2a40*/  IMAD.WIDE R6, R0.reuse, 0x4, R12 ;  /* 0x0000000400067825 */ /* 0x045fe200078e020c */
[----:B------:R3:W-:Y:S01]  /*2a50*/  STG.E.U16 desc[UR18][R4.64], R2 ;  /* 0x0000000204007986 */ /* 0x0007e2000c101512 */
[----:B------:R-:W0:Y:S02]  /*2a60*/  F2F.BF16.F32 R9, R9 ;  /* 0x0000000900097304 */ /* 0x000e240000202000 */
[----:B------:R-:W-:-:S04]  /*2a70*/  IMAD.WIDE R16, R0, 0x4, R14 ;  /* 0x0000000400107825 */ /* 0x000fc800078e020e */
[----:B-1----:R-:W-:-:S05]  /*2a80*/  IMAD.U32 R19, R18, 0x10000, RZ ;  /* 0x0001000012137824 */ /* 0x002fca00078e00ff */
[----:B------:R3:W-:Y:S01]  /*2a90*/  STG.E desc[UR18][R6.64], R19 ;  /* 0x0000001306007986 */ /* 0x0007e2000c101912 */
[----:B0-----:R-:W-:-:S05]  /*2aa0*/  SHF.L.U32 R21, R9, 0x10, RZ ;  /* 0x0000001009157819 */ /* 0x001fca00000006ff */
[----:B------:R3:W-:Y:S02]  /*2ab0*/  STG.E desc[UR18][R16.64], R21 ;  /* 0x0000001510007986 */ /* 0x0007e4000c101912 */
.L_x_142:
[----:B------:R-:W-:Y:S05]  /*2ac0*/  BSYNC.RECONVERGENT B0 ;  /* 0x0000000000007941 */ /* 0x000fea0003800200 */
.L_x_141:
[----:B------:R-:W-:-:S04]  /*2ad0*/  ULEA UR4, UR20, UR4, 0x2 ;  /* 0x0000000414047291 */ /* 0x000fc8000f8e10ff */
[----:B------:R-:W-:-:S09]  /*2ae0*/  UISETP.GE.AND UP0, UPT, UR4, UR13, UPT ;  /* 0x0000000d0400728c */ /* 0x000fd2000bf06270 */
[----:B------:R-:W-:Y:S05]  /*2af0*/  BRA.U !UP0, `(.L_x_143) ;  /* 0xfffffff108807547 */ /* 0x000fea000b83ffff */
[----:B------:R-:W-:Y:S05]  /*2b00*/  EXIT ;  /* 0x000000000000794d */ /* 0x000fea0003800000 */
        .type           $_Z25multi_tensor_apply_kernelI18TensorListMetadataILi4EE21AdamCapturableFunctorIN3c108BFloat16EfEJffPiifPf10adamMode_tfS7_EEvlPViT_T0_DpT1_$__internal_accurate_pow,@function
        .size           $_Z25multi_tensor_apply_kernelI18TensorListMetadataILi4EE21AdamCapturableFunctorIN3c108BFloat16EfEJffPiifPf10adamMode_tfS7_EEvlPViT_T0_DpT1_$__internal_accurate_pow,(.L_x_316 - $_Z25multi_tensor_apply_kernelI18TensorListMetadataILi4EE21AdamCapturableFunctorIN3c108BFloat16EfEJffPiifPf10adamMode_tfS7_EEvlPViT_T0_DpT1_$__internal_accurate_pow)
$_Z25multi_tensor_apply_kernelI18TensorListMetadataILi4EE21AdamCapturableFunctorIN3c108BFloat16EfEJffPiifPf10adamMode_tfS7_EEvlPViT_T0_DpT1_$__internal_accurate_pow:
[----:B------:R-:W-:Y:S01]  /*2b10*/  ISETP.GT.U32.AND P1, PT, R7, 0xfffff, PT ;  /* 0x000fffff0700780c */ /* 0x000fe20003f24070 */
[----:B------:R-:W-:Y:S01]  /*2b20*/  IMAD.MOV.U32 R2, RZ, RZ, R4 ;  /* 0x000000ffff027224 */ /* 0x000fe200078e0004 */
[----:B------:R-:W-:Y:S01]  /*2b30*/  MOV R3, R7 ;  /* 0x0000000700037202 */ /* 0x000fe20000000f00 */
[----:B------:R-:W-:Y:S01]  /*2b40*/  UMOV UR12, 0x80000000 ;  /* 0x80000000000c7882 */ /* 0x000fe20000000000 */
[----:B------:R-:W-:Y:S01]  /*2b50*/  UMOV UR13, 0x43300000 ;  /* 0x43300000000d7882 */ /* 0x000fe20000000000 */
[----:B------:R-:W-:Y:S02]  /*2b60*/  USHF.L.U32 UR10, UR7, 0x1, URZ ;  /* 0x00000001070a7899 */ /* 0x000fe400080006ff */
[----:B------:R-:W-:Y:S02]  /*2b70*/  ULOP3.LUT UR8, UR7, 0xff0fffff, URZ, 0xc0, !UPT ;  /* 0xff0fffff07087892 */ /* 0x000fe4000f8ec0ff */
[----:B------:R-:W-:Y:S01]  /*2b80*/  UISETP.GT.U32.AND UP1, UPT, UR10, -0x2000001, UPT ;  /* 0xfdffffff0a00788c */ /* 0x000fe2000bf24070 */
[----:B------:R-:W-:Y:S01]  /*2b90*/  UMOV UR14, 0x3b39803f ;  /* 0x3b39803f000e7882 */ /* 0x000fe20000000000 */
[----:B------:R-:W-:-:S02]  /*2ba0*/  UMOV UR15, 0x3c7abc9e ;  /* 0x3c7abc9e000f7882 */ /* 0x000fc40000000000 */
[----:B------:R0:W1:Y:S01]  /*2bb0*/  @!P1 DMUL R14, R2, 1.80143985094819840000e+16 ;  /* 0x43500000020e9828 */ /* 0x0000620000000000 */
[----:B------:R-:W-:Y:S01]  /*2bc0*/  USEL UR7, UR8, UR7, UP1 ;  /* 0x0000000708077287 */ /* 0x000fe20008800000 */
[----:B0-----:R-:W-:Y:S01]  /*2bd0*/  IMAD.MOV.U32 R2, RZ, RZ, R7 ;  /* 0x000000ffff027224 */ /* 0x001fe200078e0007 */
[----:B-1----:R-:W-:-:S04]  /*2be0*/  @!P1 MOV R2, R15 ;  /* 0x0000000f00029202 */ /* 0x002fc80000000f00 */
[----:B------:R-:W-:-:S04]  /*2bf0*/  LOP3.LUT R2, R2, 0x800fffff, RZ, 0xc0, !PT ;  /* 0x800fffff02027812 */ /* 0x000fc800078ec0ff */
[----:B------:R-:W-:Y:S01]  /*2c00*/  LOP3.LUT R3, R2, 0x3ff00000, RZ, 0xfc, !PT ;  /* 0x3ff0000002037812 */ /* 0x000fe200078efcff */
[----:B------:R-:W-:Y:S01]  /*2c10*/  IMAD.MOV.U32 R2, RZ, RZ, R4 ;  /* 0x000000ffff027224 */ /* 0x000fe200078e0004 */
[----:B------:R-:W-:Y:S02]  /*2c20*/  @!P1 MOV R2, R14 ;  /* 0x0000000e00029202 */ /* 0x000fe40000000f00 */
[----:B------:R-:W-:Y:S02]  /*2c30*/  ISETP.GE.U32.AND P2, PT, R3, 0x3ff6a09f, PT ;  /* 0x3ff6a09f0300780c */ /* 0x000fe40003f46070 */
[----:B------:R-:W-:-:S11]  /*2c40*/  MOV R4, RZ ;  /* 0x000000ff00047202 */ /* 0x000fd60000000f00 */
[----:B------:R-:W-:-:S05]  /*2c50*/  @P2 VIADD R5, R3, 0xfff00000 ;  /* 0xfff0000003052836 */ /* 0x000fca0000000000 */
[----:B------:R-:W-:-:S15]  /*2c60*/  @P2 MOV R3, R5 ;  /* 0x0000000500032202 */ /* 0x000fde0000000f00 */
[----:B------:R-:W-:-:S15]  /*2c70*/  NOP ;  /* 0x0000000000007918 */ /* 0x000fde0000000000 */
[----:B------:R-:W-:-:S01]  /*2c80*/  NOP ;  /* 0x0000000000007918 */ /* 0x000fc20000000000 */
[----:B------:R-:W0:Y:S02]  /*2c90*/  DADD R12, R2, 1 ;  /* 0x3ff00000020c7429 */ /* 0x000e240000000000 */
[----:B0-----:R-:W0:-:S15]  /*2ca0*/  MUFU.RCP64H R5, R13 ;  /* 0x0000000d00057308 */ /* 0x001e1e0000001800 */
[----:B------:R-:W-:-:S15]  /*2cb0*/  NOP ;  /* 0x0000000000007918 */ /* 0x000fde0000000000 */
[----:B------:R-:W-:-:S15]  /*2cc0*/  NOP ;  /* 0x0000000000007918 */ /* 0x000fde0000000000 */
[----:B------:R-:W-:-:S15]  /*2cd0*/  NOP ;  /* 0x0000000000007918 */ /* 0x000fde0000000000 */
[----:B------:R-:W-:-:S02]  /*2ce0*/  NOP ;  /* 0x0000000000007918 */ /* 0x000fc40000000000 */
[----:B------:R1:W-:Y:S02]  /*2cf0*/  DADD R10, R2, -1 ;  /* 0xbff00000020a7429 */ /* 0x0003e40000000000 */
[----:B-1----:R-:W-:Y:S02]  /*2d00*/  SHF.R.U32.HI R2, RZ, 0x14, R7 ;  /* 0x00000014ff027819 */ /* 0x002fe40000011607 */
[----:B------:R-:W-:-:S05]  /*2d10*/  @!P1 LEA.HI R2, R15, 0xffffffca, RZ, 0xc ;  /* 0xffffffca0f029811 */ /* 0x000fca00078f60ff */
[C---:B------:R-:W-:Y:S01]  /*2d20*/  VIADD R3, R2.reuse, 0xfffffc01 ;  /* 0xfffffc0102037836 */ /* 0x040fe20000000000 */
[----:B------:R-:W-:-:S04]  /*2d30*/  @P2 IADD3 R3, PT, PT, R2, -0x3fe, RZ ;  /* 0xfffffc0202032810 */ /* 0x000fc80007ffe0ff */
[----:B------:R-:W-:Y:S01]  /*2d40*/  LOP3.LUT R2, R3, 0x80000000, RZ, 0x3c, !PT ;  /* 0x8000000003027812 */ /* 0x000fe200078e3cff */
[----:B------:R-:W-:-:S15]  /*2d50*/  IMAD.MOV.U32 R3, RZ, RZ, 0x43300000 ;  /* 0x43300000ff037424 */ /* 0x000fde00078e00ff */
        /* <DEDUP_REMOVED lines=38> */
[----:B------:R-:W-:-:S15]  /*2fc0*/  DMUL R16, R4, R4 ;  /* 0x0000000404107228 */ /* 0x000fde0000000000 */
[----:B------:R-:W-:-:S15]  /*2fd0*/  NOP ;  /* 0x0000000000007918 */ /* 0x000fde0000000000 */
[----:B------:R-:W-:-:S15]  /*2fe0*/  NOP ;  /* 0x0000000000007918 */ /* 0x000fde0000000000 */
[----:B------:R-:W-:-:S15]  /*2ff0*/  NOP ;  /* 0x0000000000007918 */ /* 0x000fde0000000000 */
[----:B------:R-:W-:-:S04]  /*3000*/  NOP ;  /* 0x0000000000007918 */ /* 0x000fc80000000000 */
[----:B0-----:R0:W1:Y:S02]  /*3010*/  DFMA R10, R10, -R4, R20 ;  /* 0x800000040a0a722b */ /* 0x0010640000000014 */
[----:B0-----:R-:W-:Y:S01]  /*3020*/  HFMA2 R21, -RZ, RZ, 1.703125, -23840 ;  /* 0x3ed0f5d2ff157431 */ /* 0x001fe200000001ff */
[----:B------:R-:W-:-:S15]  /*3030*/  MOV R20, 0x41ad3b5a ;  /* 0x41ad3b5a00147802 */ /* 0x000fde0000000f00 */
[----:B------:R-:W-:-:S15]  /*3040*/  NOP ;  /* 0x0000000000007918 */ /* 0x000fde0000000000 */
[----:B------:R-:W-:-:S15]  /*3050*/  NOP ;  /* 0x0000000000007918 */ /* 0x000fde0000000000 */
[----:B------:R-:W-:-:S15]  /*3060*/  NOP ;  /* 0x0000000000007918 */ /* 0x000fde0000000000 */
[----:B------:R-:W-:-:S01]  /*3070*/  NOP ;  /* 0x0000000000007918 */ /* 0x000fc20000000000 */
[----:B-1----:R-:W-:-:S15]  /*3080*/  DMUL R10, R14, R10 ;  /* 0x0000000a0e0a7228 */ /* 0x002fde0000000000 */
        /* <DEDUP_REMOVED lines=239> */
[----:B------:R-:W1:-:S15]  /*3f80*/  DMUL R12, R2, UR6 ;  /* 0x00000006020c7c28 */ /* 0x000e5e0008000000 */
        /* <DEDUP_REMOVED lines=9> */
[----:B-1----:R-:W0:-:S15]  /*4020*/  DFMA R2, R2, UR6, -R12 ;  /* 0x0000000602027c2b */ /* 0x002e1e000800080c */
[----:B------:R-:W-:-:S15]  /*4030*/  NOP ;  /* 0x0000000000007918 */ /* 0x000fde0000000000 */
[----:B------:R-:W-:-:S15]  /*4040*/  NOP ;  /* 0x0000000000007918 */ /* 0x000fde0000000000 */
[----:B------:R-:W-:-:S15]  /*4050*/  NOP ;  /* 0x0000000000007918 */ /* 0x000fde0000000000 */
[----:B------:R-:W-:-:S04]  /*4060*/  NOP ;  /* 0x0000000000007918 */ /* 0x000fc80000000000 */
[----:B0-----:R0:W1:Y:S01]  /*4070*/  DFMA R10, R4, UR6, R2 ;  /* 0x00000006040a7c2b */ /* 0x0010620008000002 */
[----:B------:R-:W-:Y:S01]  /*4080*/  UMOV UR6, 0x3b39803f ;  /* 0x3b39803f00067882 */ /* 0x000fe20000000000 */
[----:B0-----:R-:W-:Y:S01]  /*4090*/  IMAD.MOV.U32 R4, RZ, RZ, 0x652b82fe ;  /* 0x652b82feff047424 */ /* 0x001fe200078e00ff */
[----:B------:R-:W-:Y:S01]  /*40a0*/  MOV R5, 0x3ff71547 ;  /* 0x3ff7154700057802 */ /* 0x000fe20000000f00 */
[----:B------:R-:W-:-:S15]  /*40b0*/  UMOV UR7, 0x3c7abc9e ;  /* 0x3c7abc9e00077882 */ /* 0x000fde0000000000 */
[----:B------:R-:W-:-:S15]  /*40c0*/  NOP ;  /* 0x0000000000007918 */ /* 0x000fde0000000000 */
[----:B------:R-:W-:-:S15]  /*40d0*/  NOP ;  /* 0x0000000000007918 */ /* 0x000fde0000000000 */
[----:B------:R-:W-:-:S15]  /*40e0*/  NOP ;  /* 0x0000000000007918 */ /* 0x000fde0000000000 */
        /* <DEDUP_REMOVED lines=26> */
[----:B0-----:R-:W0:-:S15]  /*4290*/  DFMA R14, R12, -UR12, R2 ;  /* 0x8000000c0c0e7c2b */ /* 0x001e1e0008000002 */
[----:B------:R-:W-:-:S15]  /*42a0*/  NOP ;  /* 0x0000000000007918 */ /* 0x000fde0000000000 */
[----:B------:R-:W-:-:S15]  /*42b0*/  NOP ;  /* 0x0000000000007918 */ /* 0x000fde0000000000 */
[----:B------:R-:W-:-:S15]  /*42c0*/  NOP ;  /* 0x0000000000007918 */ /* 0x000fde0000000000 */
[----:B------:R-:W-:-:S04]  /*42d0*/  NOP ;  /* 0x0000000000007918 */ /* 0x000fc80000000000 */
[----:B0-----:R0:W1:Y:S01]  /*42e0*/  DFMA R12, R12, -UR6, R14 ;  /* 0x800000060c0c7c2b */ /* 0x001062000800000e */
[----:B------:R-:W-:Y:S01]  /*42f0*/  UMOV UR6, 0x69ce2bdf ;  /* 0x69ce2bdf00067882 */ /* 0x000fe20000000000 */
[----:B0-----:R-:W-:Y:S01]  /*4300*/  MOV R14, 0xfca213ea ;  /* 0xfca213ea000e7802 */ /* 0x001fe20000000f00 */
[----:B------:R-:W-:Y:S01]  /*4310*/  IMAD.MOV.U32 R15, RZ, RZ, 0x3e928af3 ;  /* 0x3e928af3ff0f7424 */ /* 0x000fe200078e00ff */
        /* <DEDUP_REMOVED lines=71> */
[----:B0-----:R-:W-:Y:S02]  /*4790*/  LEA R13, R4, R15, 0x14 ;  /* 0x0000000f040d7211 */ /* 0x001fe400078ea0ff */
        /* <DEDUP_REMOVED lines=13> */
[----:B------:R-:W-:Y:S02]  /*4870*/  MOV R12, R14 ;  /* 0x0000000e000c7202 */ /* 0x000fe40000000f00 */
[----:B------:R-:W-:-:S05]  /*4880*/  SHF.R.S32.HI R13, RZ, 0x1, R2 ;  /* 0x00000001ff0d7819 */ /* 0x000fca0000011402 */
[----:B------:R-:W-:Y:S01]  /*4890*/  IMAD.IADD R2, R4, 0x1, -R13 ;  /* 0x0000000104027824 */ /* 0x000fe200078e0a0d */
[----:B------:R-:W-:-:S04]  /*48a0*/  LEA R13, R13, R15, 0x14 ;  /* 0x0000000f0d0d7211 */ /* 0x000fc800078ea0ff */
[----:B------:R-:W-:Y:S01]  /*48b0*/  LEA R3, R2, 0x3ff00000, 0x14 ;  /* 0x3ff0000002037811 */ /* 0x000fe200078ea0ff */
[----:B------:R-:W-:-:S06]  /*48c0*/  IMAD.MOV.U32 R2, RZ, RZ, RZ ;  /* 0x000000ffff027224 */ /* 0x000fcc00078e00ff */
[----:B------:R0:W1:Y:S02]  /*48d0*/  DMUL R12, R12, R2 ;  /* 0x000000020c0c7228 */ /* 0x0000640000000000 */
.L_x_144:
[----:B------:R-:W-:Y:S01]  /*48e0*/  MOV R4, R0 ;  /* 0x0000000000047202 */ /* 0x000fe20000000f00 */
[----:B-1----:R-:W-:Y:S01]  /*48f0*/  DSETP.NEU.AND P1, PT, |R12|, +INF , PT ;  /* 0x7ff000000c00742a */ /* 0x002fe20003f2d200 */
[----:B------:R-:W-:-:S15]  /*4900*/  MOV R5, 0x0 ;  /* 0x0000000000057802 */ /* 0x000fde0000000f00 */
[----:B------:R-:W-:-:S15]  /*4910*/  NOP ;  /* 0x0000000000007918 */ /* 0x000fde0000000000 */
[----:B------:R-:W-:-:S15]  /*4920*/  NOP ;  /* 0x0000000000007918 */ /* 0x000fde0000000000 */
[----:B------:R-:W-:-:S15]  /*4930*/  NOP ;  /* 0x0000000000007918 */ /* 0x000fde0000000000 */
[----:B------:R-:W-:-:S03]  /*4940*/  NOP ;  /* 0x0000000000007918 */ /* 0x000fc60000000000 */
[----:B------:R-:W0:Y:S02]  /*4950*/  DFMA R10, R10, R12, R12 ;  /* 0x0000000c0a0a722b */ /* 0x000e24000000000c */
[----:B0-----:R-:W-:Y:S02]  /*4960*/  FSEL R2, R12, R10, !P1 ;  /* 0x0000000a0c027208 */ /* 0x001fe40004800000 */
[----:B------:R-:W-:Y:S01]  /*4970*/  FSEL R3, R13, R11, !P1 ;  /* 0x0000000b0d037208 */ /* 0x000fe20004800000 */
[----:B------:R-:W-:Y:S06]  /*4980*/  RET.REL.NODEC R4 `(_Z25multi_tensor_apply_kernelI18TensorListMetadataILi4EE21AdamCapturableFunctorIN3c108BFloat16EfEJffPiifPf10adamMode_tfS7_EEvlPViT_T0_DpT1_) ;  /* 0xffffffb4049c7950 */ /* 0x000fec0003c3ffff */
.L_x_145:
        /* <DEDUP_REMOVED lines=15> */
.L_x_316:


//--------------------- .text._Z25multi_tensor_apply_kernelI18TensorListMetadataILi4EE21AdamCapturableFunctorIN3c104HalfEfEJffPiifPf10adamMode_tfS7_EEvlPViT_T0_DpT1_ --------------------------
	.section	.text._Z25multi_tensor_apply_kernelI18TensorListMetadataILi4EE21AdamCapturableFunctorIN3c104HalfEfEJffPiifPf10adamMode_tfS7_EEvlPViT_T0_DpT1_,"ax",@progbits
	.align	128
        .global         _Z25multi_tensor_apply_kernelI18TensorListMetadataILi4EE21AdamCapturableFunctorIN3c104HalfEfEJffPiifPf10adamMode_tfS7_EEvlPViT_T0_DpT1_
        .type           _Z25multi_tensor_apply_kernelI18TensorListMetadataILi4EE21AdamCapturableFunctorIN3c104HalfEfEJffPiifPf10adamMode_tfS7_EEvlPViT_T0_DpT1_,@function
        .size           _Z25multi_tensor_apply_kernelI18TensorListMetadataILi4EE21AdamCapturableFunctorIN3c104HalfEfEJffPiifPf10adamMode_tfS7_EEvlPViT_T0_DpT1_,(.L_x_317 - _Z25multi_tensor_apply_kernelI18TensorListMetadataILi4EE21AdamCapturableFunctorIN3c104HalfEfEJffPiifPf10adamMode_tfS7_EEvlPViT_T0_DpT1_)
        .other          _Z25multi_tensor_apply_kernelI18TensorListMetadataILi4EE21AdamCapturableFunctorIN3c104HalfEfEJffPiifPf10adamMode_tfS7_EEvlPViT_T0_DpT1_,@"STO_CUDA_ENTRY STV_DEFAULT"
_Z25multi_tensor_apply_kernelI18TensorListMetadataILi4EE21AdamCapturableFunctorIN3c104HalfEfEJffPiifPf10adamMode_tfS7_EEvlPViT_T0_DpT1_:
.text._Z25multi_tensor_apply_kernelI18TensorListMetadataILi4EE21AdamCapturableFunctorIN3c104HalfEfEJffPiifPf10adamMode_tfS7_EEvlPViT_T0_DpT1_:
        /* <DEDUP_REMOVED lines=41> */
[----:B------:R-:W-:Y:S05]  /*0290*/  CALL.REL.NOINC `($_Z25multi_tensor_apply_kernelI18TensorListMetadataILi4EE21AdamCapturableFunctorIN3c104HalfEfEJffPiifPf10adamMode_tfS7_EEvlPViT_T0_DpT1_$__internal_accurate_pow) ;  /* 0x0000002400fc7944 */ /* 0x000fea0003c00000 */
        /* <DEDUP_REMOVED lines=26> */
.L_x_147:
        /* <DEDUP_REMOVED lines=15> */
.L_x_148:
        /* <DEDUP_REMOVED lines=36> */
[----:B------:R-:W-:Y:S05]  /*0770*/  CALL.REL.NOINC `($_Z25multi_tensor_apply_kernelI18TensorListMetadataILi4EE21AdamCapturableFunctorIN3c104HalfEfEJffPiifPf10adamMode_tfS7_EEvlPViT_T0_DpT1_$__internal_accurate_pow) ;  /* 0x0000002000c47944 */ /* 0x000fea0003c00000 */
        /* <DEDUP_REMOVED lines=17> */
[----:B------:R-:W-:Y:S02]  /*0890*/  ISETP.LE.AND P3, PT, RZ, UR5, PT ;  /* 0x00000005ff007c0c */ /* 0x000fe4000bf63270 */
[----:B------:R-:W-:Y:S01]  /*08a0*/  MOV R2, UR4 ;  /* 0x0000000400027c02 */ /* 0x000fe20008000f00 */
[----:B------:R-:W-:Y:S01]  /*08b0*/  UISETP.NE.AND.EX UP0, UPT, UR9, -0x80000000, UPT, UP0 ;  /* 0x800000000900788c */ /* 0x000fe2000bf05300 */
[----:B------:R-:W-:-:S05]  /*08c0*/  MOV R3, UR5 ;  /* 0x0000000500037c02 */ /* 0x000fca0008000f00 */
[----:B------:R-:W-:-:S13]  /*08d0*/  PLOP3.LUT P0, PT, PT, PT, UP0, 0x80, 0x8 ;  /* 0x000000000008781c */ /* 0x000fda0003f0f008 */
[----:B------:R-:W0:Y:S02]  /*08e0*/  DSETP.NEU.AND P0, PT, |R2|, 0.5, !P0 ;  /* 0x3fe000000200742a */ /* 0x000e24000470d200 */
[----:B0-----:R-:W-:Y:S01]  /*08f0*/  SEL R3, R9, RZ, P0 ;  /* 0x000000ff09037207 */ /* 0x001fe20000000000 */
[----:B------:R-:W-:-:S03]  /*0900*/  IMAD.MOV.U32 R2, RZ, RZ, RZ ;  /* 0x000000ffff027224 */ /* 0x000fc600078e00ff */
[----:B------:R-:W-:-:S07]  /*0910*/  @!P3 LOP3.LUT R3, R3, 0x7ff00000, RZ, 0xfc, !PT ;  /* 0x7ff000000303b812 */ /* 0x000fce00078efcff */
.L_x_149:
        /* <DEDUP_REMOVED lines=10> */
[----:B------:R-:W-:-:S04]  /*09c0*/  SEL R3, RZ, 0x7ff00000, !P2 ;  /* 0x7ff00000ff037807 */ /* 0x000fc80005000000 */
[----:B------:R-:W-:Y:S02]  /*09d0*/  IADD3 R0, PT, PT, R3, -0x80000000, RZ ;  /* 0x8000000003007810 */ /* 0x000fe40007ffe0ff */
[----:B------:R-:W-:-:S04]  /*09e0*/  PLOP3.LUT P2, PT, PT, PT, UP0, 0x80, 0x8 ;  /* 0x000000000008781c */ /* 0x000fc80003f4f008 */
[----:B------:R-:W-:-:S04]  /*09f0*/  SEL R0, R0, R3, P2 ;  /* 0x0000000300007207 */ /* 0x000fc80001000000 */
[----:B------:R-:W-:-:S07]  /*0a00*/  @!P1 SEL R3, R0, R3, P0 ;  /* 0x0000000300039207 */ /* 0x000fce0000000000 */
.L_x_150:
        /* <DEDUP_REMOVED lines=18> */
.L_x_146:
        /* <DEDUP_REMOVED lines=40> */
[----:B------:R-:W-:Y:S01]  /*0db0*/  MOV R14, UR15 ;  /* 0x0000000f000e7c02 */ /* 0x000fe20008000f00 */
[----:B------:R-:W0:Y:S01]  /*0dc0*/  LDCU.64 UR6, c[0x0][UR6+0x380] ;  /* 0x00007000060677ac */ /* 0x000e220008000a00 */
[----:B------:R-:W-:Y:S01]  /*0dd0*/  MOV R13, UR8 ;  /* 0x00000008000d7c02 */ /* 0x000fe20008000f00 */
[----:B------:R-:W-:-:S02]  /*0de0*/  IMAD.U32 R11, RZ, RZ, UR5 ;  /* 0x00000005ff0b7e24 */ /* 0x000fc4000f8e00ff */
        /* <DEDUP_REMOVED lines=9> */
.L_x_160:
[----:B-12---:R-:W-:Y:S01]  /*0e80*/  VIADD R25, R2, UR4 ;  /* 0x0000000402197c36 */ /* 0x006fe20008000000 */
[----:B------:R-:W-:-:S04]  /*0e90*/  USHF.R.S32.HI UR15, URZ, 0x1f, UR12 ;  /* 0x0000001fff0f7899 */ /* 0x000fc8000801140c */
[----:B------:R-:W-:-:S13]  /*0ea0*/  ISETP.GE.AND P0, PT, R25, UR13, PT ;  /* 0x0000000d19007c0c */ /* 0x000fda000bf06270 */
[----:B0--3--:R-:W2:Y:S01]  /*0eb0*/  @!P0 LDC.64 R6, c[0x0][0xfa8] ;  /* 0x0003ea00ff068b82 */ /* 0x009ea20000000a00 */
[----:B------:R-:W-:-:S04]  /*0ec0*/  @!P0 IADD3 R0, P1, PT, R25, UR12, RZ ;  /* 0x0000000c19008c10 */ /* 0x000fc8000ff3e0ff */
[----:B------:R-:W-:Y:S02]  /*0ed0*/  @!P0 LEA.HI.X.SX32 R5, R25, UR15, 0x1, P1 ;  /* 0x0000000f19058c11 */ /* 0x000fe400088f0eff */
[----:B0-----:R-:W-:-:S04]  /*0ee0*/  @!P0 LEA R8, P1, R0, UR6, 0x1 ;  /* 0x0000000600088c11 */ /* 0x001fc8000f8208ff */
[----:B------:R-:W-:-:S05]  /*0ef0*/  @!P0 LEA.HI.X R9, R0, UR7, R5, 0x1, P1 ;  /* 0x0000000700098c11 */ /* 0x000fca00088f0c05 */
[----:B------:R-:W5:Y:S04]  /*0f00*/  @!P0 LDG.E.U16 R0, desc[UR18][R8.64] ;  /* 0x0000001208008981 */ /* 0x000f68000c1e1500 */
[----:B--2---:R-:W2:Y:S01]  /*0f10*/  @!P0 LDG.E R7, desc[UR18][R6.64] ;  /* 0x0000001206078981 */ /* 0x004ea2000c1e1900 */
[----:B-1----:R-:W-:Y:S01]  /*0f20*/  IADD3 R27, PT, PT, R25, UR20, RZ ;  /* 0x00000014191b7c10 */ /* 0x002fe2000fffe0ff */
[----:B------:R-:W-:-:S03]  /*0f30*/  HFMA2 R4, -RZ, RZ, 0, 0 ;  /* 0x00000000ff047431 */ /* 0x000fc600000001ff */
[----:B------:R-:W-:-:S13]  /*0f40*/  ISETP.GE.AND P1, PT, R27, UR13, PT ;  /* 0x0000000d1b007c0c */ /* 0x000fda000bf26270 */
[----:B------:R-:W0:Y:S01]  /*0f50*/  @!P1 LDC.64 R16, c[0x0][0xfa8] ;  /* 0x0003ea00ff109b82 */ /* 0x000e220000000a00 */
[----:B------:R-:W-:-:S04]  /*0f60*/  @!P1 IADD3 R5, P2, PT, R27, UR12, RZ ;  /* 0x0000000c1b059c10 */ /* 0x000fc8000ff5e0ff */
[----:B------:R-:W-:Y:S02]  /*0f70*/  @!P1 LEA.HI.X.SX32 R20, R27, UR15, 0x1, P2 ;  /* 0x0000000f1b149c11 */ /* 0x000fe400090f0eff */
[----:B------:R-:W-:-:S04]  /*0f80*/  @!P1 LEA R18, P2, R5, UR6, 0x1 ;  /* 0x0000000605129c11 */ /* 0x000fc8000f8408ff */
[----:B------:R-:W-:Y:S01]  /*0f90*/  @!P1 LEA.HI.X R19, R5, UR7, R20, 0x1, P2 ;  /* 0x0000000705139c11 */ /* 0x000fe200090f0c14 */
[----:B-----5:R-:W-:-:S05]  /*0fa0*/  @!P0 HADD2.F32 R0, -RZ, R0.H0_H0 ;  /* 0x20000000ff008230 */ /* 0x020fca0000004100 */
[----:B--2---:R-:W-:-:S05]  /*0fb0*/  @!P0 FMUL.FTZ R4, R0, R7 ;  /* 0x0000000700048220 */ /* 0x004fca0000410000 */
[----:B------:R-:W-:-:S04]  /*0fc0*/  @!P0 F2FP.F16.F32.PACK_AB R0, RZ, R4 ;  /* 0x00000004ff00823e */ /* 0x000fc800000000ff */
        /* <DEDUP_REMOVED lines=10> */
[----:B--2---:R-:W-:Y:S01]  /*1070*/  @!P1 HADD2.F32 R7, -RZ, R0.H0_H0 ;  /* 0x20000000ff079230 */ /* 0x004fe20000004100 */
[----:B------:R-:W-:-:S04]  /*1080*/  MOV R0, RZ ;  /* 0x000000ff00007202 */ /* 0x000fc80000000f00 */
[----:B-----5:R-:W-:Y:S01]  /*1090*/  @!P1 FMUL.FTZ R6, R7, R16 ;  /* 0x0000001007069220 */ /* 0x020fe20000410000 */
[----:B------:R-:W-:Y:S01]  /*10a0*/  @!P2 LEA.HI.X.SX32 R7, R5, UR15, 0x1, P3 ;  /* 0x0000000f0507ac11 */ /* 0x000fe200098f0eff */
[----:B------:R2:W3:Y:S01]  /*10b0*/  @!P0 LDG.E R0, desc[UR18][R22.64] ;  /* 0x0000001216008981 */ /* 0x0004e2000c1e1900 */
[C---:B------:R-:W-:Y:S02]  /*10c0*/  @!P2 LEA R16, P3, R20.reuse, UR6, 0x1 ;  /* 0x000000061410ac11 */ /* 0x040fe4000f8608ff */
[----:B-1----:R-:W-:Y:S02]  /*10d0*/  @!P1 F2FP.F16.F32.PACK_AB R8, RZ, R6 ;  /* 0x00000006ff08923e */ /* 0x002fe400000000ff */
[----:B------:R-:W-:Y:S01]  /*10e0*/  @!P2 LEA.HI.X R17, R20, UR7, R7, 0x1, P3 ;  /* 0x000000071411ac11 */ /* 0x000fe200098f0c07 */
[----:B------:R-:W-:Y:S02]  /*10f0*/  IMAD.MOV.U32 R7, RZ, RZ, RZ ;  /* 0x000000ffff077224 */ /* 0x000fe400078e00ff */
[----:B------:R-:W-:Y:S01]  /*1100*/  @!P0 IMAD.WIDE R20, R25, 0x4, R14 ;  /* 0x0000000419148825 */ /* 0x000fe200078e020e */
[----:B--2---:R-:W-:-:S03]  /*1110*/  PRMT R23, R8, 0x7610, R23 ;  /* 0x0000761008177816 */ /* 0x004fc60000000017 */
[----:B------:R-:W-:Y:S01]  /*1120*/  @!P0 IMAD.WIDE R24, R25, 0x2, R10 ;  /* 0x0000000219188825 */ /* 0x000fe200078e020a */
[----:B------:R-:W4:Y:S04]  /*1130*/  @!P0 LDG.E R7, desc[UR18][R20.64] ;  /* 0x0000001214078981 */ /* 0x000f28000c1e1900 */
[----:B------:R1:W2:Y:S04]  /*1140*/  @!P0 LDG.E.U16 R8, desc[UR18][R24.64] ;  /* 0x0000001218088981 */ /* 0x0002a8000c1e1500 */
[----:B------:R5:W-:Y:S04]  /*1150*/  @!P1 STG.E.U16 desc[UR18][R18.64], R23 ;  /* 0x0000001712009986 */ /* 0x000be8000c101512 */
[----:B------:R-:W3:Y:S04]  /*1160*/  @!P2 LDG.E.U16 R26, desc[UR18][R16.64] ;  /* 0x00000012101aa981 */ /* 0x000ee8000c1e1500 */
[----:B0-----:R-:W4:Y:S01]  /*1170*/  @!P2 LDG.E R29, desc[UR18][R28.64] ;  /* 0x000000121c1da981 */ /* 0x001f22000c1e1900 */
[----:B------:R-:W-:-:S02]  /*1180*/  HFMA2 R9, -RZ, RZ, 0, 0 ;  /* 0x00000000ff097431 */ /* 0x000fc400000001ff */
[----:B-1----:R-:W-:Y:S01]  /*1190*/  @!P1 IMAD.WIDE R24, R27, 0x4, R12 ;  /* 0x000000041b189825 */ /* 0x002fe200078e020c */
[----:B------:R-:W-:-:S03]  /*11a0*/  MOV R22, RZ ;  /* 0x000000ff00167202 */ /* 0x000fc60000000f00 */
[----:B-----5:R-:W-:Y:S01]  /*11b0*/  VIADD R23, R5, UR20 ;  /* 0x0000001405177c36 */ /* 0x020fe20008000000 */
[----:B------:R0:W5:Y:S01]  /*11c0*/  @!P1 LDG.E R9, desc[UR18][R24.64] ;  /* 0x0000001218099981 */ /* 0x000162000c1e1900 */
[----:B------:R-:W-:-:S03]  /*11d0*/  @!P1 IMAD.WIDE R18, R27, 0x2, R10 ;  /* 0x000000021b129825 */ /* 0x000fc600078e020a */
[----:B------:R-:W-:Y:S01]  /*11e0*/  ISETP.GE.AND P3, PT, R23, UR13, PT ;  /* 0x0000000d17007c0c */ /* 0x000fe2000bf66270 */
[----:B------:R-:W-:Y:S02]  /*11f0*/  @!P1 IMAD.WIDE R20, R27, 0x4, R14 ;  /* 0x000000041b149825 */ /* 0x000fe400078e020e */
[----:B------:R1:W5:Y:S02]  /*1200*/  @!P1 LDG.E.U16 R27, desc[UR18][R18.64] ;  /* 0x00000012121b9981 */ /* 0x000364000c1e1500 */
[----:B---3--:R-:W-:-:S05]  /*1210*/  @!P2 HADD2.F32 R26, -RZ, R26.H0_H0 ;  /* 0x2000001aff1aa230 */ /* 0x008fca0000004100 */
[----:B----4-:R-:W-:Y:S01]  /*1220*/  @!P2 FMUL.FTZ R22, R26, R29 ;  /* 0x0000001d1a16a220 */ /* 0x010fe20000410000 */
[----:B------:R-:W-:-:S04]  /*1230*/  HFMA2 R26, -RZ, RZ, 0, 0 ;  /* 0x00000000ff1a7431 */ /* 0x000fc800000001ff */
[----:B0-----:R-:W-:Y:S02]  /*1240*/  @!P2 F2FP.F16.F32.PACK_AB R25, RZ, R22 ;  /* 0x00000016ff19a23e */ /* 0x001fe400000000ff */
[----:B------:R0:W3:Y:S02]  /*1250*/  @!P1 LDG.E R26, desc[UR18][R20.64] ;  /* 0x00000012141a9981 */ /* 0x0000e4000c1e1900 */
[----:B-1----:R-:W-:Y:S02]  /*1260*/  PRMT R19, R25, 0x7610, R19 ;  /* 0x0000761019137816 */ /* 0x002fe40000000013 */
[----:B------:R-:W-:-:S03]  /*1270*/  CS2R R28, SRZ ;  /* 0x00000000001c7805 */ /* 0x000fc6000001ff00 */
[----:B------:R1:W-:Y:S01]  /*1280*/  @!P2 STG.E.U16 desc[UR18][R16.64], R19 ;  /* 0x000000131000a986 */ /* 0x0003e2000c101512 */
[----:B0-----:R-:W-:Y:S01]  /*1290*/  @!P3 IADD3 R21, P4, PT, R23, UR12, RZ ;  /* 0x0000000c1715bc10 */ /* 0x001fe2000ff9e0ff */
[----:B-1----:R-:W0:Y:S01]  /*12a0*/  @!P3 LDC.64 R16, c[0x0][0xfa8] ;  /* 0x0003ea00ff10bb82 */ /* 0x002e220000000a00 */
[----:B------:R-:W-:-:S05]  /*12b0*/  @!P2 IMAD.WIDE R18, R5, 0x4, R14 ;  /* 0x000000040512a825 */ /* 0x000fca00078e020e */
[----:B------:R1:W4:Y:S01]  /*12c0*/  @!P2 LDG.E R29, desc[UR18][R18.64] ;  /* 0x00000012121da981 */ /* 0x000322000c1e1900 */
[----:B------:R-:W-:-:S05]  /*12d0*/  @!P2 IMAD.WIDE R24, R5, 0x4, R12 ;  /* 0x000000040518a825 */ /* 0x000fca00078e020c */
[----:B------:R-:W4:Y:S01]  /*12e0*/  @!P2 LDG.E R28, desc[UR18][R24.64] ;  /* 0x00000012181ca981 */ /* 0x000f22000c1e1900 */
        /* <DEDUP_REMOVED lines=12> */
[----:B------:R0:W4:Y:S01]  /*13b0*/  @!P2 LDG.E.U16 R18, desc[UR18][R18.64] ;  /* 0x000000121212a981 */ /* 0x000122000c1e1500 */
[----:B---3--:R-:W-:Y:S01]  /*13c0*/  FFMA.FTZ R26, R26, UR14, R25 ;  /* 0x0000000e1a1a7c23 */ /* 0x008fe20008010019 */
[----:B-----5:R-:W-:-:S05]  /*13d0*/  @!P3 HADD2.F32 R25, -RZ, R24.H0_H0 ;  /* 0x20000018ff19b230 */ /* 0x020fca0000004100 */
[----:B--2---:R-:W-:Y:S02]  /*13e0*/  @!P3 FMUL.FTZ R5, R25, R16 ;  /* 0x000000101905b220 */ /* 0x004fe40000410000 */
[----:B------:R-:W1:Y:S03]  /*13f0*/  MUFU.RCP R16, R3 ;  /* 0x0000000300107308 */ /* 0x000e660000001000 */
[----:B------:R-:W-:-:S04]  /*1400*/  @!P3 F2FP.F16.F32.PACK_AB R17, RZ, R5 ;  /* 0x00000005ff11b23e */ /* 0x000fc800000000ff */
[----:B------:R-:W-:Y:S01]  /*1410*/  PRMT R25, R17, 0x7610, R25 ;  /* 0x0000761011197816 */ /* 0x000fe20000000019 */
[----:B-1----:R-:W-:-:S06]  /*1420*/  FMUL.FTZ R17, R7, R16 ;  /* 0x0000001007117220 */ /* 0x002fcc0000410000 */
[----:B------:R-:W0:Y:S01]  /*1430*/  MUFU.SQRT R17, R17 ;  /* 0x0000001100117308 */ /* 0x000e220000002000 */
[----:B------:R1:W-:Y:S01]  /*1440*/  @!P3 STG.E.U16 desc[UR18][R20.64], R25 ;  /* 0x000000191400b986 */ /* 0x0003e2000c101512 */
[----:B0-----:R-:W-:-:S06]  /*1450*/  FADD.FTZ R19, R17, UR5 ;  /* 0x0000000511137e21 */ /* 0x001fcc0008010000 */
[----:B------:R-:W0:Y:S01]  /*1460*/  MUFU.RCP R17, UR17 ;  /* 0x0000001100117d08 */ /* 0x000e220008001000 */
[----:B-1----:R-:W-:-:S07]  /*1470*/  FMUL.FTZ R25, R4, UR10 ;  /* 0x0000000a04197c20 */ /* 0x002fce0008410000 */
[----:B------:R-:W1:Y:S01]  /*1480*/  MUFU.RCP R19, R19 ;  /* 0x0000001300137308 */ /* 0x000e620000001000 */
[----:B------:R-:W-:Y:S01]  /*1490*/  FFMA.FTZ R0, R0, UR11, R25 ;  /* 0x0000000b00007c23 */ /* 0x000fe20008010019 */
[----:B------:R-:W-:Y:S01]  /*14a0*/  FMUL.FTZ R4, R6, UR10 ;  /* 0x0000000a06047c20 */ /* 0x000fe20008410000 */
[----:B------:R-:W-:Y:S02]  /*14b0*/  IMAD.MOV.U32 R6, RZ, RZ, RZ ;  /* 0x000000ffff067224 */ /* 0x000fe400078e00ff */
[----:B------:R-:W-:Y:S02]  /*14c0*/  @!P0 HADD2.F32 R6, -RZ, R8.H0_H0 ;  /* 0x20000008ff068230 */ /* 0x000fe40000004100 */
[----:B0-----:R-:W-:Y:S01]  /*14d0*/  FMUL.FTZ R8, R0, R17 ;  /* 0x0000001100087220 */ /* 0x001fe20000410000 */
[----:B------:R-:W-:-:S03]  /*14e0*/  FFMA.FTZ R4, R9, UR11, R4 ;  /* 0x0000000b09047c23 */ /* 0x000fc60008010004 */
[----:B-1----:R-:W-:Y:S02]  /*14f0*/  FMUL.FTZ R19, R8, R19 ;  /* 0x0000001308137220 */ /* 0x002fe40000410000 */
[----:B------:R-:W0:Y:S02]  /*1500*/  LDC.64 R8, c[0x0][0xf98] ;  /* 0x0003e600ff087b82 */ /* 0x000e240000000a00 */
[----:B0-----:R0:W2:Y:S01]  /*1510*/  LDG.E R21, desc[UR18][R8.64] ;  /* 0x0000001208157981 */ /* 0x0010a2000c1e1900 */
[----:B------:R-:W-:Y:S01]  /*1520*/  FMUL.FTZ R24, R26, R16 ;  /* 0x000000101a187220 */ /* 0x000fe20000410000 */
[----:B------:R-:W-:Y:S01]  /*1530*/  MOV R20, RZ ;  /* 0x000000ff00147202 */ /* 0x000fe20000000f00 */
[----:B------:R-:W-:-:S04]  /*1540*/  @!P1 HADD2.F32 R20, -RZ, R27.H0_H0 ;  /* 0x2000001bff149230 */ /* 0x000fc80000004100 */
[----:B------:R-:W1:Y:S01]  /*1550*/  MUFU.SQRT R24, R24 ;  /* 0x0000001800187308 */ /* 0x000e620000002000 */
[----:B------:R-:W-:-:S04]  /*1560*/  FMUL.FTZ R27, R22, UR10 ;  /* 0x0000000a161b7c20 */ /* 0x000fc80008410000 */
[----:B----4-:R-:W-:Y:S01]  /*1570*/  FFMA.FTZ R28, R28, UR11, R27 ;  /* 0x0000000b1c1c7c23 */ /* 0x010fe2000801001b */
[----:B------:R-:W-:-:S04]  /*1580*/  FMUL.FTZ R27, R22, UR9 ;  /* 0x00000009161b7c20 */ /* 0x000fc80008410000 */
[----:B------:R-:W-:-:S04]  /*1590*/  FMUL.FTZ R22, R27, R22 ;  /* 0x000000161b167220 */ /* 0x000fc80000410000 */
[----:B------:R-:W-:Y:S01]  /*15a0*/  FFMA.FTZ R29, R29, UR14, R22 ;  /* 0x0000000e1d1d7c23 */ /* 0x000fe20008010016 */
[----:B-1----:R-:W-:-:S03]  /*15b0*/  FADD.FTZ R24, R24, UR5 ;  /* 0x0000000518187e21 */ /* 0x002fc60008010000 */
[----:B0-----:R-:W-:-:S04]  /*15c0*/  FMUL.FTZ R8, R29, R16 ;  /* 0x000000101d087220 */ /* 0x001fc80000410000 */
[----:B------:R-:W-:Y:S08]  /*15d0*/  MUFU.SQRT R22, R8 ;  /* 0x0000000800167308 */ /* 0x000ff00000002000 */
[----:B------:R-:W0:Y:S01]  /*15e0*/  MUFU.RCP R24, R24 ;  /* 0x0000001800187308 */ /* 0x000e220000001000 */
[----:B------:R-:W-:-:S04]  /*15f0*/  FMUL.FTZ R25, R4, R17 ;  /* 0x0000001104197220 */ /* 0x000fc80000410000 */
[----:B0-----:R-:W-:Y:S01]  /*1600*/  FMUL.FTZ R25, R25, R24 ;  /* 0x0000001819197220 */ /* 0x001fe20000410000 */
[----:B------:R-:W-:-:S06]  /*1610*/  FADD.FTZ R24, R22, UR5 ;  /* 0x0000000516187e21 */ /* 0x000fcc0008010000 */
[----:B------:R-:W0:Y:S01]  /*1620*/  MUFU.RCP R24, R24 ;  /* 0x0000001800187308 */ /* 0x000e220000001000 */
[----:B------:R-:W-:Y:S01]  /*1630*/  FFMA.FTZ R19, R6, UR8, R19 ;  /* 0x0000000806137c23 */ /* 0x000fe20008010013 */
[----:B------:R-:W-:Y:S01]  /*1640*/  FMUL.FTZ R9, R28, R17 ;  /* 0x000000111c097220 */ /* 0x000fe20000410000 */
[----:B------:R-:W-:Y:S02]  /*1650*/  HFMA2 R22, -RZ, RZ, 0, 0 ;  /* 0x00000000ff167431 */ /* 0x000fe400000001ff */
[----:B------:R-:W-:Y:S02]  /*1660*/  @!P2 HADD2.F32 R22, -RZ, R18.H0_H0 ;  /* 0x20000012ff16a230 */ /* 0x000fe40000004100 */
[----:B------:R-:W-:Y:S01]  /*1670*/  FFMA.FTZ R25, R20, UR8, R25 ;  /* 0x0000000814197c23 */ /* 0x000fe20008010019 */
[----:B--2---:R-:W-:Y:S01]  /*1680*/  FFMA.FTZ R27, R19, -R21, R6 ;  /* 0x80000015131b7223 */ /* 0x004fe20000010006 */
[----:B0-----:R-:W-:Y:S02]  /*1690*/  FMUL.FTZ R19, R9, R24 ;  /* 0x0000001809137220 */ /* 0x001fe40000410000 */
[----:B------:R-:W-:-:S02]  /*16a0*/  FFMA.FTZ R25, -R21, R25, R20 ;  /* 0x0000001915197223 */ /* 0x000fc40000010114 */
[----:B------:R-:W-:Y:S01]  /*16b0*/  FFMA.FTZ R20, R22, UR8, R19 ;  /* 0x0000000816147c23 */ /* 0x000fe20008010013 */
[----:B------:R-:W-:Y:S01]  /*16c0*/  @!P3 IMAD.WIDE R8, R23, 0x4, R12 ;  /* 0x000000041708b825 */ /* 0x000fe200078e020c */
[----:B------:R-:W-:-:S03]  /*16d0*/  MOV R24, RZ ;  /* 0x000000ff00187202 */ /* 0x000fc60000000f00 */
[----:B------:R-:W-:Y:S01]  /*16e0*/  FFMA.FTZ R20, -R21, R20, R22 ;  /* 0x0000001415147223 */ /* 0x000fe20000010116 */
[----:B------:R-:W-:-:S04]  /*16f0*/  @!P3 IMAD.WIDE R18, R23, 0x2, R10 ;  /* 0x000000021712b825 */ /* 0x000fc800078e020a */
[----:B------:R-:W-:Y:S02]  /*1700*/  @!P3 IMAD.WIDE R22, R23, 0x4, R14 ;  /* 0x000000041716b825 */ /* 0x000fe400078e020e */
[----:B------:R-:W2:Y:S04]  /*1710*/  @!P3 LDG.E.U16 R19, desc[UR18][R18.64] ;  /* 0x000000121213b981 */ /* 0x000ea8000c1e1500 */
[----:B------:R-:W3:Y:S01]  /*1720*/  @!P3 LDG.E R24, desc[UR18][R22.64] ;  /* 0x000000121618b981 */ /* 0x000ee2000c1e1900 */
[----:B------:R-:W-:-:S06]  /*1730*/  IMAD.MOV.U32 R6, RZ, RZ, RZ ;  /* 0x000000ffff067224 */ /* 0x000fcc00078e00ff */
[----:B------:R0:W4:Y:S02]  /*1740*/  @!P3 LDG.E R6, desc[UR18][R8.64] ;  /* 0x000000120806b981 */ /* 0x000124000c1e1900 */
[----:B0-----:R-:W-:-:S04]  /*1750*/  FMUL.FTZ R8, R5, UR9 ;  /* 0x0000000905087c20 */ /* 0x001fc80008410000 */
[----:B------:R-:W-:Y:S01]  /*1760*/  FMUL.FTZ R9, R8, R5 ;  /* 0x0000000508097220 */ /* 0x000fe20000410000 */
[----:B------:R-:W-:Y:S01]  /*1770*/  FMUL.FTZ R5, R5, UR10 ;  /* 0x0000000a05057c20 */ /* 0x000fe20008410000 */
[----:B------:R-:W-:Y:S02]  /*1780*/  BSSY.RECONVERGENT B0, `(.L_x_152) ;  /* 0x0000018000007945 */ /* 0x000fe40003800200 */
[----:B---3--:R-:W-:-:S04]  /*1790*/  FFMA.FTZ R24, R24, UR14, R9 ;  /* 0x0000000e18187c23 */ /* 0x008fc80008010009 */
[----:B------:R-:W-:-:S06]  /*17a0*/  FMUL.FTZ R16, R24, R16 ;  /* 0x0000001018107220 */ /* 0x000fcc0000410000 */
[----:B------:R-:W0:Y:S01]  /*17b0*/  MUFU.SQRT R16, R16 ;  /* 0x0000001000107308 */ /* 0x000e220000002000 */
[----:B----4-:R-:W-:Y:S01]  /*17c0*/  FFMA.FTZ R18, R6, UR11, R5 ;  /* 0x0000000b06127c23 */ /* 0x010fe20008010005 */
[----:B0-----:R-:W-:-:S06]  /*17d0*/  FADD.FTZ R8, R16, UR5 ;  /* 0x0000000510087e21 */ /* 0x001fcc0008010000 */
[----:B------:R-:W0:Y:S01]  /*17e0*/  MUFU.RCP R8, R8 ;  /* 0x0000000800087308 */ /* 0x000e220000001000 */
[----:B------:R-:W-:Y:S01]  /*17f0*/  FMUL.FTZ R17, R18, R17 ;  /* 0x0000001112117220 */ /* 0x000fe20000410000 */
[----:B------:R-:W-:Y:S02]  /*1800*/  HFMA2 R5, -RZ, RZ, 0, 0 ;  /* 0x00000000ff057431 */ /* 0x000fe400000001ff */
[----:B--2---:R-:W-:Y:S02]  /*1810*/  @!P3 HADD2.F32 R5, -RZ, R19.H0_H0 ;  /* 0x20000013ff05b230 */ /* 0x004fe40000004100 */
[----:B0-----:R-:W-:-:S04]  /*1820*/  FMUL.FTZ R22, R17, R8 ;  /* 0x0000000811167220 */ /* 0x001fc80000410000 */
[----:B------:R-:W-:Y:S01]  /*1830*/  FFMA.FTZ R22, R5, UR8, R22 ;  /* 0x0000000805167c23 */ /* 0x000fe20008010016 */
[----:B------:R-:W-:Y:S06]  /*1840*/  @P0 BRA `(.L_x_153) ;  /* 0x00000000002c0947 */ /* 0x000fec0003800000 */
[----:B------:R-:W-:Y:S01]  /*1850*/  F2FP.F16.F32.PACK_AB R7, RZ, R7 ;  /* 0x00000007ff07723e */ /* 0x000fe200000000ff */
[----:B------:R-:W-:Y:S01]  /*1860*/  VIADD R17, R2, UR4 ;  /* 0x0000000402117c36 */ /* 0x000fe20008000000 */
[----:B------:R-:W-:-:S03]  /*1870*/  F2FP.F16.F32.PACK_AB R27, R0, R27 ;  /* 0x0000001b001b723e */ /* 0x000fc600000000ff */
[----:B------:R-:W-:-:S04]  /*1880*/  IMAD.WIDE R8, R17, 0x2, R10 ;  /* 0x0000000211087825 */ /* 0x000fc800078e020a */
[----:B------:R-:W-:Y:S01]  /*1890*/  HADD2.F32 R23, -RZ, R7.H0_H0 ;  /* 0x20000007ff177230 */ /* 0x000fe20000004100 */
[----:B------:R0:W-:Y:S01]  /*18a0*/  STG.E.U16 desc[UR18][R8.64], R27 ;  /* 0x0000001b08007986 */ /* 0x0001e2000c101512 */
[----:B------:R-:W-:Y:S02]  /*18b0*/  HADD2.F32 R19, -RZ, R27.H1_H1 ;  /* 0x3000001bff137230 */ /* 0x000fe40000004100 */
[----:B------:R-:W-:-:S04]  /*18c0*/  IMAD.WIDE R6, R17, 0x4, R12 ;  /* 0x0000000411067825 */ /* 0x000fc800078e020c */
[----:B------:R-:W-:Y:S01]  /*18d0*/  IMAD.WIDE R16, R17, 0x4, R14 ;  /* 0x0000000411107825 */ /* 0x000fe200078e020e */
[----:B------:R0:W-:Y:S04]  /*18e0*/  STG.E desc[UR18][R6.64], R19 ;  /* 0x0000001306007986 */ /* 0x0001e8000c101912 */
[----:B------:R0:W-:Y:S02]  /*18f0*/  STG.E desc[UR18][R16.64], R23 ;  /* 0x0000001710007986 */ /* 0x0001e4000c101912 */
.L_x_153:
[----:B------:R-:W-:Y:S05]  /*1900*/  BSYNC.RECONVERGENT B0 ;  /* 0x0000000000007941 */ /* 0x000fea0003800200 */
.L_x_152:
[----:B------:R-:W-:Y:S04]  /*1910*/  BSSY.RECONVERGENT B0, `(.L_x_154) ;  /* 0x000000e000007945 */ /* 0x000fe80003800200 */
[----:B------:R-:W-:Y:S05]  /*1920*/  @P1 BRA `(.L_x_155) ;  /* 0x0000000000301947 */ /* 0x000fea0003800000 */
[----:B------:R-:W-:Y:S02]  /*1930*/  IADD3 R0, PT, PT, R2, UR4, RZ ;  /* 0x0000000402007c10 */ /* 0x000fe4000fffe0ff */
[----:B------:R-:W-:Y:S02]  /*1940*/  F2FP.F16.F32.PACK_AB R25, R4, R25 ;  /* 0x000000190419723e */ /* 0x000fe400000000ff */
[----:B0-----:R-:W-:Y:S02]  /*1950*/  IADD3 R7, PT, PT, R0, UR20, RZ ;  /* 0x0000001400077c10 */ /* 0x001fe4000fffe0ff */
[----:B------:R-:W-:Y:S01]  /*1960*/  F2FP.F16.F32.PACK_AB R26, RZ, R26 ;  /* 0x0000001aff1a723e */ /* 0x000fe200000000ff */
[----:B------:R-:W-:Y:S02]  /*1970*/  HADD2.F32 R19, -RZ, R25.H1_H1 ;  /* 0x30000019ff137230 */ /* 0x000fe40000004100 */
[----:B------:R-:W-:-:S04]  /*1980*/  IMAD.WIDE R16, R7, 0x2, R10 ;  /* 0x0000000207107825 */ /* 0x000fc800078e020a */
[C---:B------:R-:W-:Y:S01]  /*1990*/  IMAD.WIDE R8, R7.reuse, 0x4, R12 ;  /* 0x0000000407087825 */ /* 0x040fe200078e020c */
[----:B------:R1:W-:Y:S03]  /*19a0*/  STG.E.U16 desc[UR18][R16.64], R25 ;  /* 0x0000001910007986 */ /* 0x0003e6000c101512 */
[----:B------:R-:W-:Y:S01]  /*19b0*/  HADD2.F32 R23, -RZ, R26.H0_H0 ;  /* 0x2000001aff177230 */ /* 0x000fe20000004100 */
[----:B------:R1:W-:Y:S01]  /*19c0*/  STG.E desc[UR18][R8.64], R19 ;  /* 0x0000001308007986 */ /* 0x0003e2000c101912 */
[----:B------:R-:W-:-:S05]  /*19d0*/  IMAD.WIDE R6, R7, 0x4, R14 ;  /* 0x0000000407067825 */ /* 0x000fca00078e020e */
[----:B------:R1:W-:Y:S02]  /*19e0*/  STG.E desc[UR18][R6.64], R23 ;  /* 0x0000001706007986 */ /* 0x0003e4000c101912 */
.L_x_155:
[----:B------:R-:W-:Y:S05]  /*19f0*/  BSYNC.RECONVERGENT B0 ;  /* 0x0000000000007941 */ /* 0x000fea0003800200 */
.L_x_154:
[----:B------:R-:W-:Y:S04]  /*1a00*/  BSSY.RECONVERGENT B0, `(.L_x_156) ;  /* 0x000000f000007945 */ /* 0x000fe80003800200 */
[----:B------:R-:W-:Y:S05]  /*1a10*/  @P2 BRA `(.L_x_157) ;  /* 0x0000000000342947 */ /* 0x000fea0003800000 */
[----:B------:R-:W-:Y:S01]  /*1a20*/  VIADD R0, R2, UR4 ;  /* 0x0000000402007c36 */ /* 0x000fe20008000000 */
[----:B------:R-:W-:Y:S02]  /*1a30*/  F2FP.F16.F32.PACK_AB R20, R28, R20 ;  /* 0x000000141c14723e */ /* 0x000fe400000000ff */
[----:B------:R-:W-:Y:S02]  /*1a40*/  F2FP.F16.F32.PACK_AB R29, RZ, R29 ;  /* 0x0000001dff1d723e */ /* 0x000fe400000000ff */
[----:B------:R-:W-:Y:S01]  /*1a50*/  IADD3 R0, PT, PT, R0, UR20, RZ ;  /* 0x0000001400007c10 */ /* 0x000fe2000fffe0ff */
[----:B01----:R-:W-:Y:S02]  /*1a60*/  HADD2.F32 R19, -RZ, R20.H1_H1 ;  /* 0x30000014ff137230 */ /* 0x003fe40000004100 */
[----:B------:R-:W-:Y:S01]  /*1a70*/  HADD2.F32 R29, -RZ, R29.H0_H0 ;  /* 0x2000001dff1d7230 */ /* 0x000fe20000004100 */
[----:B------:R-:W-:-:S05]  /*1a80*/  IADD3 R17, PT, PT, R0, UR20, RZ ;  /* 0x0000001400117c10 */ /* 0x000fca000fffe0ff */
[----:B------:R-:W-:-:S04]  /*1a90*/  IMAD.WIDE R6, R17, 0x2, R10 ;  /* 0x0000000211067825 */ /* 0x000fc800078e020a */
[C---:B------:R-:W-:Y:S01]  /*1aa0*/  IMAD.WIDE R8, R17.reuse, 0x4, R12 ;  /* 0x0000000411087825 */ /* 0x040fe200078e020c */
[----:B------:R2:W-:Y:S03]  /*1ab0*/  STG.E.U16 desc[UR18][R6.64], R20 ;  /* 0x0000001406007986 */ /* 0x0005e6000c101512 */
[----:B------:R-:W-:Y:S01]  /*1ac0*/  IMAD.WIDE R16, R17, 0x4, R14 ;  /* 0x0000000411107825 */ /* 0x000fe200078e020e */
[----:B------:R2:W-:Y:S04]  /*1ad0*/  STG.E desc[UR18][R8.64], R19 ;  /* 0x0000001308007986 */ /* 0x0005e8000c101912 */
[----:B------:R2:W-:Y:S02]  /*1ae0*/  STG.E desc[UR18][R16.64], R29 ;  /* 0x0000001d10007986 */ /* 0x0005e4000c101912 */
.L_x_157:
[----:B------:R-:W-:Y:S05]  /*1af0*/  BSYNC.RECONVERGENT B0 ;  /* 0x0000000000007941 */ /* 0x000fea0003800200 */
.L_x_156:
[----:B------:R-:W-:Y:S01]  /*1b00*/  BSSY.RECONVERGENT B0, `(.L_x_158) ;  /* 0x0000011000007945 */ /* 0x000fe20003800200 */
[----:B------:R-:W-:-:S03]  /*1b10*/  FFMA.FTZ R5, -R21, R22, R5 ;  /* 0x0000001615057223 */ /* 0x000fc60000010105 */
[----:B------:R-:W-:Y:S05]  /*1b20*/  @P3 BRA `(.L_x_159) ;  /* 0x0000000000383947 */ /* 0x000fea0003800000 */
[----:B------:R-:W-:Y:S01]  /*1b30*/  VIADD R0, R2, UR4 ;  /* 0x0000000402007c36 */ /* 0x000fe20008000000 */
[----:B------:R-:W-:Y:S02]  /*1b40*/  F2FP.F16.F32.PACK_AB R18, R18, R5 ;  /* 0x000000051212723e */ /* 0x000fe400000000ff */
[----:B------:R-:W-:Y:S02]  /*1b50*/  F2FP.F16.F32.PACK_AB R24, RZ, R24 ;  /* 0x00000018ff18723e */ /* 0x000fe400000000ff */
[----:B------:R-:W-:Y:S01]  /*1b60*/  IADD3 R0, PT, PT, R0, UR20, RZ ;  /* 0x0000001400007c10 */ /* 0x000fe2000fffe0ff */
[----:B012---:R-:W-:Y:S02]  /*1b70*/  HADD2.F32 R17, -RZ, R18.H1_H1 ;  /* 0x30000012ff117230 */ /* 0x007fe40000004100 */
[----:B------:R-:W-:Y:S01]  /*1b80*/  HADD2.F32 R19, -RZ, R24.H0_H0 ;  /* 0x20000018ff137230 */ /* 0x000fe20000004100 */
[----:B------:R-:W-:-:S05]  /*1b90*/  IADD3 R0, PT, PT, R0, UR20, RZ ;  /* 0x0000001400007c10 */ /* 0x000fca000fffe0ff */
[----:B------:R-:W-:-:S04]  /*1ba0*/  VIADD R9, R0, UR20 ;  /* 0x0000001400097c36 */ /* 0x000fc80008000000 */
[----:B------:R-:W-:-:S04]  /*1bb0*/  IMAD.WIDE R4, R9, 0x2, R10 ;  /* 0x0000000209047825 */ /* 0x000fc800078e020a */
[C---:B------:R-:W-:Y:S01]  /*1bc0*/  IMAD.WIDE R6, R9.reuse, 0x4, R12 ;  /* 0x0000000409067825 */ /* 0x040fe200078e020c */
[----:B------:R3:W-:Y:S03]  /*1bd0*/  STG.E.U16 desc[UR18][R4.64], R18 ;  /* 0x0000001204007986 */ /* 0x0007e6000c101512 */
[----:B------:R-:W-:Y:S01]  /*1be0*/  IMAD.WIDE R8, R9, 0x4, R14 ;  /* 0x0000000409087825 */ /* 0x000fe200078e020e */
[----:B------:R3:W-:Y:S04]  /*1bf0*/  STG.E desc[UR18][R6.64], R17 ;  /* 0x0000001106007986 */ /* 0x0007e8000c101912 */
[----:B------:R3:W-:Y:S02]  /*1c00*/  STG.E desc[UR18][R8.64], R19 ;  /* 0x0000001308007986 */ /* 0x0007e4000c101912 */
.L_x_159:
[----:B------:R-:W-:Y:S05]  /*1c10*/  BSYNC.RECONVERGENT B0 ;  /* 0x0000000000007941 */ /* 0x000fea0003800200 */
.L_x_158:
[----:B------:R-:W-:-:S04]  /*1c20*/  ULEA UR4, UR20, UR4, 0x2 ;  /* 0x0000000414047291 */ /* 0x000fc8000f8e10ff */
[----:B------:R-:W-:-:S09]  /*1c30*/  UISETP.GE.AND UP0, UPT, UR4, UR13, UPT ;  /* 0x0000000d0400728c */ /* 0x000fd2000bf06270 */
[----:B------:R-:W-:Y:S05]  /*1c40*/  BRA.U !UP0, `(.L_x_160) ;  /* 0xfffffff1088c7547 */ /* 0x000fea000b83ffff */
[----:B------:R-:W-:Y:S05]  /*1c50*/  EXIT ;  /* 0x000000000000794d */ /* 0x000fea0003800000 */
.L_x_151:
[----:B------:R-:W2:Y:S01]  /*1c60*/  LDCU UR8, c[0x0][0xf7c] ;  /* 0x0001ef80ff0877ac */ /* 0x000ea20008000800 */
[----:B------:R-:W3:Y:S01]  /*1c70*/  LDCU UR11, c[0x0][0xf80] ;  /* 0x0001f000ff0b77ac */ /* 0x000ee20008000800 */
[----:B------:R-:W4:Y:S01]  /*1c80*/  LDCU UR14, c[0x0][0xf94] ;  /* 0x0001f280ff0e77ac */ /* 0x000f220008000800 */
[----:B------:R-:W0:Y:S01]  /*1c90*/  LDCU UR5, c[0x0][0xfa4] ;  /* 0x0001f480ff0577ac */ /* 0x000e220008000800 */
[----:B------:R-:W-:-:S05]  /*1ca0*/  UMOV UR4, URZ ;  /* 0x000000ff00047c82 */ /* 0x000fca0008000000 */
.L_x_169:
[----:B0123--:R-:W5:Y:S01]  /*1cb0*/  S2R R7, SR_TID.X ;  /* 0x0000000000077919 */ /* 0x00ff620000002100 */
[----:B------:R-:W-:Y:S01]  /*1cc0*/  USHF.R.S32.HI UR15, URZ, 0x1f, UR12 ;  /* 0x0000001fff0f7899 */ /* 0x000fe2000801140c */
[----:B-----5:R-:W-:-:S04]  /*1cd0*/  IADD3 R7, PT, PT, R7, UR4, RZ ;  /* 0x0000000407077c10 */ /* 0x020fc8000fffe0ff */
[----:B------:R-:W-:-:S13]  /*1ce0*/  ISETP.GE.AND P0, PT, R7, UR13, PT ;  /* 0x0000000d07007c0c */ /* 0x000fda000bf06270 */
[----:B------:R-:W5:Y:S01]  /*1cf0*/  @!P0 LDC.64 R4, c[0x0][0xfa8] ;  /* 0x0003ea00ff048b82 */ /* 0x000f620000000a00 */
        /* <DEDUP_REMOVED lines=13> */
[----:B------:R-:W-:Y:S01]  /*1dd0*/  @!P1 LEA.HI.X R19, R2, UR7, R17, 0x1, P2 ;  /* 0x0000000702139c11 */ /* 0x000fe200090f0c11 */
[----:B--2---:R-:W-:-:S05]  /*1de0*/  @!P0 HADD2.F32 R0, -RZ, R0.H0_H0 ;  /* 0x20000000ff008230 */ /* 0x004fca0000004100 */
[----:B-----5:R-:W-:-:S05]  /*1df0*/  @!P0 FMUL.FTZ R6, R0, R5 ;  /* 0x0000000500068220 */ /* 0x020fca0000410000 */
[----:B------:R-:W-:-:S04]  /*1e00*/  @!P0 F2FP.F16.F32.PACK_AB R0, RZ, R6 ;  /* 0x00000006ff00823e */ /* 0x000fc800000000ff */
[----:B------:R-:W-:-:S05]  /*1e10*/  PRMT R16, R0, 0x7610, R16 ;  /* 0x0000761000107816 */ /* 0x000fca0000000010 */
[----:B------:R1:W-:Y:S04]  /*1e20*/  @!P0 STG.E.U16 desc[UR18][R8.64], R16 ;  /* 0x0000001008008986 */ /* 0x0003e8000c101512 */
[----:B------:R-:W2:Y:S04]  /*1e30*/  @!P1 LDG.E.U16 R0, desc[UR18][R18.64] ;  /* 0x0000001212009981 */ /* 0x000ea8000c1e1500 */
[----:B0-----:R-:W5:Y:S01]  /*1e40*/  @!P1 LDG.E R21, desc[UR18][R20.64] ;  /* 0x0000001214159981 */ /* 0x001f62000c1e1900 */
[----:B------:R-:W-:Y:S01]  /*1e50*/  IADD3 R4, PT, PT, R27, UR20, RZ ;  /* 0x000000141b047c10 */ /* 0x000fe2000fffe0ff */
[----:B------:R-:W-:-:S02]  /*1e60*/  IMAD.MOV.U32 R5, RZ, RZ, RZ ;  /* 0x000000ffff057224 */ /* 0x000fc400078e00ff */
[----:B------:R-:W-:Y:S02]  /*1e70*/  HFMA2 R2, -RZ, RZ, 0, 0 ;  /* 0x00000000ff027431 */ /* 0x000fe400000001ff */
        /* <DEDUP_REMOVED lines=10> */
[----:B------:R-:W-:Y:S02]  /*1f20*/  HFMA2 R8, -RZ, RZ, 0, 0 ;  /* 0x00000000ff087431 */ /* 0x000fe400000001ff */
[----:B--2---:R-:W-:-:S05]  /*1f30*/  @!P1 HADD2.F32 R0, -RZ, R0.H0_H0 ;  /* 0x20000000ff009230 */ /* 0x004fca0000004100 */
[----:B-----5:R-:W-:Y:S01]  /*1f40*/  @!P1 FMUL.FTZ R5, R0, R21 ;  /* 0x0000001500059220 */ /* 0x020fe20000410000 */
[----:B------:R-:W-:-:S04]  /*1f50*/  @!P0 IMAD.WIDE R20, R7, 0x4, R14 ;  /* 0x0000000407148825 */ /* 0x000fc800078e020e */
[----:B------:R-:W-:Y:S01]  /*1f60*/  @!P1 F2FP.F16.F32.PACK_AB R0, RZ, R5 ;  /* 0x00000005ff00923e */ /* 0x000fe200000000ff */
        /* <DEDUP_REMOVED lines=9> */
[----:B------:R1:W2:Y:S02]  /*2000*/  @!P1 LDG.E.U16 R27, desc[UR18][R18.64] ;  /* 0x00000012121b9981 */ /* 0x0002a4000c1e1500 */
[----:B---3--:R-:W-:Y:S01]  /*2010*/  @!P2 HADD2.F32 R26, -RZ, R0.H0_H0 ;  /* 0x20000000ff1aa230 */ /* 0x008fe20000004100 */
[----:B------:R-:W-:-:S04]  /*2020*/  IADD3 R0, PT, PT, R4, UR20, RZ ;  /* 0x0000001404007c10 */ /* 0x000fc8000fffe0ff */
[----:B----4-:R-:W-:Y:S01]  /*2030*/  @!P2 FMUL.FTZ R23, R26, R29 ;  /* 0x0000001d1a17a220 */ /* 0x010fe20000410000 */
[----:B------:R-:W-:Y:S01]  /*2040*/  ISETP.GE.AND P3, PT, R0, UR13, PT ;  /* 0x0000000d00007c0c */ /* 0x000fe2000bf66270 */
[----:B------:R-:W-:-:S03]  /*2050*/  IMAD.MOV.U32 R26, RZ, RZ, RZ ;  /* 0x000000ffff1a7224 */ /* 0x000fc600078e00ff */
[----:B0-----:R-:W-:-:S03]  /*2060*/  @!P2 F2FP.F16.F32.PACK_AB R25, RZ, R23 ;  /* 0x00000017ff19a23e */ /* 0x001fc600000000ff */
        /* <DEDUP_REMOVED lines=11> */
[----:B0-----:R0:W5:Y:S04]  /*2120*/  @!P3 LDG.E R16, desc[UR18][R16.64] ;  /* 0x000000121010b981 */ /* 0x001168000c1e1900 */
[----:B------:R-:W4:Y:S01]  /*2130*/  @!P3 LDG.E.U16 R18, desc[UR18][R20.64] ;  /* 0x000000121412b981 */ /* 0x000f22000c1e1500 */
[----:B0-----:R-:W-:Y:S02]  /*2140*/  HFMA2 R17, -RZ, RZ, 0, 0 ;  /* 0x00000000ff117431 */ /* 0x001fe400000001ff */
[----:B------:R-:W-:Y:S01]  /*2150*/  @!P0 HADD2.F32 R17, -RZ, R9.H0_H0 ;  /* 0x20000009ff118230 */ /* 0x000fe20000004100 */
[----:B------:R-:W-:Y:S01]  /*2160*/  MOV R9, RZ ;  /* 0x000000ff00097202 */ /* 0x000fe20000000f00 */
[----:B------:R-:W-:-:S04]  /*2170*/  @!P2 IMAD.WIDE R24, R4, 0x4, R12 ;  /* 0x000000040418a825 */ /* 0x000fc800078e020c */
[----:B------:R-:W-:Y:S01]  /*2180*/  FFMA.FTZ R6, R17, UR5, R6 ;  /* 0x0000000511067c23 */ /* 0x000fe20008010006 */
[----:B--2---:R-:W-:Y:S01]  /*2190*/  @!P1 HADD2.F32 R9, -RZ, R27.H0_H0 ;  /* 0x2000001bff099230 */ /* 0x004fe20000004100 */
[----:B------:R0:W2:Y:S02]  /*21a0*/  @!P2 LDG.E R28, desc[UR18][R24.64] ;  /* 0x00000012181ca981 */ /* 0x0000a4000c1e1900 */
[----:B------:R-:W-:-:S04]  /*21b0*/  FMUL.FTZ R19, R6, UR9 ;  /* 0x0000000906137c20 */ /* 0x000fc80008410000 */
[----:B------:R-:W-:Y:S01]  /*21c0*/  FMUL.FTZ R27, R6, R19 ;  /* 0x00000013061b7220 */ /* 0x000fe20000410000 */
[----:B------:R-:W-:Y:S01]  /*21d0*/  FFMA.FTZ R19, R9, UR5, R5 ;  /* 0x0000000509137c23 */ /* 0x000fe20008010005 */
[----:B0-----:R-:W-:-:S04]  /*21e0*/  @!P2 IMAD.WIDE R24, R4, 0x2, R10 ;  /* 0x000000020418a825 */ /* 0x001fc800078e020a */
[C---:B------:R-:W-:Y:S02]  /*21f0*/  FMUL.FTZ R4, R19.reuse, UR9 ;  /* 0x0000000913047c20 */ /* 0x040fe40008410000 */
[----:B------:R0:W2:Y:S02]  /*2200*/  @!P2 LDG.E.U16 R24, desc[UR18][R24.64] ;  /* 0x000000121818a981 */ /* 0x0000a4000c1e1500 */
[----:B------:R-:W-:-:S04]  /*2210*/  FMUL.FTZ R5, R19, R4 ;  /* 0x0000000413057220 */ /* 0x000fc80000410000 */
[----:B---3--:R-:W-:Y:S01]  /*2220*/  FFMA.FTZ R26, R26, UR11, R5 ;  /* 0x0000000b1a1a7c23 */ /* 0x008fe20008010005 */
[----:B----4-:R-:W-:Y:S02]  /*2230*/  @!P3 HADD2.F32 R5, -RZ, R18.H0_H0 ;  /* 0x20000012ff05b230 */ /* 0x010fe40000004100 */
[----:B------:R-:W-:-:S03]  /*2240*/  IMAD.MOV.U32 R18, RZ, RZ, RZ ;  /* 0x000000ffff127224 */ /* 0x000fc600078e00ff */
[----:B-----5:R-:W-:-:S05]  /*2250*/  @!P3 FMUL.FTZ R18, R5, R16 ;  /* 0x000000100512b220 */ /* 0x020fca0000410000 */
[----:B------:R-:W-:-:S04]  /*2260*/  @!P3 F2FP.F16.F32.PACK_AB R4, RZ, R18 ;  /* 0x00000012ff04b23e */ /* 0x000fc800000000ff */
[----:B------:R-:W-:-:S05]  /*2270*/  PRMT R5, R4, 0x7610, R5 ;  /* 0x0000761004057816 */ /* 0x000fca0000000005 */
[----:B------:R1:W-:Y:S02]  /*2280*/  @!P3 STG.E.U16 desc[UR18][R20.64], R5 ;  /* 0x000000051400b986 */ /* 0x0003e4000c101512 */
[----:B-1----:R-:W1:Y:S02]  /*2290*/  LDC.64 R4, c[0x0][0xf98] ;  /* 0x0003e600ff047b82 */ /* 0x002e640000000a00 */
[----:B-1----:R1:W3:Y:S01]  /*22a0*/  LDG.E R4, desc[UR18][R4.64] ;  /* 0x0000001204047981 */ /* 0x0022e2000c1e1900 */
[----:B0-----:R-:W0:Y:S01]  /*22b0*/  MUFU.RCP R25, R3 ;  /* 0x0000000300197308 */ /* 0x001e220000001000 */
[----:B------:R-:W-:Y:S01]  /*22c0*/  FFMA.FTZ R8, R8, UR11, R27 ;  /* 0x0000000b08087c23 */ /* 0x000fe2000801001b */
[----:B------:R-:W-:Y:S02]  /*22d0*/  HFMA2 R16, -RZ, RZ, 0, 0 ;  /* 0x00000000ff107431 */ /* 0x000fe400000001ff */
[----:B--2---:R-:W-:-:S05]  /*22e0*/  @!P2 HADD2.F32 R16, -RZ, R24.H0_H0 ;  /* 0x20000018ff10a230 */ /* 0x004fca0000004100 */
[----:B------:R-:W-:Y:S01]  /*22f0*/  FFMA.FTZ R23, R16, UR5, R23 ;  /* 0x0000000510177c23 */ /* 0x000fe20008010017 */
[----:B0-----:R-:W-:-:S03]  /*2300*/  FMUL.FTZ R27, R8, R25 ;  /* 0x00000019081b7220 */ /* 0x001fc60000410000 */
[----:B------:R-:W-:-:S03]  /*2310*/  FMUL.FTZ R24, R23, UR9 ;  /* 0x0000000917187c20 */ /* 0x000fc60008410000 */
[----:B------:R-:W0:Y:S01]  /*2320*/  MUFU.SQRT R27, R27 ;  /* 0x0000001b001b7308 */ /* 0x000e220000002000 */
[----:B------:R-:W-:Y:S01]  /*2330*/  FMUL.FTZ R24, R23, R24 ;  /* 0x0000001817187220 */ /* 0x000fe20000410000 */
[----:B-1----:R-:W-:-:S03]  /*2340*/  FMUL.FTZ R5, R6, UR10 ;  /* 0x0000000a06057c20 */ /* 0x002fc60008410000 */
[----:B------:R-:W-:Y:S01]  /*2350*/  FFMA.FTZ R20, R29, UR11, R24 ;  /* 0x0000000b1d147c23 */ /* 0x000fe20008010018 */
[----:B------:R-:W-:Y:S01]  /*2360*/  FMUL.FTZ R24, R26, R25 ;  /* 0x000000191a187220 */ /* 0x000fe20000410000 */
[----:B------:R-:W-:Y:S01]  /*2370*/  ISETP.GE.AND P0, PT, R7, UR13, PT ;  /* 0x0000000d07007c0c */ /* 0x000fe2000bf06270 */
[----:B------:R-:W-:Y:S02]  /*2380*/  FFMA.FTZ R2, R2, UR8, R5 ;  /* 0x0000000802027c23 */ /* 0x000fe40008010005 */
[----:B------:R-:W-:Y:S08]  /*2390*/  MUFU.RCP R5, UR17 ;  /* 0x0000001100057d08 */ /* 0x000ff00008001000 */
[----:B------:R-:W1:Y:S01]  /*23a0*/  MUFU.SQRT R24, R24 ;  /* 0x0000001800187308 */ /* 0x000e620000002000 */
[----:B0-----:R-:W-:-:S07]  /*23b0*/  FADD.FTZ R7, R27, UR14 ;  /* 0x0000000e1b077e21 */ /* 0x001fce0008010000 */
[----:B------:R-:W0:Y:S01]  /*23c0*/  MUFU.RCP R7, R7 ;  /* 0x0000000700077308 */ /* 0x000e220000001000 */
[----:B------:R-:W-:Y:S01]  /*23d0*/  FMUL.FTZ R19, R19, UR10 ;  /* 0x0000000a13137c20 */ /* 0x000fe20008410000 */
[----:B------:R-:W-:Y:S01]  /*23e0*/  FMUL.FTZ R23, R23, UR10 ;  /* 0x0000000a17177c20 */ /* 0x000fe20008410000 */
[----:B-1----:R-:W-:Y:S02]  /*23f0*/  FADD.FTZ R6, R24, UR14 ;  /* 0x0000000e18067e21 */ /* 0x002fe40008010000 */
[----:B------:R-:W-:Y:S01]  /*2400*/  FFMA.FTZ R24, R22, UR8, R19 ;  /* 0x0000000816187c23 */ /* 0x000fe20008010013 */
[----:B------:R-:W-:Y:S01]  /*2410*/  FMUL.FTZ R22, R2, R5 ;  /* 0x0000000502167220 */ /* 0x000fe20000410000 */
[----:B------:R-:W-:-:S03]  /*2420*/  FFMA.FTZ R28, R28, UR8, R23 ;  /* 0x000000081c1c7c23 */ /* 0x000fc60008010017 */
[----:B0-----:R-:W-:-:S04]  /*2430*/  FMUL.FTZ R22, R22, R7 ;  /* 0x0000000716167220 */ /* 0x001fc80000410000 */
[----:B---3--:R-:W-:Y:S01]  /*2440*/  FFMA.FTZ R17, -R22, R4, R17 ;  /* 0x0000000416117223 */ /* 0x008fe20000010111 */
[----:B------:R-:W-:-:S06]  /*2450*/  @!P3 IMAD.WIDE R22, R0, 0x2, R10 ;  /* 0x000000020016b825 */ /* 0x000fcc00078e020a */
[----:B------:R-:W2:Y:S01]  /*2460*/  @!P3 LDG.E.U16 R22, desc[UR18][R22.64] ;  /* 0x000000121616b981 */ /* 0x000ea2000c1e1500 */
[----:B------:R-:W-:-:S06]  /*2470*/  FMUL.FTZ R21, R20, R25 ;  /* 0x0000001914157220 */ /* 0x000fcc0000410000 */
[----:B------:R-:W0:Y:S08]  /*2480*/  MUFU.SQRT R21, R21 ;  /* 0x0000001500157308 */ /* 0x000e300000002000 */
[----:B------:R-:W1:Y:S01]  /*2490*/  MUFU.RCP R6, R6 ;  /* 0x0000000600067308 */ /* 0x000e620000001000 */
[----:B0-----:R-:W-:-:S07]  /*24a0*/  FADD.FTZ R29, R21, UR14 ;  /* 0x0000000e151d7e21 */ /* 0x001fce0008010000 */
[----:B------:R0:W3:Y:S01]  /*24b0*/  MUFU.RCP R21, R29 ;  /* 0x0000001d00157308 */ /* 0x0000e20000001000 */
[-C--:B------:R-:W-:Y:S01]  /*24c0*/  FMUL.FTZ R19, R24, R5.reuse ;  /* 0x0000000518137220 */ /* 0x080fe20000410000 */
[----:B------:R-:W-:Y:S01]  /*24d0*/  FMUL.FTZ R7, R28, R5 ;  /* 0x000000051c077220 */ /* 0x000fe20000410000 */
[----:B0-----:R-:W-:Y:S02]  /*24e0*/  IMAD.MOV.U32 R29, RZ, RZ, RZ ;  /* 0x000000ffff1d7224 */ /* 0x001fe400078e00ff */
[----:B-1----:R-:W-:Y:S01]  /*24f0*/  FMUL.FTZ R19, R19, R6 ;  /* 0x0000000613137220 */ /* 0x002fe20000410000 */
[----:B------:R-:W-:-:S03]  /*2500*/  MOV R27, RZ ;  /* 0x000000ff001b7202 */ /* 0x000fc60000000f00 */
[----:B------:R-:W-:Y:S01]  /*2510*/  FFMA.FTZ R19, R4, -R19, R9 ;  /* 0x8000001304137223 */ /* 0x000fe20000010009 */
[----:B---3--:R-:W-:Y:S01]  /*2520*/  FMUL.FTZ R21, R7, R21 ;  /* 0x0000001507157220 */ /* 0x008fe20000410000 */
[----:B------:R-:W-:-:S04]  /*2530*/  @!P3 IMAD.WIDE R6, R0, 0x4, R12 ;  /* 0x000000040006b825 */ /* 0x000fc800078e020c */
[----:B------:R-:W-:Y:S01]  /*2540*/  FFMA.FTZ R21, R4, -R21, R16 ;  /* 0x8000001504157223 */ /* 0x000fe20000010010 */
[----:B------:R0:W3:Y:S02]  /*2550*/  @!P3 LDG.E R27, desc[UR18][R6.64] ;  /* 0x00000012061bb981 */ /* 0x0000e4000c1e1900 */
[----:B0-----:R-:W-:-:S04]  /*2560*/  @!P3 IMAD.WIDE R6, R0, 0x4, R14 ;  /* 0x000000040006b825 */ /* 0x001fc800078e020e */
[----:B--2---:R-:W-:-:S05]  /*2570*/  @!P3 HADD2.F32 R29, -RZ, R22.H0_H0 ;  /* 0x20000016ff1db230 */ /* 0x004fca0000004100 */
[----:B------:R-:W-:-:S04]  /*2580*/  FFMA.FTZ R18, R29, UR5, R18 ;  /* 0x000000051d127c23 */ /* 0x000fc80008010012 */
[C---:B------:R-:W-:Y:S01]  /*2590*/  FMUL.FTZ R9, R18.reuse, UR9 ;  /* 0x0000000912097c20 */ /* 0x040fe20008410000 */
[----:B------:R-:W-:-:S03]  /*25a0*/  FMUL.FTZ R16, R18, UR10 ;  /* 0x0000000a12107c20 */ /* 0x000fc60008410000 */
[----:B------:R-:W-:Y:S01]  /*25b0*/  FMUL.FTZ R9, R18, R9 ;  /* 0x0000000912097220 */ /* 0x000fe20000410000 */
[----:B------:R-:W-:-:S06]  /*25c0*/  HFMA2 R18, -RZ, RZ, 0, 0 ;  /* 0x00000000ff127431 */ /* 0x000fcc00000001ff */
[----:B------:R-:W2:Y:S01]  /*25d0*/  @!P3 LDG.E R18, desc[UR18][R6.64] ;  /* 0x000000120612b981 */ /* 0x000ea2000c1e1900 */
[----:B------:R-:W-:Y:S01]  /*25e0*/  BSSY.RECONVERGENT B0, `(.L_x_161) ;  /* 0x0000017000007945 */ /* 0x000fe20003800200 */
[----:B---3--:R-:W-:-:S04]  /*25f0*/  FFMA.FTZ R16, R27, UR8, R16 ;  /* 0x000000081b107c23 */ /* 0x008fc80008010010 */
[----:B------:R-:W-:Y:S01]  /*2600*/  FMUL.FTZ R5, R16, R5 ;  /* 0x0000000510057220 */ /* 0x000fe20000410000 */
        /* <DEDUP_REMOVED lines=8> */
[----:B------:R-:W-:Y:S02]  /*2690*/  IADD3 R9, PT, PT, R25, UR4, RZ ;  /* 0x0000000419097c10 */ /* 0x000fe4000fffe0ff */
[----:B------:R-:W-:Y:S02]  /*26a0*/  F2FP.F16.F32.PACK_AB R17, R2, R17 ;  /* 0x000000110211723e */ /* 0x000fe400000000ff */
[----:B------:R-:W-:Y:S01]  /*26b0*/  F2FP.F16.F32.PACK_AB R8, RZ, R8 ;  /* 0x00000008ff08723e */ /* 0x000fe200000000ff */
[----:B------:R-:W-:Y:S01]  /*26c0*/  IMAD.WIDE R22, R9, 0x2, R10 ;  /* 0x0000000209167825 */ /* 0x000fe200078e020a */
[----:B------:R-:W-:-:S03]  /*26d0*/  PRMT R2, R17, 0x7610, R2 ;  /* 0x0000761011027816 */ /* 0x000fc60000000002 */
[----:B------:R-:W-:Y:S02]  /*26e0*/  HADD2.F32 R17, -RZ, R17.H1_H1 ;  /* 0x30000011ff117230 */ /* 0x000fe40000004100 */
[----:B------:R-:W-:Y:S01]  /*26f0*/  HADD2.F32 R27, -RZ, R8.H0_H0 ;  /* 0x20000008ff1b7230 */ /* 0x000fe20000004100 */
[----:B------:R0:W-:Y:S01]  /*2700*/  STG.E.U16 desc[UR18][R22.64], R2 ;  /* 0x0000000216007986 */ /* 0x0001e2000c101512 */
[----:B------:R-:W-:-:S04]  /*2710*/  IMAD.WIDE R6, R9, 0x4, R12 ;  /* 0x0000000409067825 */ /* 0x000fc800078e020c */
[----:B------:R-:W-:Y:S01]  /*2720*/  IMAD.WIDE R8, R9, 0x4, R14 ;  /* 0x0000000409087825 */ /* 0x000fe200078e020e */
[----:B------:R0:W-:Y:S04]  /*2730*/  STG.E desc[UR18][R6.64], R17 ;  /* 0x0000001106007986 */ /* 0x0001e8000c101912 */
[----:B------:R0:W-:Y:S02]  /*2740*/  STG.E desc[UR18][R8.64], R27 ;  /* 0x0000001b08007986 */ /* 0x0001e4000c101912 */
.L_x_162:
[----:B------:R-:W-:Y:S05]  /*2750*/  BSYNC.RECONVERGENT B0 ;  /* 0x0000000000007941 */ /* 0x000fea0003800200 */
.L_x_161:
[----:B------:R-:W-:Y:S04]  /*2760*/  BSSY.RECONVERGENT B0, `(.L_x_163) ;  /* 0x000000f000007945 */ /* 0x000fe80003800200 */
[----:B------:R-:W-:Y:S05]  /*2770*/  @P1 BRA `(.L_x_164) ;  /* 0x0000000000341947 */ /* 0x000fea0003800000 */
[----:B0-----:R-:W-:Y:S01]  /*2780*/  VIADD R2, R25, UR4 ;  /* 0x0000000419027c36 */ /* 0x001fe20008000000 */
[----:B------:R-:W-:Y:S02]  /*2790*/  F2FP.F16.F32.PACK_AB R19, R24, R19 ;  /* 0x000000131813723e */ /* 0x000fe400000000ff */
[----:B------:R-:W-:Y:S02]  /*27a0*/  F2FP.F16.F32.PACK_AB R26, RZ, R26 ;  /* 0x0000001aff1a723e */ /* 0x000fe400000000ff */
[----:B------:R-:W-:Y:S02]  /*27b0*/  IADD3 R7, PT, PT, R2, UR20, RZ ;  /* 0x0000001402077c10 */ /* 0x000fe4000fffe0ff */
[----:B------:R-:W-:Y:S01]  /*27c0*/  PRMT R2, R19, 0x7610, R2 ;  /* 0x0000761013027816 */ /* 0x000fe20000000002 */
        /* <DEDUP_REMOVED lines=8> */
.L_x_164:
[----:B------:R-:W-:Y:S05]  /*2850*/  BSYNC.RECONVERGENT B0 ;  /* 0x0000000000007941 */ /* 0x000fea0003800200 */
.L_x_163:
[----:B------:R-:W-:Y:S04]  /*2860*/  BSSY.RECONVERGENT B0, `(.L_x_165) ;  /* 0x0000010000007945 */ /* 0x000fe80003800200 */
[----:B------:R-:W-:Y:S05]  /*2870*/  @P2 BRA `(.L_x_166) ;  /* 0x0000000000382947 */ /* 0x000fea0003800000 */
[----:B------:R-:W-:Y:S02]  /*2880*/  IADD3 R25, PT, PT, R25, UR4, RZ ;  /* 0x0000000419197c10 */ /* 0x000fe4000fffe0ff */
[----:B------:R-:W-:Y:S02]  /*2890*/  F2FP.F16.F32.PACK_AB R20, RZ, R20 ;  /* 0x00000014ff14723e */ /* 0x000fe400000000ff */
[----:B------:R-:W-:Y:S01]  /*28a0*/  F2FP.F16.F32.PACK_AB R21, R28, R21 ;  /* 0x000000151c15723e */ /* 0x000fe200000000ff */
[----:B------:R-:W-:Y:S02]  /*28b0*/  VIADD R25, R25, UR20 ;  /* 0x0000001419197c36 */ /* 0x000fe40008000000 */
[----:B-1----:R-:W-:Y:S01]  /*28c0*/  HADD2.F32 R19, -RZ, R20.H0_H0 ;  /* 0x20000014ff137230 */ /* 0x002fe20000004100 */
[----:B0-----:R-:W-:Y:S01]  /*28d0*/  PRMT R2, R21, 0x7610, R2 ;  /* 0x0000761015027816 */ /* 0x001fe20000000002 */
[----:B------:R-:W-:Y:S01]  /*28e0*/  HADD2.F32 R17, -RZ, R21.H1_H1 ;  /* 0x30000015ff117230 */ /* 0x000fe20000004100 */
[----:B------:R-:W-:-:S05]  /*28f0*/  IADD3 R25, PT, PT, R25, UR20, RZ ;  /* 0x0000001419197c10 */ /* 0x000fca000fffe0ff */
[----:B------:R-:W-:-:S04]  /*2900*/  IMAD.WIDE R6, R25, 0x2, R10 ;  /* 0x0000000219067825 */ /* 0x000fc800078e020a */
[C---:B------:R-:W-:Y:S01]  /*2910*/  IMAD.WIDE R8, R25.reuse, 0x4, R12 ;  /* 0x0000000419087825 */ /* 0x040fe200078e020c */
[----:B------:R2:W-:Y:S03]  /*2920*/  STG.E.U16 desc[UR18][R6.64], R2 ;  /* 0x0000000206007986 */ /* 0x0005e6000c101512 */
[----:B------:R-:W-:Y:S01]  /*2930*/  IMAD.WIDE R20, R25, 0x4, R14 ;  /* 0x0000000419147825 */ /* 0x000fe200078e020e */
[----:B------:R2:W-:Y:S04]  /*2940*/  STG.E desc[UR18][R8.64], R17 ;  /* 0x0000001108007986 */ /* 0x0005e8000c101912 */
[----:B------:R2:W-:Y:S02]  /*2950*/  STG.E desc[UR18][R20.64], R19 ;  /* 0x0000001314007986 */ /* 0x0005e4000c101912 */
.L_x_166:
[----:B------:R-:W-:Y:S05]  /*2960*/  BSYNC.RECONVERGENT B0 ;  /* 0x0000000000007941 */ /* 0x000fea0003800200 */
.L_x_165:
[----:B------:R-:W-:Y:S01]  /*2970*/  BSSY.RECONVERGENT B0, `(.L_x_167) ;  /* 0x000000d000007945 */ /* 0x000fe20003800200 */
[----:B------:R-:W-:-:S03]  /*2980*/  FFMA.FTZ R5, R4, -R5, R29 ;  /* 0x8000000504057223 */ /* 0x000fc6000001001d */
[----:B------:R-:W-:Y:S05]  /*2990*/  @P3 BRA `(.L_x_168) ;  /* 0x0000000000283947 */ /* 0x000fea0003800000 */
[----:B------:R-:W-:Y:S01]  /*29a0*/  F2FP.F16.F32.PACK_AB R16, R16, R5 ;  /* 0x000000051010723e */ /* 0x000fe200000000ff */
[----:B------:R-:W-:Y:S01]  /*29b0*/  IMAD.WIDE R4, R0, 0x2, R10 ;  /* 0x0000000200047825 */ /* 0x000fe200078e020a */
[----:B------:R-:W-:-:S03]  /*29c0*/  F2FP.F16.F32.PACK_AB R18, RZ, R18 ;  /* 0x00000012ff12723e */ /* 0x000fc600000000ff */
[----:B012---:R-:W-:Y:S01]  /*29d0*/  HADD2.F32 R17, -RZ, R16.H1_H1 ;  /* 0x30000010ff117230 */ /* 0x007fe20000004100 */
[----:B------:R3:W-:Y:S01]  /*29e0*/  STG.E.U16 desc[UR18][R4.64], R16 ;  /* 0x0000001004007986 */ /* 0x0007e2000c101512 */
[----:B------:R-:W-:-:S04]  /*29f0*/  IMAD.WIDE R6, R0, 0x4, R12 ;  /* 0x0000000400067825 */ /* 0x000fc800078e020c */
[----:B------:R-:W-:Y:S01]  /*2a00*/  HADD2.F32 R19, -RZ, R18.H0_H0 ;  /* 0x20000012ff137230 */ /* 0x000fe20000004100 */
[----:B------:R3:W-:Y:S01]  /*2a10*/  STG.E desc[UR18][R6.64], R17 ;  /* 0x0000001106007986 */ /* 0x0007e2000c101912 */
[----:B------:R-:W-:-:S05]  /*2a20*/  IMAD.WIDE R8, R0, 0x4, R14 ;  /* 0x0000000400087825 */ /* 0x000fca00078e020e */
[----:B------:R3:W-:Y:S02]  /*2a30*/  STG.E desc[UR18][R8.64], R19 ;  /* 0x0000001308007986 */ /* 0x0007e4000c101912 */
.L_x_168:
[----:B------:R-:W-:Y:S05]  /*2a40*/  BSYNC.RECONVERGENT B0 ;  /* 0x0000000000007941 */ /* 0x000fea0003800200 */
.L_x_167:
[----:B------:R-:W-:-:S04]  /*2a50*/  ULEA UR4, UR20, UR4, 0x2 ;  /* 0x0000000414047291 */ /* 0x000fc8000f8e10ff */
[----:B------:R-:W-:-:S09]  /*2a60*/  UISETP.GE.AND UP0, UPT, UR4, UR13, UPT ;  /* 0x0000000d0400728c */ /* 0x000fd2000bf06270 */
[----:B------:R-:W-:Y:S05]  /*2a70*/  BRA.U !UP0, `(.L_x_169) ;  /* 0xfffffff1088c7547 */ /* 0x000fea000b83ffff */
[----:B------:R-:W-:Y:S05]  /*2a80*/  EXIT ;  /* 0x000000000000794d */ /* 0x000fea0003800000 */
        .type           $_Z25multi_tensor_apply_kernelI18TensorListMetadataILi4EE21AdamCapturableFunctorIN3c104HalfEfEJffPiifPf10adamMode_tfS7_EEvlPViT_T0_DpT1_$__internal_accurate_pow,@function
        .size           $_Z25multi_tensor_apply_kernelI18TensorListMetadataILi4EE21AdamCapturableFunctorIN3c104HalfEfEJffPiifPf10adamMode_tfS7_EEvlPViT_T0_DpT1_$__internal_accurate_pow,(.L_x_317 - $_Z25multi_tensor_apply_kernelI18TensorListMetadataILi4EE21AdamCapturableFunctorIN3c104HalfEfEJffPiifPf10adamMode_tfS7_EEvlPViT_T0_DpT1_$__internal_accurate_pow)
$_Z25multi_tensor_apply_kernelI18TensorListMetadataILi4EE21AdamCapturableFunctorIN3c104HalfEfEJffPiifPf10adamMode_tfS7_EEvlPViT_T0_DpT1_$__internal_accurate_pow:
        /* <DEDUP_REMOVED lines=12> */
[----:B0-----:R-:W-:Y:S02]  /*2b50*/  MOV R2, R7 ;  /* 0x0000000700027202 */ /* 0x001fe40000000f00 */
[----:B-1----:R-:W-:-:S04]  /*2b60*/  @!P1 MOV R2, R15 ;  /* 0x0000000f00029202 */ /* 0x002fc80000000f00 */
[----:B------:R-:W-:-:S04]  /*2b70*/  LOP3.LUT R2, R2, 0x800fffff, RZ, 0xc0, !PT ;  /* 0x800fffff02027812 */ /* 0x000fc800078ec0ff */
[----:B------:R-:W-:Y:S01]  /*2b80*/  LOP3.LUT R3, R2, 0x3ff00000, RZ, 0xfc, !PT ;  /* 0x3ff0000002037812 */ /* 0x000fe200078efcff */
[----:B------:R-:W-:Y:S01]  /*2b90*/  IMAD.MOV.U32 R2, RZ, RZ, R4 ;  /* 0x000000ffff027224 */ /* 0x000fe200078e0004 */
[----:B------:R-:W-:Y:S02]  /*2ba0*/  @!P1 MOV R2, R14 ;  /* 0x0000000e00029202 */ /* 0x000fe40000000f00 */
[----:B------:R-:W-:Y:S02]  /*2bb0*/  ISETP.GE.U32.AND P2, PT, R3, 0x3ff6a09f, PT ;  /* 0x3ff6a09f0300780c */ /* 0x000fe40003f46070 */
[----:B------:R-:W-:-:S11]  /*2bc0*/  MOV R4, RZ ;  /* 0x000000ff00047202 */ /* 0x000fd60000000f00 */
        /* <DEDUP_REMOVED lines=11> */
[----:B------:R-:W-:-:S04]  /*2c80*/  @!P1 LEA.HI R2, R15, 0xffffffca, RZ, 0xc ;  /* 0xffffffca0f029811 */ /* 0x000fc800078f60ff */
[C---:B------:R-:W-:Y:S02]  /*2c90*/  IADD3 R3, PT, PT, R2.reuse, -0x3ff, RZ ;  /* 0xfffffc0102037810 */ /* 0x040fe40007ffe0ff */
        /* <DEDUP_REMOVED lines=443> */
.L_x_170:
        /* <DEDUP_REMOVED lines=10> */
[----:B------:R-:W-:Y:S06]  /*48f0*/  RET.REL.NODEC R4 `(_Z25multi_tensor_apply_kernelI18TensorListMetadataILi4EE21AdamCapturableFunctorIN3c104HalfEfEJffPiifPf10adamMode_tfS7_EEvlPViT_T0_DpT1_) ;  /* 0xffffffb404c07950 */ /* 0x000fec0003c3ffff */
.L_x_171:
        /* <DEDUP_REMOVED lines=16> */
.L_x_317:


//--------------------- .text._Z25multi_tensor_apply_kernelI18TensorListMetadataILi4EE21AdamCapturableFunctorIffEJffPiifPf10adamMode_tfS5_EEvlPViT_T0_DpT1_ --------------------------
	.section	.text._Z25multi_tensor_apply_kernelI18TensorListMetadataILi4EE21AdamCapturableFunctorIffEJffPiifPf10adamMode_tfS5_EEvlPViT_T0_DpT1_,"ax",@progbits
	.align	128
        .global         _Z25multi_tensor_apply_kernelI18TensorListMetadataILi4EE21AdamCapturableFunctorIffEJffPiifPf10adamMode_tfS5_EEvlPViT_T0_DpT1_
        .type           _Z25multi_tensor_apply_kernelI18TensorListMetadataILi4EE21AdamCapturableFunctorIffEJffPiifPf10adamMode_tfS5_EEvlPViT_T0_DpT1_,@function
        .size           _Z25multi_tensor_apply_kernelI18TensorListMetadataILi4EE21AdamCapturableFunctorIffEJffPiifPf10adamMode_tfS5_EEvlPViT_T0_DpT1_,(.L_x_318 - _Z25multi_tensor_apply_kernelI18TensorListMetadataILi4EE21AdamCapturableFunctorIffEJffPiifPf10adamMode_tfS5_EEvlPViT_T0_DpT1_)
        .other          _Z25multi_tensor_apply_kernelI18TensorListMetadataILi4EE21AdamCapturableFunctorIffEJffPiifPf10adamMode_tfS5_EEvlPViT_T0_DpT1_,@"STO_CUDA_ENTRY STV_DEFAULT"
_Z25multi_tensor_apply_kernelI18TensorListMetadataILi4EE21AdamCapturableFunctorIffEJffPiifPf10adamMode_tfS5_EEvlPViT_T0_DpT1_:
.text._Z25multi_tensor_apply_kernelI18TensorListMetadataILi4EE21AdamCapturableFunctorIffEJffPiifPf10adamMode_tfS5_EEvlPViT_T0_DpT1_:
[----:B------:R-:W-:Y:S08]  /*0000*/  LDC R1, c[0x0][0x37c] ;  /* 0x0000df00ff017b82 */ /* 0x000ff00000000800 */
[----:B------:R-:W0:Y:S01]  /*0010*/  LDC.64 R2, c[0x0][0x388] ;  /* 0x0000e200ff027b82 */ /* 0x000e220000000a00 */
[----:B------:R-:W0:Y:S02]  /*0020*/  LDCU.64 UR8, c[0x0][0x358] ;  /* 0x00006b00ff0877ac */ /* 0x000e240008000a00 */
[----:B0-----:R-:W2:Y:S02]  /*0030*/  LDG.E.STRONG.SYS R2, desc[UR8][R2.64] ;  /* 0x0000000802027981 */ /* 0x001ea4000c1f5900 */
[----:B--2---:R-:W-:-:S13]  /*0040*/  ISETP.NE.AND P0, PT, R2, 0x1, PT ;  /* 0x000000010200780c */ /* 0x004fda0003f05270 */
[----:B------:R-:W-:Y:S05]  /*0050*/  @!P0 EXIT ;  /* 0x000000000000894d */ /* 0x000fea0003800000 */
[----:B------:R-:W0:Y:S01]  /*0060*/  LDCU UR4, c[0x0][0xf90] ;  /* 0x0001f200ff0477ac */ /* 0x000e220008000800 */
[----:B------:R-:W-:Y:S02]  /*0070*/  HFMA2 R0, -RZ, RZ, 1.875, 0 ;  /* 0x3f800000ff007431 */ /* 0x000fe400000001ff */
[----:B------:R-:W-:Y:S01]  /*0080*/  IMAD.MOV.U32 R2, RZ, RZ, 0x3f800000 ;  /* 0x3f800000ff027424 */ /* 0x000fe200078e00ff */
[----:B0-----:R-:W-:-:S09]  /*0090*/  UISETP.NE.AND UP0, UPT, UR4, 0x1, UPT ;  /* 0x000000010400788c */ /* 0x001fd2000bf05270 */
[----:B------:R-:W-:Y:S05]  /*00a0*/  BRA.U UP0, `(.L_x_172) ;  /* 0x0000000900707547 */ /* 0x000fea000b800000 */
[----:B------:R-:W0:Y:S08]  /*00b0*/  LDC.64 R2, c[0x0][0xf88] ;  /* 0x0003e200ff027b82 */ /* 0x000e300000000a00 */
[----:B------:R-:W1:Y:S01]  /*00c0*/  LDC R12, c[0x0][0xf7c] ;  /* 0x0003df00ff0c7b82 */ /* 0x000e620000000800 */
[----:B0-----:R0:W2:Y:S01]  /*00d0*/  LDG.E R3, desc[UR8][R2.64] ;  /* 0x0000000802037981 */ /* 0x0010a2000c1e1900 */
[----:B-1----:R-:W-:Y:S01]  /*00e0*/  FMUL.FTZ R12, R12, 1 ;  /* 0x3f8000000c0c7820 */ /* 0x002fe20000410000 */
[----:B0-----:R-:W-:-:S05]  /*00f0*/  MOV R2, 0x280 ;  /* 0x0000028000027802 */ /* 0x001fca0000000f00 */
        /* <DEDUP_REMOVED lines=16> */
[----:B------:R-:W-:-:S04]  /*0200*/  LOP3.LUT R0, R0, 0x7ff, RZ, 0xc0, !PT ;  /* 0x000007ff00007812 */ /* 0x000fc800078ec0ff */
[----:B------:R-:W-:-:S04]  /*0210*/  IADD3 R5, PT, PT, R0, -0x3f4, RZ ;  /* 0xfffffc0c00057810 */ /* 0x000fc80007ffe0ff */
[CC--:B------:R-:W-:Y:S02]  /*0220*/  SHF.L.U32 R4, R10.reuse, R5.reuse, RZ ;  /* 0x000000050a047219 */ /* 0x0c0fe400000006ff */
[----:B------:R-:W-:Y:S02]  /*0230*/  SHF.L.U64.HI R5, R10, R5, R11 ;  /* 0x000000050a057219 */ /* 0x000fe4000001020b */
[----:B------:R-:W-:-:S04]  /*0240*/  ISETP.NE.U32.AND P0, PT, R4, RZ, PT ;  /* 0x000000ff0400720c */ /* 0x000fc80003f05070 */
[----:B------:R-:W-:-:S04]  /*0250*/  ISETP.NE.AND.EX P0, PT, R5, -0x80000000, PT, P0 ;  /* 0x800000000500780c */ /* 0x000fc80003f05300 */
[----:B------:R-:W-:-:S13]  /*0260*/  PLOP3.LUT P0, PT, P0, PT, PT, 0x8, 0x80 ;  /* 0x000000000080781c */ /* 0x000fda000070e170 */
[----:B------:R-:W-:Y:S05]  /*0270*/  CALL.REL.NOINC `($_Z25multi_tensor_apply_kernelI18TensorListMetadataILi4EE21AdamCapturableFunctorIffEJffPiifPf10adamMode_tfS5_EEvlPViT_T0_DpT1_$__internal_accurate_pow) ;  /* 0x0000002000087944 */ /* 0x000fea0003c00000 */
        /* <DEDUP_REMOVED lines=23> */
.L_x_173:
        /* <DEDUP_REMOVED lines=14> */
.L_x_174:
        /* <DEDUP_REMOVED lines=9> */
[----:B------:R-:W-:Y:S02]  /*0560*/  FSETP.NEU.FTZ.AND P2, PT, R2, 1, PT ;  /* 0x3f8000000200780b */ /* 0x000fe40003f5d000 */
[----:B------:R-:W-:Y:S02]  /*0570*/  ISETP.NE.U32.AND P1, PT, R4, RZ, PT ;  /* 0x000000ff0400720c */ /* 0x000fe40003f25070 */
[----:B------:R-:W-:Y:S02]  /*0580*/  MOV R2, 0x710 ;  /* 0x0000071000027802 */ /* 0x000fe40000000f00 */
[----:B------:R-:W-:Y:S01]  /*0590*/  ISETP.NE.AND.EX P1, PT, R5, -0x80000000, PT, P1 ;  /* 0x800000000500780c */ /* 0x000fe20003f25310 */
[----:B0-----:R-:W-:-:S15]  /*05a0*/  FMUL.FTZ R12, R12, 1 ;  /* 0x3f8000000c0c7820 */ /* 0x001fde0000410000 */
[----:B------:R-:W-:-:S15]  /*05b0*/  NOP ;  /* 0x0000000000007918 */ /* 0x000fde0000000000 */
[----:B------:R-:W-:-:S15]  /*05c0*/  NOP ;  /* 0x0000000000007918 */ /* 0x000fde0000000000 */
[----:B------:R-:W-:-:S11]  /*05d0*/  NOP ;  /* 0x0000000000007918 */ /* 0x000fd60000000000 */
[----:B------:R-:W1:Y:S02]  /*05e0*/  DSETP.GEU.AND P3, PT, |R6|, UR4, PT ;  /* 0x0000000406007e2a */ /* 0x000e64000bf6e200 */
[----:B-1----:R-:W-:Y:S01]  /*05f0*/  @!P3 FMUL R0, R0, 1.175494350822287508e-38 ;  /* 0x008000000000b820 */ /* 0x002fe20000400000 */
[----:B------:R-:W-:-:S15]  /*0600*/  ISETP.NE.AND P3, PT, R3, RZ, PT ;  /* 0x000000ff0300720c */ /* 0x000fde0003f65270 */
[----:B------:R-:W-:-:S15]  /*0610*/  NOP ;  /* 0x0000000000007918 */ /* 0x000fde0000000000 */
[----:B------:R-:W-:-:S15]  /*0620*/  NOP ;  /* 0x0000000000007918 */ /* 0x000fde0000000000 */
[----:B------:R-:W-:-:S15]  /*0630*/  NOP ;  /* 0x0000000000007918 */ /* 0x000fde0000000000 */
[----:B------:R-:W-:-:S01]  /*0640*/  NOP ;  /* 0x0000000000007918 */ /* 0x000fc20000000000 */
[----:B------:R-:W0:Y:S01]  /*0650*/  F2F.F64.F32 R12, R12 ;  /* 0x0000000c000c7310 */ /* 0x000e220000201800 */
[----:B------:R-:W-:-:S04]  /*0660*/  FSEL R0, R0, RZ, P3 ;  /* 0x000000ff00007208 */ /* 0x000fc80001800000 */
[----:B------:R-:W-:-:S15]  /*0670*/  FSEL R0, R0, RZ, P2 ;  /* 0x000000ff00007208 */ /* 0x000fde0001000000 */
[----:B------:R-:W-:-:S15]  /*0680*/  NOP ;  /* 0x0000000000007918 */ /* 0x000fde0000000000 */
[----:B------:R-:W-:-:S15]  /*0690*/  NOP ;  /* 0x0000000000007918 */ /* 0x000fde0000000000 */
[----:B------:R-:W-:-:S14]  /*06a0*/  NOP ;  /* 0x0000000000007918 */ /* 0x000fdc0000000000 */
[----:B0-----:R-:W0:Y:S02]  /*06b0*/  DADD R6, -RZ, |R12| ;  /* 0x00000000ff067229 */ /* 0x001e24000000050c */
[----:B0-----:R-:W-:Y:S01]  /*06c0*/  MOV R24, R6 ;  /* 0x0000000600187202 */ /* 0x001fe20000000f00 */
[----:B------:R-:W-:Y:S01]  /*06d0*/  IMAD.MOV.U32 R19, RZ, RZ, R7 ;  /* 0x000000ffff137224 */ /* 0x000fe200078e0007 */
[----:B------:R-:W-:Y:S01]  /*06e0*/  MOV R6, R10 ;  /* 0x0000000a00067202 */ /* 0x000fe20000000f00 */
[----:B------:R-:W-:-:S07]  /*06f0*/  IMAD.MOV.U32 R7, RZ, RZ, R11 ;  /* 0x000000ffff077224 */ /* 0x000fce00078e000b */
[----:B------:R-:W-:Y:S05]  /*0700*/  CALL.REL.NOINC `($_Z25multi_tensor_apply_kernelI18TensorListMetadataILi4EE21AdamCapturableFunctorIffEJffPiifPf10adamMode_tfS5_EEvlPViT_T0_DpT1_$__internal_accurate_pow) ;  /* 0x0000001800e47944 */ /* 0x000fea0003c00000 */
        /* <DEDUP_REMOVED lines=15> */
[----:B------:R-:W-:Y:S02]  /*0800*/  ISETP.NE.U32.AND P0, PT, R4, RZ, PT ;  /* 0x000000ff0400720c */ /* 0x000fe40003f05070 */
[----:B------:R-:W-:Y:S02]  /*0810*/  ISETP.GE.AND P3, PT, R11, RZ, PT ;  /* 0x000000ff0b00720c */ /* 0x000fe40003f66270 */
[----:B------:R-:W-:Y:S02]  /*0820*/  ISETP.NE.AND.EX P0, PT, R5, -0x80000000, PT, P0 ;  /* 0x800000000500780c */ /* 0x000fe40003f05300 */
[----:B------:R-:W-:-:S11]  /*0830*/  MOV R6, RZ ;  /* 0x000000ff00067202 */ /* 0x000fd60000000f00 */
[----:B------:R-:W0:Y:S02]  /*0840*/  DSETP.NEU.AND P0, PT, |R10|, 0.5, !P0 ;  /* 0x3fe000000a00742a */ /* 0x000e24000470d200 */
[----:B0-----:R-:W-:-:S04]  /*0850*/  SEL R7, R13, RZ, P0 ;  /* 0x000000ff0d077207 */ /* 0x001fc80000000000 */
[----:B------:R-:W-:-:S07]  /*0860*/  @!P3 LOP3.LUT R7, R7, 0x7ff00000, RZ, 0xfc, !PT ;  /* 0x7ff000000707b812 */ /* 0x000fce00078efcff */
.L_x_175:
        /* <DEDUP_REMOVED lines=14> */
.L_x_176:
        /* <DEDUP_REMOVED lines=18> */
.L_x_172:
[----:B------:R-:W0:Y:S08]  /*0a70*/  S2UR UR5, SR_CTAID.X ;  /* 0x00000000000579c3 */ /* 0x000e300000002500 */
[----:B------:R-:W1:Y:S01]  /*0a80*/  LDC R5, c[0x0][0x380] ;  /* 0x0000e000ff057b82 */ /* 0x000e620000000800 */
[----:B0-----:R-:W0:Y:S01]  /*0a90*/  LDCU.U8 UR4, c[0x0][UR5+0x930] ;  /* 0x00012600050477ac */ /* 0x001e220008000000 */
[----:B------:R-:W-:-:S04]  /*0aa0*/  UIADD3 UR6, UPT, UPT, UR5, 0x10, URZ ;  /* 0x0000001005067890 */ /* 0x000fc8000fffe0ff */
[----:B------:R-:W-:-:S03]  /*0ab0*/  UIMAD UR5, UR5, 0x3, UR6 ;  /* 0x00000003050578a4 */ /* 0x000fc6000f8e0206 */
[----:B------:R-:W-:Y:S02]  /*0ac0*/  UMOV UR6, 0x10 ;  /* 0x0000001000067882 */ /* 0x000fe40000000000 */
[----:B0-----:R-:W-:-:S07]  /*0ad0*/  ULEA UR4, UR4, UR6, 0x3 ;  /* 0x0000000604047291 */ /* 0x001fce000f8e18ff */
[----:B------:R-:W1:Y:S05]  /*0ae0*/  LDCU UR5, c[0x0][UR5+0xa60] ;  /* 0x00014c00050577ac */ /* 0x000e6a0008000800 */
[----:B------:R-:W0:Y:S01]  /*0af0*/  LDCU UR6, c[0x0][UR4+0x800] ;  /* 0x00010000040677ac */ /* 0x000e220008000800 */
[----:B-1----:R-:W-:-:S05]  /*0b00*/  IMAD R3, R5, UR5, RZ ;  /* 0x0000000505037c24 */ /* 0x002fca000f8e02ff */
[----:B0-----:R-:W-:-:S04]  /*0b10*/  IADD3 R4, PT, PT, -R3, UR6, RZ ;  /* 0x0000000603047c10 */ /* 0x001fc8000fffe1ff */
[----:B------:R-:W-:-:S04]  /*0b20*/  VIMNMX R6, PT, PT, R4, R5, PT ;  /* 0x0000000504067248 */ /* 0x000fc80003fe0100 */
[----:B------:R-:W-:-:S13]  /*0b30*/  ISETP.GE.AND P0, PT, R6, 0x1, PT ;  /* 0x000000010600780c */ /* 0x000fda0003f06270 */
[----:B------:R-:W-:Y:S05]  /*0b40*/  @!P0 EXIT ;  /* 0x000000000000894d */ /* 0x000fea0003800000 */
[----:B------:R-:W0:Y:S01]  /*0b50*/  LDCU UR16, c[0x0][0xfa0] ;  /* 0x0001f400ff1077ac */ /* 0x000e220008000800 */
[----:B------:R-:W1:Y:S01]  /*0b60*/  LDC R7, c[0x0][0xf7c] ;  /* 0x0003df00ff077b82 */ /* 0x000e620000000800 */
[C---:B------:R-:W-:Y:S01]  /*0b70*/  IMAD.SHL.U32 R18, R3.reuse, 0x4, RZ ;  /* 0x0000000403127824 */ /* 0x040fe200078e00ff */
[----:B------:R-:W-:Y:S01]  /*0b80*/  SHF.R.S32.HI R6, RZ, 0x1f, R3 ;  /* 0x0000001fff067819 */ /* 0x000fe20000011403 */
[----:B------:R-:W2:Y:S01]  /*0b90*/  LDCU.64 UR10, c[0x0][UR4+0x4a0] ;  /* 0x00009400040a77ac */ /* 0x000ea20008000a00 */
[----:B------:R-:W-:Y:S02]  /*0ba0*/  VIMNMX.U32 R4, PT, PT, R4, R5, PT ;  /* 0x0000000504047248 */ /* 0x000fe40003fe0000 */
[----:B------:R-:W-:Y:S01]  /*0bb0*/  SHF.L.U64.HI R6, R3, 0x2, R6 ;  /* 0x0000000203067819 */ /* 0x000fe20000010206 */
[----:B------:R-:W3:Y:S01]  /*0bc0*/  LDCU.64 UR12, c[0x0][UR4+0x5c0] ;  /* 0x0000b800040c77ac */ /* 0x000ee20008000a00 */
[----:B------:R-:W4:Y:S01]  /*0bd0*/  LDC R8, c[0x0][0xf80] ;  /* 0x0003e000ff087b82 */ /* 0x000f220000000800 */
[----:B------:R-:W5:Y:S01]  /*0be0*/  LDCU.64 UR14, c[0x0][UR4+0x6e0] ;  /* 0x0000dc00040e77ac */ /* 0x000f620008000a00 */
[----:B------:R-:W1:Y:S01]  /*0bf0*/  LDCU.64 UR6, c[0x0][UR4+0x380] ;  /* 0x00007000040677ac */ /* 0x000e620008000a00 */
[----:B0-----:R-:W-:Y:S01]  /*0c00*/  UISETP.NE.AND UP0, UPT, UR16, URZ, UPT ;  /* 0x000000ff1000728c */ /* 0x001fe2000bf05270 */
[C---:B--2---:R-:W-:Y:S01]  /*0c10*/  IADD3 R14, P0, PT, R18.reuse, UR10, RZ ;  /* 0x0000000a120e7c10 */ /* 0x044fe2000ff1e0ff */
[----:B------:R-:W0:Y:S01]  /*0c20*/  LDCU UR5, c[0x0][0x360] ;  /* 0x00006c00ff0577ac */ /* 0x000e220008000800 */
[----:B-1----:R-:W-:Y:S01]  /*0c30*/  FADD.FTZ R5, -R7, 1 ;  /* 0x3f80000007057421 */ /* 0x002fe20000010100 */
[----:B---3--:R-:W-:-:S02]  /*0c40*/  IADD3 R16, P1, PT, R18, UR12, RZ ;  /* 0x0000000c12107c10 */ /* 0x008fc4000ff3e0ff */
[----:B------:R-:W-:Y:S02]  /*0c50*/  IADD3.X R15, PT, PT, R6, UR11, RZ, P0, !PT ;  /* 0x0000000b060f7c10 */ /* 0x000fe400087fe4ff */
[----:B-----5:R-:W-:Y:S02]  /*0c60*/  IADD3 R18, P2, PT, R18, UR14, RZ ;  /* 0x0000000e12127c10 */ /* 0x020fe4000ff5e0ff */
[C---:B------:R-:W-:Y:S02]  /*0c70*/  IADD3.X R17, PT, PT, R6.reuse, UR13, RZ, P1, !PT ;  /* 0x0000000d06117c10 */ /* 0x040fe40008ffe4ff */
[----:B------:R-:W-:Y:S01]  /*0c80*/  IADD3.X R19, PT, PT, R6, UR15, RZ, P2, !PT ;  /* 0x0000000f06137c10 */ /* 0x000fe200097fe4ff */
[----:B----4-:R-:W-:Y:S01]  /*0c90*/  FADD.FTZ R6, -R8, 1 ;  /* 0x3f80000008067421 */ /* 0x010fe20000010100 */
[----:B0-----:R-:W-:Y:S07]  /*0ca0*/  BRA.U !UP0, `(.L_x_177) ;  /* 0x0000000908c07547 */ /* 0x001fee000b800000 */
[----:B------:R-:W0:Y:S01]  /*0cb0*/  LDCU UR12, c[0x0][0xf7c] ;  /* 0x0001ef80ff0c77ac */ /* 0x000e220008000800 */
[----:B------:R-:W1:Y:S01]  /*0cc0*/  LDCU UR13, c[0x0][0xf80] ;  /* 0x0001f000ff0d77ac */ /* 0x000e620008000800 */
[----:B------:R-:W2:Y:S01]  /*0cd0*/  LDCU UR10, c[0x0][0xf94] ;  /* 0x0001f280ff0a77ac */ /* 0x000ea20008000800 */
[----:B------:R-:W3:Y:S01]  /*0ce0*/  LDCU UR11, c[0x0][0xfa4] ;  /* 0x0001f480ff0b77ac */ /* 0x000ee20008000800 */
[----:B------:R-:W-:-:S05]  /*0cf0*/  UMOV UR4, URZ ;  /* 0x000000ff00047c82 */ /* 0x000fca0008000000 */
.L_x_178:
[----:B------:R-:W4:Y:S01]  /*0d00*/  S2R R35, SR_TID.X ;  /* 0x0000000000237919 */ /* 0x000f220000002100 */
[----:B------:R-:W-:Y:S02]  /*0d10*/  SHF.R.S32.HI R26, RZ, 0x1f, R3 ;  /* 0x0000001fff1a7819 */ /* 0x000fe40000011403 */
[----:B----4-:R-:W-:-:S04]  /*0d20*/  IADD3 R35, PT, PT, R35, UR4, RZ ;  /* 0x0000000423237c10 */ /* 0x010fc8000fffe0ff */
[----:B------:R-:W-:-:S13]  /*0d30*/  ISETP.GE.AND P0, PT, R35, R4, PT ;  /* 0x000000042300720c */ /* 0x000fda0003f06270 */
[----:B------:R-:W4:Y:S01]  /*0d40*/  @!P0 LDC.64 R12, c[0x0][0xfa8] ;  /* 0x0003ea00ff0c8b82 */ /* 0x000f220000000a00 */
[----:B------:R-:W-:-:S04]  /*0d50*/  @!P0 IADD3 R7, P1, PT, R3, R35, RZ ;  /* 0x0000002303078210 */ /* 0x000fc80007f3e0ff */
[----:B------:R-:W-:Y:S02]  /*0d60*/  @!P0 LEA.HI.X.SX32 R10, R35, R26, 0x1, P1 ;  /* 0x0000001a230a8211 */ /* 0x000fe400008f0eff */
[----:B------:R-:W-:-:S04]  /*0d70*/  @!P0 LEA R8, P1, R7, UR6, 0x2 ;  /* 0x0000000607088c11 */ /* 0x000fc8000f8210ff */
[----:B------:R-:W-:-:S05]  /*0d80*/  @!P0 LEA.HI.X R9, R7, UR7, R10, 0x2, P1 ;  /* 0x0000000707098c11 */ /* 0x000fca00088f140a */
[----:B------:R-:W5:Y:S04]  /*0d90*/  @!P0 LDG.E R7, desc[UR8][R8.64] ;  /* 0x0000000808078981 */ /* 0x000f68000c1e1900 */
[----:B----4-:R-:W5:Y:S01]  /*0da0*/  @!P0 LDG.E R12, desc[UR8][R12.64] ;  /* 0x000000080c0c8981 */ /* 0x010f62000c1e1900 */
[----:B------:R-:W-:-:S05]  /*0db0*/  VIADD R27, R35, UR5 ;  /* 0x00000005231b7c36 */ /* 0x000fca0008000000 */
[----:B------:R-:W-:-:S13]  /*0dc0*/  ISETP.GE.AND P1, PT, R27, R4, PT ;  /* 0x000000041b00720c */ /* 0x000fda0003f26270 */
[----:B------:R-:W4:Y:S01]  /*0dd0*/  @!P1 LDC.64 R20, c[0x0][0xfa8] ;  /* 0x0003ea00ff149b82 */ /* 0x000f220000000a00 */
[----:B------:R-:W-:Y:S01]  /*0de0*/  @!P1 IADD3 R10, P2, PT, R3, R27, RZ ;  /* 0x0000001b030a9210 */ /* 0x000fe20007f5e0ff */
[----:B------:R-:W-:-:S03]  /*0df0*/  HFMA2 R11, -RZ, RZ, 0, 0 ;  /* 0x00000000ff0b7431 */ /* 0x000fc600000001ff */
[----:B------:R-:W-:Y:S02]  /*0e00*/  @!P1 LEA.HI.X.SX32 R23, R27, R26, 0x1, P2 ;  /* 0x0000001a1b179211 */ /* 0x000fe400010f0eff */
[----:B------:R-:W-:-:S04]  /*0e10*/  @!P1 LEA R22, P2, R10, UR6, 0x2 ;  /* 0x000000060a169c11 */ /* 0x000fc8000f8410ff */
[----:B------:R-:W-:Y:S01]  /*0e20*/  @!P1 LEA.HI.X R23, R10, UR7, R23, 0x2, P2 ;  /* 0x000000070a179c11 */ /* 0x000fe200090f1417 */
[----:B-----5:R-:W-:-:S05]  /*0e30*/  @!P0 FMUL.FTZ R11, R7, R12 ;  /* 0x0000000c070b8220 */ /* 0x020fca0000410000 */
[----:B------:R5:W-:Y:S04]  /*0e40*/  @!P0 STG.E desc[UR8][R8.64], R11 ;  /* 0x0000000b08008986 */ /* 0x000be8000c101908 */
[----:B----4-:R-:W4:Y:S04]  /*0e50*/  @!P1 LDG.E R20, desc[UR8][R20.64] ;  /* 0x0000000814149981 */ /* 0x010f28000c1e1900 */
[----:B------:R-:W4:Y:S01]  /*0e60*/  @!P1 LDG.E R7, desc[UR8][R22.64] ;  /* 0x0000000816079981 */ /* 0x000f22000c1e1900 */
[----:B------:R-:W-:-:S05]  /*0e70*/  VIADD R37, R27, UR5 ;  /* 0x000000051b257c36 */ /* 0x000fca0008000000 */
[----:B------:R-:W-:-:S13]  /*0e80*/  ISETP.GE.AND P2, PT, R37, R4, PT ;  /* 0x000000042500720c */ /* 0x000fda0003f46270 */
[----:B------:R-:W0:Y:S01]  /*0e90*/  @!P2 LDC.64 R24, c[0x0][0xfa8] ;  /* 0x0003ea00ff18ab82 */ /* 0x000e220000000a00 */
[----:B------:R-:W-:-:S04]  /*0ea0*/  @!P2 IADD3 R13, P3, PT, R3, R37, RZ ;  /* 0x00000025030da210 */ /* 0x000fc80007f7e0ff */
[----:B------:R-:W-:Y:S02]  /*0eb0*/  @!P2 LEA.HI.X.SX32 R28, R37, R26, 0x1, P3 ;  /* 0x0000001a251ca211 */ /* 0x000fe400018f0eff */
[----:B------:R-:W-:Y:S01]  /*0ec0*/  @!P2 LEA R12, P3, R13, UR6, 0x2 ;  /* 0x000000060d0cac11 */ /* 0x000fe2000f8610ff */
[----:B------:R-:W-:Y:S01]  /*0ed0*/  IMAD.MOV.U32 R36, RZ, RZ, RZ ;  /* 0x000000ffff247224 */ /* 0x000fe200078e00ff */
[----:B-----5:R-:W-:Y:S01]  /*0ee0*/  MOV R8, RZ ;  /* 0x000000ff00087202 */ /* 0x020fe20000000f00 */
[----:B------:R-:W-:Y:S01]  /*0ef0*/  @!P0 IMAD.WIDE R30, R35, 0x4, R16 ;  /* 0x00000004231e8825 */ /* 0x000fe200078e0210 */
[----:B------:R-:W-:-:S03]  /*0f00*/  @!P2 LEA.HI.X R13, R13, UR7, R28, 0x2, P3 ;  /* 0x000000070d0dac11 */ /* 0x000fc600098f141c */
[----:B------:R-:W-:Y:S02]  /*0f10*/  HFMA2 R10, -RZ, RZ, 0, 0 ;  /* 0x00000000ff0a7431 */ /* 0x000fe400000001ff */
[----:B------:R-:W-:Y:S01]  /*0f20*/  IMAD.MOV.U32 R28, RZ, RZ, RZ ;  /* 0x000000ffff1c7224 */ /* 0x000fe200078e00ff */
[----:B------:R-:W5:Y:S01]  /*0f30*/  @!P0 LDG.E R36, desc[UR8][R30.64] ;  /* 0x000000081e248981 */ /* 0x000f62000c1e1900 */
[----:B------:R-:W-:-:S04]  /*0f40*/  @!P0 IMAD.WIDE R32, R35, 0x4, R18 ;  /* 0x0000000423208825 */ /* 0x000fc800078e0212 */
[----:B------:R-:W-:Y:S01]  /*0f50*/  @!P0 IMAD.WIDE R34, R35, 0x4, R14 ;  /* 0x0000000423228825 */ /* 0x000fe200078e020e */
[----:B------:R-:W1:Y:S04]  /*0f60*/  @!P0 LDG.E R8, desc[UR8][R32.64] ;  /* 0x0000000820088981 */ /* 0x000e68000c1e1900 */
[----:B------:R-:W3:Y:S01]  /*0f70*/  @!P0 LDG.E R28, desc[UR8][R34.64] ;  /* 0x00000008221c8981 */ /* 0x000ee2000c1e1900 */
[----:B----4-:R-:W-:-:S05]  /*0f80*/  @!P1 FMUL.FTZ R10, R7, R20 ;  /* 0x00000014070a9220 */ /* 0x010fca0000410000 */
[----:B------:R4:W-:Y:S04]  /*0f90*/  @!P1 STG.E desc[UR8][R22.64], R10 ;  /* 0x0000000a16009986 */ /* 0x0009e8000c101908 */
[----:B0-----:R0:W2:Y:S04]  /*0fa0*/  @!P2 LDG.E R24, desc[UR8][R24.64] ;  /* 0x000000081818a981 */ /* 0x0010a8000c1e1900 */
[----:B------:R-:W2:Y:S01]  /*0fb0*/  @!P2 LDG.E R29, desc[UR8][R12.64] ;  /* 0x000000080c1da981 */ /* 0x000ea2000c1e1900 */
[----:B------:R-:W-:-:S04]  /*0fc0*/  IADD3 R9, PT, PT, R37, UR5, RZ ;  /* 0x0000000525097c10 */ /* 0x000fc8000fffe0ff */
[----:B------:R-:W-:-:S13]  /*0fd0*/  ISETP.GE.AND P3, PT, R9, R4, PT ;  /* 0x000000040900720c */ /* 0x000fda0003f66270 */
[----:B------:R-:W5:Y:S01]  /*0fe0*/  @!P3 LDC.64 R20, c[0x0][0xfa8] ;  /* 0x0003ea00ff14bb82 */ /* 0x000f620000000a00 */
[----:B0-----:R-:W-:Y:S02]  /*0ff0*/  @!P3 IADD3 R25, P4, PT, R3, R9, RZ ;  /* 0x000000090319b210 */ /* 0x001fe40007f9e0ff */
[----:B------:R-:W-:Y:S02]  /*1000*/  CS2R R34, SRZ ;  /* 0x0000000000227805 */ /* 0x000fe4000001ff00 */
[----:B------:R-:W-:Y:S02]  /*1010*/  @!P3 LEA.HI.X.SX32 R26, R9, R26, 0x1, P4 ;  /* 0x0000001a091ab211 */ /* 0x000fe400020f0eff */
[----:B----4-:R-:W-:Y:S01]  /*1020*/  @!P3 LEA R22, P4, R25, UR6, 0x2 ;  /* 0x000000061916bc11 */ /* 0x010fe2000f8810ff */
[----:B------:R-:W-:Y:S02]  /*1030*/  IMAD.MOV.U32 R7, RZ, RZ, RZ ;  /* 0x000000ffff077224 */ /* 0x000fe400078e00ff */
[----:B------:R-:W-:Y:S01]  /*1040*/  @!P1 IMAD.WIDE R30, R27, 0x4, R16 ;  /* 0x000000041b1e9825 */ /* 0x000fe200078e0210 */
[----:B------:R-:W-:-:S04]  /*1050*/  @!P3 LEA.HI.X R23, R25, UR7, R26, 0x2, P4 ;  /* 0x000000071917bc11 */ /* 0x000fc8000a0f141a */
[----:B------:R-:W4:Y:S01]  /*1060*/  @!P1 LDG.E R7, desc[UR8][R30.64] ;  /* 0x000000081e079981 */ /* 0x000f22000c1e1900 */
[----:B--2---:R-:W-:Y:S01]  /*1070*/  @!P2 FMUL.FTZ R35, R29, R24 ;  /* 0x000000181d23a220 */ /* 0x004fe20000410000 */
[----:B------:R-:W-:Y:S02]  /*1080*/  HFMA2 R29, -RZ, RZ, 0, 0 ;  /* 0x00000000ff1d7431 */ /* 0x000fe400000001ff */
[----:B------:R-:W-:-:S04]  /*1090*/  @!P1 IMAD.WIDE R24, R27, 0x4, R18 ;  /* 0x000000041b189825 */ /* 0x000fc800078e0212 */
[----:B------:R-:W-:Y:S01]  /*10a0*/  @!P1 IMAD.WIDE R26, R27, 0x4, R14 ;  /* 0x000000041b1a9825 */ /* 0x000fe200078e020e */
[----:B------:R-:W2:Y:S04]  /*10b0*/  @!P1 LDG.E R29, desc[UR8][R24.64] ;  /* 0x00000008181d9981 */ /* 0x000ea8000c1e1900 */
[----:B------:R0:W3:Y:S04]  /*10c0*/  @!P1 LDG.E R34, desc[UR8][R26.64] ;  /* 0x000000081a229981 */ /* 0x0000e8000c1e1900 */
[----:B------:R1:W-:Y:S04]  /*10d0*/  @!P2 STG.E desc[UR8][R12.64], R35 ;  /* 0x000000230c00a986 */ /* 0x0003e8000c101908 */
[----:B-----5:R-:W5:Y:S04]  /*10e0*/  @!P3 LDG.E R21, desc[UR8][R20.64] ;  /* 0x000000081415b981 */ /* 0x020f68000c1e1900 */
[----:B------:R-:W5:Y:S01]  /*10f0*/  @!P3 LDG.E R20, desc[UR8][R22.64] ;  /* 0x000000081614b981 */ /* 0x000f62000c1e1900 */
[----:B0-----:R-:W-:Y:S01]  /*1100*/  CS2R R26, SRZ ;  /* 0x00000000001a7805 */ /* 0x001fe2000001ff00 */
[----:B------:R-:W-:-:S04]  /*1110*/  @!P2 IMAD.WIDE R32, R37, 0x4, R16 ;  /* 0x000000042520a825 */ /* 0x000fc800078e0210 */
[C---:B------:R-:W-:Y:S01]  /*1120*/  @!P2 IMAD.WIDE R30, R37.reuse, 0x4, R14 ;  /* 0x00000004251ea825 */ /* 0x040fe200078e020e */
[----:B------:R0:W3:Y:S03]  /*1130*/  @!P2 LDG.E R27, desc[UR8][R32.64] ;  /* 0x00000008201ba981 */ /* 0x0000e6000c1e1900 */
[--C-:B------:R-:W-:Y:S01]  /*1140*/  @!P2 IMAD.WIDE R24, R37, 0x4, R18.reuse ;  /* 0x000000042518a825 */ /* 0x100fe200078e0212 */
[----:B------:R4:W3:Y:S03]  /*1150*/  @!P2 LDG.E R26, desc[UR8][R30.64] ;  /* 0x000000081e1aa981 */ /* 0x0008e6000c1e1900 */
[----:B------:R-:W-:Y:S01]  /*1160*/  IMAD.MOV.U32 R37, RZ, RZ, RZ ;  /* 0x000000ffff257224 */ /* 0x000fe200078e00ff */
[----:B0-----:R-:W-:Y:S01]  /*1170*/  CS2R R32, SRZ ;  /* 0x0000000000207805 */ /* 0x001fe2000001ff00 */
[----:B-1----:R-:W-:-:S05]  /*1180*/  @!P3 IMAD.WIDE R12, R9, 0x4, R18 ;  /* 0x00000004090cb825 */ /* 0x002fca00078e0212 */
[----:B------:R0:W3:Y:S01]  /*1190*/  @!P2 LDG.E R32, desc[UR8][R24.64] ;  /* 0x000000081820a981 */ /* 0x0000e2000c1e1900 */
[----:B----4-:R-:W-:-:S04]  /*11a0*/  @!P3 IMAD.WIDE R30, R9, 0x4, R16 ;  /* 0x00000004091eb825 */ /* 0x010fc800078e0210 */
[----:B0-----:R-:W-:-:S04]  /*11b0*/  @!P3 IMAD.WIDE R24, R9, 0x4, R14 ;  /* 0x000000040918b825 */ /* 0x001fc800078e020e */
[----:B-----5:R-:W-:-:S05]  /*11c0*/  @!P3 FMUL.FTZ R37, R20, R21 ;  /* 0x000000151425b220 */ /* 0x020fca0000410000 */
[----:B------:R0:W-:Y:S04]  /*11d0*/  @!P3 STG.E desc[UR8][R22.64], R37 ;  /* 0x000000251600b986 */ /* 0x0001e8000c101908 */
[----:B------:R1:W4:Y:S01]  /*11e0*/  @!P3 LDG.E R33, desc[UR8][R12.64] ;  /* 0x000000080c21b981 */ /* 0x000322000c1e1900 */
[----:B------:R-:W5:Y:S03]  /*11f0*/  LDC.64 R20, c[0x0][0xf98] ;  /* 0x0003e600ff147b82 */ /* 0x000f660000000a00 */
[----:B-----5:R5:W4:Y:S01]  /*1200*/  LDG.E R21, desc[UR8][R20.64] ;  /* 0x0000000814157981 */ /* 0x020b22000c1e1900 */
[----:B-1----:R-:W-:-:S06]  /*1210*/  HFMA2 R12, -RZ, RZ, 0, 0 ;  /* 0x00000000ff0c7431 */ /* 0x002fcc00000001ff */
[----:B------:R-:W4:Y:S01]  /*1220*/  @!P3 LDG.E R12, desc[UR8][R30.64] ;  /* 0x000000081e0cb981 */ /* 0x000f22000c1e1900 */
[----:B-----5:R-:W-:-:S06]  /*1230*/  IMAD.MOV.U32 R20, RZ, RZ, RZ ;  /* 0x000000ffff147224 */ /* 0x020fcc00078e00ff */
[----:B------:R1:W5:Y:S01]  /*1240*/  @!P3 LDG.E R20, desc[UR8][R24.64] ;  /* 0x000000081814b981 */ /* 0x000362000c1e1900 */
[-C--:B0-----:R-:W-:Y:S01]  /*1250*/  FMUL.FTZ R22, R6, R11.reuse ;  /* 0x0000000b06167220 */ /* 0x081fe20000410000 */
[----:B-1----:R-:W0:Y:S03]  /*1260*/  MUFU.RCP R25, R2 ;  /* 0x0000000200197308 */ /* 0x002e260000001000 */
[----:B------:R-:W-:-:S04]  /*1270*/  FMUL.FTZ R13, R22, R11 ;  /* 0x0000000b160d7220 */ /* 0x000fc80000410000 */
[----:B------:R-:W-:Y:S01]  /*1280*/  FFMA.FTZ R8, R8, UR13, R13 ;  /* 0x0000000d08087c23 */ /* 0x000fe2000801000d */
[----:B------:R-:W-:Y:S01]  /*1290*/  FMUL.FTZ R13, R5, R11 ;  /* 0x0000000b050d7220 */ /* 0x000fe20000410000 */
[----:B------:R-:W-:Y:S02]  /*12a0*/  FMUL.FTZ R23, R6, R10 ;  /* 0x0000000a06177220 */ /* 0x000fe40000410000 */
[----:B0-----:R-:W-:-:S04]  /*12b0*/  FMUL.FTZ R22, R8, R25 ;  /* 0x0000001908167220 */ /* 0x001fc80000410000 */
[----:B------:R0:W1:Y:S01]  /*12c0*/  MUFU.SQRT R11, R22 ;  /* 0x00000016000b7308 */ /* 0x0000620000002000 */
[----:B------:R-:W-:Y:S01]  /*12d0*/  FFMA.FTZ R13, R36, UR12, R13 ;  /* 0x0000000c240d7c23 */ /* 0x000fe2000801000d */
[-C--:B------:R-:W-:Y:S01]  /*12e0*/  FMUL.FTZ R36, R5, R35.reuse ;  /* 0x0000002305247220 */ /* 0x080fe20000410000 */
[----:B------:R-:W-:Y:S01]  /*12f0*/  FMUL.FTZ R30, R23, R10 ;  /* 0x0000000a171e7220 */ /* 0x000fe20000410000 */
[----:B0-----:R-:W-:-:S04]  /*1300*/  FMUL.FTZ R22, R6, R35 ;  /* 0x0000002306167220 */ /* 0x001fc80000410000 */
[----:B------:R-:W-:Y:S01]  /*1310*/  FMUL.FTZ R35, R22, R35 ;  /* 0x0000002316237220 */ /* 0x000fe20000410000 */
[-C--:B------:R-:W-:Y:S01]  /*1320*/  FMUL.FTZ R22, R6, R37.reuse ;  /* 0x0000002506167220 */ /* 0x080fe20000410000 */
[----:B------:R-:W-:Y:S01]  /*1330*/  FMUL.FTZ R10, R5, R10 ;  /* 0x0000000a050a7220 */ /* 0x000fe20000410000 */
[----:B--2---:R-:W-:Y:S02]  /*1340*/  FFMA.FTZ R24, R29, UR13, R30 ;  /* 0x0000000d1d187c23 */ /* 0x004fe4000801001e */
[----:B------:R-:W-:Y:S01]  /*1350*/  FMUL.FTZ R22, R22, R37 ;  /* 0x0000002516167220 */ /* 0x000fe20000410000 */
[----:B------:R-:W-:Y:S01]  /*1360*/  FFMA.FTZ R7, R7, UR12, R10 ;  /* 0x0000000c07077c23 */ /* 0x000fe2000801000a */
[----:B---3--:R-:W-:Y:S01]  /*1370*/  FFMA.FTZ R27, R27, UR12, R36 ;  /* 0x0000000c1b1b7c23 */ /* 0x008fe20008010024 */
[----:B-1----:R-:W-:Y:S01]  /*1380*/  FADD.FTZ R10, R11, UR10 ;  /* 0x0000000a0b0a7e21 */ /* 0x002fe20008010000 */
[----:B------:R-:W-:Y:S01]  /*1390*/  FFMA.FTZ R32, R32, UR13, R35 ;  /* 0x0000000d20207c23 */ /* 0x000fe20008010023 */
[----:B------:R-:W0:Y:S03]  /*13a0*/  MUFU.RCP R30, R0 ;  /* 0x00000000001e7308 */ /* 0x000e260000001000 */
[----:B------:R-:W-:-:S05]  /*13b0*/  FMUL.FTZ R23, R32, R25 ;  /* 0x0000001920177220 */ /* 0x000fca0000410000 */
[----:B------:R-:W1:Y:S01]  /*13c0*/  MUFU.RCP R10, R10 ;  /* 0x0000000a000a7308 */ /* 0x000e620000001000 */
[----:B------:R-:W2:Y:S07]  /*13d0*/  S2R R35, SR_TID.X ;  /* 0x0000000000237919 */ /* 0x000eae0000002100 */
[----:B------:R-:W3:Y:S01]  /*13e0*/  MUFU.SQRT R23, R23 ;  /* 0x0000001700177308 */ /* 0x000ee20000002000 */
[----:B0-----:R-:W-:-:S04]  /*13f0*/  FMUL.FTZ R11, R13, R30 ;  /* 0x0000001e0d0b7220 */ /* 0x001fc80000410000 */
[----:B-1----:R-:W-:-:S04]  /*1400*/  FMUL.FTZ R11, R11, R10 ;  /* 0x0000000a0b0b7220 */ /* 0x002fc80000410000 */
[----:B------:R-:W-:Y:S01]  /*1410*/  FFMA.FTZ R11, R28, UR11, R11 ;  /* 0x0000000b1c0b7c23 */ /* 0x000fe2000801000b */
[----:B---3--:R-:W-:-:S06]  /*1420*/  FADD.FTZ R31, R23, UR10 ;  /* 0x0000000a171f7e21 */ /* 0x008fcc0008010000 */
[----:B------:R-:W-:Y:S01]  /*1430*/  MUFU.RCP R31, R31 ;  /* 0x0000001f001f7308 */ /* 0x000fe20000001000 */
[----:B------:R-:W-:Y:S01]  /*1440*/  FMUL.FTZ R10, R7, R30 ;  /* 0x0000001e070a7220 */ /* 0x000fe20000410000 */
[----:B--2---:R-:W-:Y:S01]  /*1450*/  IADD3 R35, PT, PT, R35, UR4, RZ ;  /* 0x0000000423237c10 */ /* 0x004fe2000fffe0ff */
[----:B------:R-:W-:Y:S01]  /*1460*/  ULEA UR4, UR5, UR4, 0x2 ;  /* 0x0000000405047291 */ /* 0x000fe2000f8e10ff */
[----:B----4-:R-:W-:Y:S01]  /*1470*/  FFMA.FTZ R36, R33, UR13, R22 ;  /* 0x0000000d21247c23 */ /* 0x010fe20008010016 */
[----:B------:R-:W-:-:S06]  /*1480*/  FMUL.FTZ R22, R24, R25 ;  /* 0x0000001918167220 */ /* 0x000fcc0000410000 */
[----:B------:R-:W0:Y:S02]  /*1490*/  MUFU.SQRT R22, R22 ;  /* 0x0000001600167308 */ /* 0x000e240000002000 */
[----:B0-----:R-:W-:Y:S01]  /*14a0*/  FADD.FTZ R29, R22, UR10 ;  /* 0x0000000a161d7e21 */ /* 0x001fe20008010000 */
[----:B------:R-:W-:-:S05]  /*14b0*/  FFMA.FTZ R23, R11, -R21, R28 ;  /* 0x800000150b177223 */ /* 0x000fca000001001c */
[----:B------:R-:W0:Y:S01]  /*14c0*/  MUFU.RCP R33, R29 ;  /* 0x0000001d00217308 */ /* 0x000e220000001000 */
[----:B------:R-:W-:-:S07]  /*14d0*/  FMUL.FTZ R28, R36, R25 ;  /* 0x00000019241c7220 */ /* 0x000fce0000410000 */
[----:B------:R-:W1:Y:S01]  /*14e0*/  MUFU.SQRT R25, R28 ;  /* 0x0000001c00197308 */ /* 0x000e620000002000 */
[----:B0-----:R-:W-:Y:S01]  /*14f0*/  FMUL.FTZ R33, R10, R33 ;  /* 0x000000210a217220 */ /* 0x001fe20000410000 */
[----:B------:R-:W-:-:S04]  /*1500*/  FMUL.FTZ R10, R27, R30 ;  /* 0x0000001e1b0a7220 */ /* 0x000fc80000410000 */
[----:B------:R-:W-:Y:S01]  /*1510*/  FMUL.FTZ R31, R10, R31 ;  /* 0x0000001f0a1f7220 */ /* 0x000fe20000410000 */
[----:B------:R-:W-:-:S04]  /*1520*/  @!P0 IMAD.WIDE R10, R35, 0x4, R14 ;  /* 0x00000004230a8825 */ /* 0x000fc800078e020e */
[----:B-1----:R-:W-:Y:S01]  /*1530*/  FADD.FTZ R29, R25, UR10 ;  /* 0x0000000a191d7e21 */ /* 0x002fe20008010000 */
[----:B------:R0:W-:Y:S01]  /*1540*/  @!P0 STG.E desc[UR8][R10.64], R23 ;  /* 0x000000170a008986 */ /* 0x0001e2000c101908 */
[----:B------:R-:W-:Y:S01]  /*1550*/  FMUL.FTZ R25, R5, R37 ;  /* 0x0000002505197220 */ /* 0x000fe20000410000 */
[----:B------:R-:W-:Y:S01]  /*1560*/  FFMA.FTZ R33, R34, UR11, R33 ;  /* 0x0000000b22217c23 */ /* 0x000fe20008010021 */
[----:B0-----:R0:W1:Y:S01]  /*1570*/  MUFU.RCP R10, R29 ;  /* 0x0000001d000a7308 */ /* 0x0010620000001000 */
[----:B------:R-:W-:-:S04]  /*1580*/  @!P0 IMAD.WIDE R22, R35, 0x4, R16 ;  /* 0x0000000423168825 */ /* 0x000fc800078e0210 */
[----:B------:R-:W-:Y:S01]  /*1590*/  FFMA.FTZ R25, R12, UR12, R25 ;  /* 0x0000000c0c197c23 */ /* 0x000fe20008010019 */
[----:B------:R-:W-:Y:S01]  /*15a0*/  FFMA.FTZ R31, R26, UR11, R31 ;  /* 0x0000000b1a1f7c23 */ /* 0x000fe2000801001f */
[----:B------:R-:W-:Y:S01]  /*15b0*/  FFMA.FTZ R37, -R21, R33, R34 ;  /* 0x0000002115257223 */ /* 0x000fe20000010122 */
[----:B0-----:R-:W-:-:S04]  /*15c0*/  @!P0 IMAD.WIDE R28, R35, 0x4, R18 ;  /* 0x00000004231c8825 */ /* 0x001fc800078e0212 */
[----:B------:R-:W-:Y:S02]  /*15d0*/  VIADD R35, R35, UR5 ;  /* 0x0000000523237c36 */ /* 0x000fe40008000000 */
[----:B------:R-:W-:Y:S01]  /*15e0*/  FFMA.FTZ R33, -R21, R31, R26 ;  /* 0x0000001f15217223 */ /* 0x000fe2000001011a */
[----:B------:R-:W-:Y:S01]  /*15f0*/  FMUL.FTZ R11, R25, R30 ;  /* 0x0000001e190b7220 */ /* 0x000fe20000410000 */
[----:B------:R0:W-:Y:S01]  /*1600*/  @!P0 STG.E desc[UR8][R22.64], R13 ;  /* 0x0000000d16008986 */ /* 0x0001e2000c101908 */
[C---:B------:R-:W-:Y:S01]  /*1610*/  IADD3 R26, PT, PT, R35.reuse, UR5, RZ ;  /* 0x00000005231a7c10 */ /* 0x040fe2000fffe0ff */
[----:B------:R-:W-:-:S04]  /*1620*/  @!P1 IMAD.WIDE R30, R35, 0x4, R14 ;  /* 0x00000004231e9825 */ /* 0x000fc800078e020e */
[----:B-1----:R-:W-:Y:S01]  /*1630*/  FMUL.FTZ R34, R11, R10 ;  /* 0x0000000a0b227220 */ /* 0x002fe20000410000 */
[----:B------:R1:W-:Y:S01]  /*1640*/  @!P0 STG.E desc[UR8][R28.64], R8 ;  /* 0x000000081c008986 */ /* 0x0003e2000c101908 */
[----:B------:R-:W-:-:S04]  /*1650*/  @!P2 IMAD.WIDE R10, R26, 0x4, R14 ;  /* 0x000000041a0aa825 */ /* 0x000fc800078e020e */
[----:B-----5:R-:W-:Y:S01]  /*1660*/  FFMA.FTZ R34, R20, UR11, R34 ;  /* 0x0000000b14227c23 */ /* 0x020fe20008010022 */
[C---:B0-----:R-:W-:Y:S01]  /*1670*/  @!P1 IMAD.WIDE R22, R35.reuse, 0x4, R16 ;  /* 0x0000000423169825 */ /* 0x041fe200078e0210 */
[----:B------:R-:W-:Y:S03]  /*1680*/  @!P1 STG.E desc[UR8][R30.64], R37 ;  /* 0x000000251e009986 */ /* 0x000fe6000c101908 */
[----:B------:R-:W-:Y:S01]  /*1690*/  @!P1 IMAD.WIDE R12, R35, 0x4, R18 ;  /* 0x00000004230c9825 */ /* 0x000fe200078e0212 */
[----:B------:R0:W-:Y:S03]  /*16a0*/  @!P1 STG.E desc[UR8][R22.64], R7 ;  /* 0x0000000716009986 */ /* 0x0001e6000c101908 */
[----:B-1----:R-:W-:Y:S01]  /*16b0*/  @!P2 IMAD.WIDE R28, R26, 0x4, R16 ;  /* 0x000000041a1ca825 */ /* 0x002fe200078e0210 */
[----:B------:R-:W-:Y:S04]  /*16c0*/  @!P1 STG.E desc[UR8][R12.64], R24 ;  /* 0x000000180c009986 */ /* 0x000fe8000c101908 */
[----:B------:R1:W-:Y:S01]  /*16d0*/  @!P2 STG.E desc[UR8][R10.64], R33 ;  /* 0x000000210a00a986 */ /* 0x0003e2000c101908 */
[----:B0-----:R-:W-:Y:S01]  /*16e0*/  FFMA.FTZ R7, -R21, R34, R20 ;  /* 0x0000002215077223 */ /* 0x001fe20000010114 */
[----:B------:R-:W-:-:S02]  /*16f0*/  @!P3 IMAD.WIDE R34, R9, 0x4, R14 ;  /* 0x000000040922b825 */ /* 0x000fc400078e020e */
[----:B------:R4:W-:Y:S02]  /*1700*/  @!P2 STG.E desc[UR8][R28.64], R27 ;  /* 0x0000001b1c00a986 */ /* 0x0009e4000c101908 */
[----:B------:R-:W-:-:S04]  /*1710*/  @!P3 IMAD.WIDE R20, R9, 0x4, R16 ;  /* 0x000000040914b825 */ /* 0x000fc800078e0210 */
[----:B-1----:R-:W-:-:S04]  /*1720*/  @!P2 IMAD.WIDE R10, R26, 0x4, R18 ;  /* 0x000000041a0aa825 */ /* 0x002fc800078e0212 */
[----:B------:R-:W-:Y:S01]  /*1730*/  @!P3 IMAD.WIDE R8, R9, 0x4, R18 ;  /* 0x000000040908b825 */ /* 0x000fe200078e0212 */
[----:B------:R4:W-:Y:S04]  /*1740*/  @!P2 STG.E desc[UR8][R10.64], R32 ;  /* 0x000000200a00a986 */ /* 0x0009e8000c101908 */
[----:B------:R4:W-:Y:S04]  /*1750*/  @!P3 STG.E desc[UR8][R34.64], R7 ;  /* 0x000000072200b986 */ /* 0x0009e8000c101908 */
[----:B------:R4:W-:Y:S04]  /*1760*/  @!P3 STG.E desc[UR8][R20.64], R25 ;  /* 0x000000191400b986 */ /* 0x0009e8000c101908 */
[----:B------:R4:W-:Y:S01]  /*1770*/  @!P3 STG.E desc[UR8][R8.64], R36 ;  /* 0x000000240800b986 */ /* 0x0009e2000c101908 */
[----:B------:R-:W-:-:S13]  /*1780*/  ISETP.LE.AND P0, PT, R4, UR4, PT ;  /* 0x0000000404007c0c */ /* 0x000fda000bf03270 */
[----:B----4-:R-:W-:Y:S05]  /*1790*/  @!P0 BRA `(.L_x_178) ;  /* 0xfffffff400588947 */ /* 0x010fea000383ffff */
[----:B------:R-:W-:Y:S05]  /*17a0*/  EXIT ;  /* 0x000000000000794d */ /* 0x000fea0003800000 */
.L_x_177:
[----:B------:R-:W0:Y:S01]  /*17b0*/  S2R R7, SR_TID.X ;  /* 0x0000000000077919 */ /* 0x000e220000002100 */
[----:B------:R-:W1:Y:S01]  /*17c0*/  LDCU UR11, c[0x0][0xf7c] ;  /* 0x0001ef80ff0b77ac */ /* 0x000e620008000800 */
[----:B------:R-:W2:Y:S01]  /*17d0*/  LDCU UR12, c[0x0][0xf80] ;  /* 0x0001f000ff0c77ac */ /* 0x000ea20008000800 */
[----:B------:R-:W3:Y:S01]  /*17e0*/  LDCU UR13, c[0x0][0xf94] ;  /* 0x0001f280ff0d77ac */ /* 0x000ee20008000800 */
[----:B------:R-:W4:Y:S01]  /*17f0*/  LDCU UR10, c[0x0][0xfa4] ;  /* 0x0001f480ff0a77ac */ /* 0x000f220008000800 */
[----:B------:R-:W-:-:S05]  /*1800*/  UMOV UR4, URZ ;  /* 0x000000ff00047c82 */ /* 0x000fca0008000000 */
.L_x_179:
[----:B0-----:R-:W-:Y:S01]  /*1810*/  VIADD R35, R7, UR4 ;  /* 0x0000000407237c36 */ /* 0x001fe20008000000 */
[----:B------:R-:W-:-:S04]  /*1820*/  SHF.R.S32.HI R21, RZ, 0x1f, R3 ;  /* 0x0000001fff157819 */ /* 0x000fc80000011403 */
[----:B------:R-:W-:-:S13]  /*1830*/  ISETP.GE.AND P1, PT, R35, R4, PT ;  /* 0x000000042300720c */ /* 0x000fda0003f26270 */
[----:B------:R-:W0:Y:S01]  /*1840*/  @!P1 LDC.64 R8, c[0x0][0xfa8] ;  /* 0x0003ea00ff089b82 */ /* 0x000e220000000a00 */
[----:B------:R-:W-:-:S04]  /*1850*/  @!P1 IADD3 R10, P0, PT, R3, R35, RZ ;  /* 0x00000023030a9210 */ /* 0x000fc80007f1e0ff */
[----:B------:R-:W-:Y:S02]  /*1860*/  @!P1 LEA.HI.X.SX32 R11, R35, R21, 0x1, P0 ;  /* 0x00000015230b9211 */ /* 0x000fe400000f0eff */
[----:B------:R-:W-:-:S04]  /*1870*/  @!P1 LEA R24, P0, R10, UR6, 0x2 ;  /* 0x000000060a189c11 */ /* 0x000fc8000f8010ff */
[----:B------:R-:W-:-:S05]  /*1880*/  @!P1 LEA.HI.X R25, R10, UR7, R11, 0x2, P0 ;  /* 0x000000070a199c11 */ /* 0x000fca00080f140b */
[----:B------:R-:W5:Y:S04]  /*1890*/  @!P1 LDG.E R11, desc[UR8][R24.64] ;  /* 0x00000008180b9981 */ /* 0x000f68000c1e1900 */
[----:B0-----:R-:W5:Y:S01]  /*18a0*/  @!P1 LDG.E R8, desc[UR8][R8.64] ;  /* 0x0000000808089981 */ /* 0x001f62000c1e1900 */
[----:B------:R-:W-:-:S04]  /*18b0*/  IADD3 R10, PT, PT, R35, UR5, RZ ;  /* 0x00000005230a7c10 */ /* 0x000fc8000fffe0ff */
[----:B------:R-:W-:-:S13]  /*18c0*/  ISETP.GE.AND P0, PT, R10, R4, PT ;  /* 0x000000040a00720c */ /* 0x000fda0003f06270 */
[----:B------:R-:W0:Y:S01]  /*18d0*/  @!P0 LDC.64 R32, c[0x0][0xfa8] ;  /* 0x0003ea00ff208b82 */ /* 0x000e220000000a00 */
[----:B------:R-:W-:Y:S02]  /*18e0*/  @!P0 IADD3 R12, P2, PT, R3, R10, RZ ;  /* 0x0000000a030c8210 */ /* 0x000fe40007f5e0ff */
[----:B------:R-:W-:Y:S02]  /*18f0*/  CS2R R28, SRZ ;  /* 0x00000000001c7805 */ /* 0x000fe4000001ff00 */
[----:B------:R-:W-:Y:S02]  /*1900*/  @!P0 LEA.HI.X.SX32 R13, R10, R21, 0x1, P2 ;  /* 0x000000150a0d8211 */ /* 0x000fe400010f0eff */
[----:B------:R-:W-:-:S04]  /*1910*/  @!P0 LEA R26, P2, R12, UR6, 0x2 ;  /* 0x000000060c1a8c11 */ /* 0x000fc8000f8410ff */
[----:B------:R-:W-:Y:S01]  /*1920*/  @!P0 LEA.HI.X R27, R12, UR7, R13, 0x2, P2 ;  /* 0x000000070c1b8c11 */ /* 0x000fe200090f140d */
[----:B-----5:R-:W-:-:S05]  /*1930*/  @!P1 FMUL.FTZ R28, R11, R8 ;  /* 0x000000080b1c9220 */ /* 0x020fca0000410000 */
[----:B------:R5:W-:Y:S04]  /*1940*/  @!P1 STG.E desc[UR8][R24.64], R28 ;  /* 0x0000001c18009986 */ /* 0x000be8000c101908 */
[----:B0-----:R-:W2:Y:S04]  /*1950*/  @!P0 LDG.E R32, desc[UR8][R32.64] ;  /* 0x0000000820208981 */ /* 0x001ea8000c1e1900 */
[----:B------:R-:W2:Y:S01]  /*1960*/  @!P0 LDG.E R11, desc[UR8][R26.64] ;  /* 0x000000081a0b8981 */ /* 0x000ea2000c1e1900 */
[----:B------:R-:W-:-:S05]  /*1970*/  VIADD R36, R10, UR5 ;  /* 0x000000050a247c36 */ /* 0x000fca0008000000 */
[----:B------:R-:W-:-:S13]  /*1980*/  ISETP.GE.AND P2, PT, R36, R4, PT ;  /* 0x000000042400720c */ /* 0x000fda0003f46270 */
[----:B------:R-:W0:Y:S01]  /*1990*/  @!P2 LDC.64 R12, c[0x0][0xfa8] ;  /* 0x0003ea00ff0cab82 */ /* 0x000e220000000a00 */
[----:B------:R-:W-:Y:S02]  /*19a0*/  @!P2 IADD3 R20, P3, PT, R3, R36, RZ ;  /* 0x000000240314a210 */ /* 0x000fe40007f7e0ff */
[----:B------:R-:W-:Y:S01]  /*19b0*/  CS2R R30, SRZ ;  /* 0x00000000001e7805 */ /* 0x000fe2000001ff00 */
[----:B------:R-:W-:Y:S01]  /*19c0*/  HFMA2 R37, -RZ, RZ, 0, 0 ;  /* 0x00000000ff257431 */ /* 0x000fe200000001ff */
[----:B------:R-:W-:Y:S02]  /*19d0*/  @!P2 LEA.HI.X.SX32 R23, R36, R21, 0x1, P3 ;  /* 0x000000152417a211 */ /* 0x000fe400018f0eff */
[----:B------:R-:W-:Y:S01]  /*19e0*/  @!P2 LEA R22, P3, R20, UR6, 0x2 ;  /* 0x000000061416ac11 */ /* 0x000fe2000f8610ff */
[----:B------:R-:W-:-:S04]  /*19f0*/  @!P1 IMAD.WIDE R8, R35, 0x4, R14 ;  /* 0x0000000423089825 */ /* 0x000fc800078e020e */
[----:B-----5:R-:W-:Y:S01]  /*1a00*/  @!P1 IMAD.WIDE R24, R35, 0x4, R18 ;  /* 0x0000000423189825 */ /* 0x020fe200078e0212 */
[----:B------:R-:W-:Y:S01]  /*1a10*/  @!P2 LEA.HI.X R23, R20, UR7, R23, 0x2, P3 ;  /* 0x000000071417ac11 */ /* 0x000fe200098f1417 */
[----:B------:R5:W4:Y:S04]  /*1a20*/  @!P1 LDG.E R37, desc[UR8][R8.64] ;  /* 0x0000000808259981 */ /* 0x000b28000c1e1900 */
[----:B------:R-:W3:Y:S01]  /*1a30*/  @!P1 LDG.E R29, desc[UR8][R24.64] ;  /* 0x00000008181d9981 */ /* 0x000ee2000c1e1900 */
[----:B--2---:R-:W-:Y:S01]  /*1a40*/  @!P0 FMUL.FTZ R31, R11, R32 ;  /* 0x000000200b1f8220 */ /* 0x004fe20000410000 */
[----:B------:R-:W-:Y:S02]  /*1a50*/  IMAD.MOV.U32 R11, RZ, RZ, RZ ;  /* 0x000000ffff0b7224 */ /* 0x000fe400078e00ff */
[----:B------:R-:W-:-:S05]  /*1a60*/  @!P1 IMAD.WIDE R32, R35, 0x4, R16 ;  /* 0x0000000423209825 */ /* 0x000fca00078e0210 */
[----:B------:R2:W3:Y:S04]  /*1a70*/  @!P1 LDG.E R11, desc[UR8][R32.64] ;  /* 0x00000008200b9981 */ /* 0x0004e8000c1e1900 */
[----:B------:R1:W-:Y:S04]  /*1a80*/  @!P0 STG.E desc[UR8][R26.64], R31 ;  /* 0x0000001f1a008986 */ /* 0x0003e8000c101908 */
[----:B0-----:R0:W4:Y:S04]  /*1a90*/  @!P2 LDG.E R13, desc[UR8][R12.64] ;  /* 0x000000080c0da981 */ /* 0x001128000c1e1900 */
[----:B------:R-:W4:Y:S01]  /*1aa0*/  @!P2 LDG.E R20, desc[UR8][R22.64] ;  /* 0x000000081614a981 */ /* 0x000f22000c1e1900 */
[----:B------:R-:W-:-:S04]  /*1ab0*/  IADD3 R34, PT, PT, R36, UR5, RZ ;  /* 0x0000000524227c10 */ /* 0x000fc8000fffe0ff */
[----:B------:R-:W-:Y:S02]  /*1ac0*/  ISETP.GE.AND P1, PT, R34, R4, PT ;  /* 0x000000042200720c */ /* 0x000fe40003f26270 */
[----:B-----5:R-:W-:Y:S01]  /*1ad0*/  CS2R R8, SRZ ;  /* 0x0000000000087805 */ /* 0x020fe2000001ff00 */
[----:B-1----:R-:W-:-:S04]  /*1ae0*/  @!P0 IMAD.WIDE R26, R10, 0x4, R16 ;  /* 0x000000040a1a8825 */ /* 0x002fc800078e0210 */
[----:B--2---:R-:W-:Y:S01]  /*1af0*/  @!P0 IMAD.WIDE R32, R10, 0x4, R14 ;  /* 0x000000040a208825 */ /* 0x004fe200078e020e */
[----:B------:R1:W2:Y:S04]  /*1b00*/  @!P0 LDG.E R9, desc[UR8][R26.64] ;  /* 0x000000081a098981 */ /* 0x0002a8000c1e1900 */
[----:B------:R5:W2:Y:S01]  /*1b10*/  @!P0 LDG.E R8, desc[UR8][R32.64] ;  /* 0x0000000820088981 */ /* 0x000aa2000c1e1900 */
[----:B------:R-:W5:Y:S01]  /*1b20*/  @!P1 LDC.64 R24, c[0x0][0xfa8] ;  /* 0x0003ea00ff189b82 */ /* 0x000f620000000a00 */
[----:B0-----:R-:W-:-:S04]  /*1b30*/  @!P1 IADD3 R12, P3, PT, R3, R34, RZ ;  /* 0x00000022030c9210 */ /* 0x001fc80007f7e0ff */
[----:B------:R-:W-:Y:S01]  /*1b40*/  @!P1 LEA.HI.X.SX32 R21, R34, R21, 0x1, P3 ;  /* 0x0000001522159211 */ /* 0x000fe200018f0eff */
[----:B-1----:R-:W-:-:S04]  /*1b50*/  @!P0 IMAD.WIDE R26, R10, 0x4, R18 ;  /* 0x000000040a1a8825 */ /* 0x002fc800078e0212 */
[----:B----4-:R-:W-:Y:S01]  /*1b60*/  @!P2 FMUL.FTZ R30, R20, R13 ;  /* 0x0000000d141ea220 */ /* 0x010fe20000410000 */
[----:B------:R-:W-:-:S04]  /*1b70*/  @!P1 LEA R20, P3, R12, UR6, 0x2 ;  /* 0x000000060c149c11 */ /* 0x000fc8000f8610ff */
[----:B------:R-:W-:Y:S02]  /*1b80*/  @!P1 LEA.HI.X R21, R12, UR7, R21, 0x2, P3 ;  /* 0x000000070c159c11 */ /* 0x000fe400098f1415 */
[----:B------:R-:W-:-:S06]  /*1b90*/  CS2R R12, SRZ ;  /* 0x00000000000c7805 */ /* 0x000fcc000001ff00 */
[----:B------:R0:W4:Y:S04]  /*1ba0*/  @!P0 LDG.E R13, desc[UR8][R26.64] ;  /* 0x000000081a0d8981 */ /* 0x000128000c1e1900 */
[----:B------:R5:W-:Y:S04]  /*1bb0*/  @!P2 STG.E desc[UR8][R22.64], R30 ;  /* 0x0000001e1600a986 */ /* 0x000be8000c101908 */
[----:B------:R-:W3:Y:S04]  /*1bc0*/  @!P1 LDG.E R10, desc[UR8][R20.64] ;  /* 0x00000008140a9981 */ /* 0x000ee8000c1e1900 */
[----:B-----5:R1:W3:Y:S01]  /*1bd0*/  @!P1 LDG.E R23, desc[UR8][R24.64] ;  /* 0x0000000818179981 */ /* 0x0202e2000c1e1900 */
[----:B------:R-:W-:Y:S01]  /*1be0*/  CS2R R32, SRZ ;  /* 0x0000000000207805 */ /* 0x000fe2000001ff00 */
[----:B0-----:R-:W-:-:S05]  /*1bf0*/  @!P2 IMAD.WIDE R26, R36, 0x4, R16 ;  /* 0x00000004241aa825 */ /* 0x001fca00078e0210 */
[----:B------:R-:W5:Y:S01]  /*1c00*/  @!P2 LDG.E R12, desc[UR8][R26.64] ;  /* 0x000000081a0ca981 */ /* 0x000f62000c1e1900 */
[----:B-1----:R-:W-:-:S05]  /*1c10*/  @!P2 IMAD.WIDE R24, R36, 0x4, R14 ;  /* 0x000000042418a825 */ /* 0x002fca00078e020e */
[----:B------:R0:W5:Y:S02]  /*1c20*/  @!P2 LDG.E R33, desc[UR8][R24.64] ;  /* 0x000000081821a981 */ /* 0x000164000c1e1900 */
[----:B0-----:R-:W-:-:S04]  /*1c30*/  @!P2 IMAD.WIDE R24, R36, 0x4, R18 ;  /* 0x000000042418a825 */ /* 0x001fc800078e0212 */
[----:B------:R-:W-:Y:S02]  /*1c40*/  HFMA2 R36, -RZ, RZ, 0, 0 ;  /* 0x00000000ff247431 */ /* 0x000fe400000001ff */
[----:B------:R-:W-:-:S04]  /*1c50*/  @!P1 IMAD.WIDE R26, R34, 0x4, R16 ;  /* 0x00000004221a9825 */ /* 0x000fc800078e0210 */
[----:B------:R-:W-:Y:S01]  /*1c60*/  FFMA.FTZ R28, R37, UR10, R28 ;  /* 0x0000000a251c7c23 */ /* 0x000fe2000801001c */
[----:B---3--:R-:W-:Y:S02]  /*1c70*/  @!P1 FMUL.FTZ R32, R10, R23 ;  /* 0x000000170a209220 */ /* 0x008fe40000410000 */
[----:B------:R-:W0:Y:S01]  /*1c80*/  LDC.64 R22, c[0x0][0xf98] ;  /* 0x0003e600ff167b82 */ /* 0x000e220000000a00 */
[----:B------:R-:W-:-:S06]  /*1c90*/  IMAD.MOV.U32 R10, RZ, RZ, RZ ;  /* 0x000000ffff0a7224 */ /* 0x000fcc00078e00ff */
[----:B------:R1:W3:Y:S04]  /*1ca0*/  @!P2 LDG.E R10, desc[UR8][R24.64] ;  /* 0x00000008180aa981 */ /* 0x0002e8000c1e1900 */
[----:B------:R2:W-:Y:S01]  /*1cb0*/  @!P1 STG.E desc[UR8][R20.64], R32 ;  /* 0x0000002014009986 */ /* 0x0005e2000c101908 */
[----:B-1----:R-:W-:-:S05]  /*1cc0*/  @!P1 IMAD.WIDE R24, R34, 0x4, R14 ;  /* 0x0000000422189825 */ /* 0x002fca00078e020e */
[----:B------:R-:W3:Y:S01]  /*1cd0*/  @!P1 LDG.E R36, desc[UR8][R24.64] ;  /* 0x0000000818249981 */ /* 0x000ee2000c1e1900 */
[----:B--2---:R-:W-:-:S06]  /*1ce0*/  IMAD.MOV.U32 R20, RZ, RZ, RZ ;  /* 0x000000ffff147224 */ /* 0x004fcc00078e00ff */
[----:B------:R1:W2:Y:S04]  /*1cf0*/  @!P1 LDG.E R20, desc[UR8][R26.64] ;  /* 0x000000081a149981 */ /* 0x0002a8000c1e1900 */
[----:B0-----:R0:W2:Y:S01]  /*1d00*/  LDG.E R27, desc[UR8][R22.64] ;  /* 0x00000008161b7981 */ /* 0x0010a2000c1e1900 */
[----:B-1----:R-:W-:Y:S01]  /*1d10*/  MOV R26, RZ ;  /* 0x000000ff001a7202 */ /* 0x002fe20000000f00 */
[----:B0-----:R-:W-:-:S05]  /*1d20*/  @!P1 IMAD.WIDE R22, R34, 0x4, R18 ;  /* 0x0000000422169825 */ /* 0x001fca00078e0212 */
[----:B------:R0:W2:Y:S01]  /*1d30*/  @!P1 LDG.E R26, desc[UR8][R22.64] ;  /* 0x00000008161a9981 */ /* 0x0000a2000c1e1900 */
[----:B------:R-:W1:Y:S01]  /*1d40*/  MUFU.RCP R24, R2 ;  /* 0x0000000200187308 */ /* 0x000e620000001000 */
[----:B------:R-:W-:-:S04]  /*1d50*/  FMUL.FTZ R21, R6, R28 ;  /* 0x0000001c06157220 */ /* 0x000fc80000410000 */
[----:B------:R-:W-:-:S04]  /*1d60*/  FMUL.FTZ R34, R28, R21 ;  /* 0x000000151c227220 */ /* 0x000fc80000410000 */
[----:B------:R-:W-:-:S04]  /*1d70*/  FFMA.FTZ R29, R29, UR12, R34 ;  /* 0x0000000c1d1d7c23 */ /* 0x000fc80008010022 */
[----:B-1----:R-:W-:-:S06]  /*1d80*/  FMUL.FTZ R21, R29, R24 ;  /* 0x000000181d157220 */ /* 0x002fcc0000410000 */
[----:B------:R-:W1:Y:S01]  /*1d90*/  MUFU.SQRT R21, R21 ;  /* 0x0000001500157308 */ /* 0x000e620000002000 */
[----:B------:R-:W-:-:S04]  /*1da0*/  FFMA.FTZ R31, R8, UR10, R31 ;  /* 0x0000000a081f7c23 */ /* 0x000fc8000801001f */
[----:B0-----:R-:W-:-:S04]  /*1db0*/  FMUL.FTZ R22, R5, R31 ;  /* 0x0000001f05167220 */ /* 0x001fc80000410000 */
[----:B------:R-:W-:Y:S02]  /*1dc0*/  FFMA.FTZ R22, R9, UR11, R22 ;  /* 0x0000000b09167c23 */ /* 0x000fe40008010016 */
[----:B------:R-:W0:Y:S01]  /*1dd0*/  MUFU.RCP R9, R0 ;  /* 0x0000000000097308 */ /* 0x000e220000001000 */
[----:B------:R-:W-:Y:S01]  /*1de0*/  FMUL.FTZ R28, R5, R28 ;  /* 0x0000001c051c7220 */ /* 0x000fe20000410000 */
[----:B-1----:R-:W-:-:S06]  /*1df0*/  FADD.FTZ R25, R21, UR13 ;  /* 0x0000000d15197e21 */ /* 0x002fcc0008010000 */
[----:B------:R-:W1:Y:S01]  /*1e00*/  MUFU.RCP R34, R25 ;  /* 0x0000001900227308 */ /* 0x000e620000001000 */
[----:B------:R-:W-:Y:S01]  /*1e10*/  FFMA.FTZ R23, R11, UR11, R28 ;  /* 0x0000000b0b177c23 */ /* 0x000fe2000801001c */
[----:B------:R-:W-:-:S04]  /*1e20*/  FMUL.FTZ R28, R6, R31 ;  /* 0x0000001f061c7220 */ /* 0x000fc80000410000 */
[----:B------:R-:W-:Y:S01]  /*1e30*/  FMUL.FTZ R28, R31, R28 ;  /* 0x0000001c1f1c7220 */ /* 0x000fe20000410000 */
[----:B0-----:R-:W-:-:S03]  /*1e40*/  FMUL.FTZ R11, R23, R9 ;  /* 0x00000009170b7220 */ /* 0x001fc60000410000 */
[----:B----4-:R-:W-:Y:S01]  /*1e50*/  FFMA.FTZ R21, R13, UR12, R28 ;  /* 0x0000000c0d157c23 */ /* 0x010fe2000801001c */
[----:B-----5:R-:W-:Y:S01]  /*1e60*/  FFMA.FTZ R13, R33, UR10, R30 ;  /* 0x0000000a210d7c23 */ /* 0x020fe2000801001e */
[----:B-1----:R-:W-:-:S03]  /*1e70*/  FMUL.FTZ R30, R11, R34 ;  /* 0x000000220b1e7220 */ /* 0x002fc60000410000 */
[----:B------:R-:W-:-:S04]  /*1e80*/  FMUL.FTZ R11, R5, R13 ;  /* 0x0000000d050b7220 */ /* 0x000fc80000410000 */
[----:B------:R-:W-:Y:S01]  /*1e90*/  FFMA.FTZ R28, R12, UR11, R11 ;  /* 0x0000000b0c1c7c23 */ /* 0x000fe2000801000b */
[----:B------:R-:W-:Y:S01]  /*1ea0*/  FMUL.FTZ R11, R21, R24 ;  /* 0x00000018150b7220 */ /* 0x000fe20000410000 */
[----:B------:R-:W-:-:S04]  /*1eb0*/  FMUL.FTZ R12, R6, R13 ;  /* 0x0000000d060c7220 */ /* 0x000fc80000410000 */
[----:B------:R-:W-:Y:S01]  /*1ec0*/  FMUL.FTZ R31, R13, R12 ;  /* 0x0000000c0d1f7220 */ /* 0x000fe20000410000 */
[----:B------:R-:W0:Y:S01]  /*1ed0*/  MUFU.SQRT R11, R11 ;  /* 0x0000000b000b7308 */ /* 0x000e220000002000 */
[----:B------:R-:W-:Y:S01]  /*1ee0*/  ISETP.GE.AND P3, PT, R35, R4, PT ;  /* 0x000000042300720c */ /* 0x000fe20003f66270 */
[----:B0-----:R-:W-:-:S06]  /*1ef0*/  FADD.FTZ R12, R11, UR13 ;  /* 0x0000000d0b0c7e21 */ /* 0x001fcc0008010000 */
[----:B------:R-:W-:Y:S01]  /*1f00*/  MUFU.RCP R25, R12 ;  /* 0x0000000c00197308 */ /* 0x000fe20000001000 */
[----:B---3--:R-:W-:Y:S01]  /*1f10*/  FFMA.FTZ R31, R10, UR12, R31 ;  /* 0x0000000c0a1f7c23 */ /* 0x008fe2000801001f */
[----:B------:R-:W-:-:S04]  /*1f20*/  FFMA.FTZ R32, R36, UR10, R32 ;  /* 0x0000000a24207c23 */ /* 0x000fc80008010020 */
[----:B------:R-:W-:-:S04]  /*1f30*/  FMUL.FTZ R13, R6, R32 ;  /* 0x00000020060d7220 */ /* 0x000fc80000410000 */
[----:B------:R-:W-:-:S04]  /*1f40*/  FMUL.FTZ R13, R32, R13 ;  /* 0x0000000d200d7220 */ /* 0x000fc80000410000 */
[----:B--2---:R-:W-:Y:S01]  /*1f50*/  FFMA.FTZ R35, R26, UR12, R13 ;  /* 0x0000000c1a237c23 */ /* 0x004fe2000801000d */
[----:B------:R-:W-:-:S03]  /*1f60*/  FMUL.FTZ R26, R31, R24 ;  /* 0x000000181f1a7220 */ /* 0x000fc60000410000 */
[----:B------:R-:W-:-:S03]  /*1f70*/  FMUL.FTZ R24, R35, R24 ;  /* 0x0000001823187220 */ /* 0x000fc60000410000 */
[----:B------:R-:W0:Y:S08]  /*1f80*/  MUFU.SQRT R26, R26 ;  /* 0x0000001a001a7308 */ /* 0x000e300000002000 */
[----:B------:R-:W1:Y:S01]  /*1f90*/  MUFU.SQRT R24, R24 ;  /* 0x0000001800187308 */ /* 0x000e620000002000 */
[----:B------:R-:W-:Y:S01]  /*1fa0*/  FFMA.FTZ R34, -R30, R27, R37 ;  /* 0x0000001b1e227223 */ /* 0x000fe20000010125 */
[----:B------:R-:W-:Y:S01]  /*1fb0*/  FMUL.FTZ R10, R22, R9 ;  /* 0x00000009160a7220 */ /* 0x000fe20000410000 */
[----:B------:R-:W-:-:S02]  /*1fc0*/  VIADD R37, R7, UR4 ;  /* 0x0000000407257c36 */ /* 0x000fc40008000000 */
[----:B0-----:R-:W-:Y:S01]  /*1fd0*/  FADD.FTZ R30, R26, UR13 ;  /* 0x0000000d1a1e7e21 */ /* 0x001fe20008010000 */
[----:B------:R-:W-:Y:S01]  /*1fe0*/  FMUL.FTZ R25, R10, R25 ;  /* 0x000000190a197220 */ /* 0x000fe20000410000 */
[----:B------:R-:W-:-:S04]  /*1ff0*/  @!P3 IMAD.WIDE R10, R37, 0x4, R14 ;  /* 0x00000004250ab825 */ /* 0x000fc800078e020e */
[----:B------:R-:W0:Y:S01]  /*2000*/  MUFU.RCP R30, R30 ;  /* 0x0000001e001e7308 */ /* 0x000e220000001000 */
[----:B------:R-:W-:-:S04]  /*2010*/  @!P3 IMAD.WIDE R12, R37, 0x4, R16 ;  /* 0x00000004250cb825 */ /* 0x000fc800078e0210 */
[----:B-1----:R-:W-:Y:S01]  /*2020*/  FADD.FTZ R26, R24, UR13 ;  /* 0x0000000d181a7e21 */ /* 0x002fe20008010000 */
[----:B------:R-:W-:Y:S04]  /*2030*/  @!P3 STG.E desc[UR8][R10.64], R34 ;  /* 0x000000220a00b986 */ /* 0x000fe8000c101908 */
[----:B------:R1:W-:Y:S01]  /*2040*/  @!P3 STG.E desc[UR8][R12.64], R23 ;  /* 0x000000170c00b986 */ /* 0x0003e2000c101908 */
[----:B------:R-:W2:Y:S01]  /*2050*/  MUFU.RCP R26, R26 ;  /* 0x0000001a001a7308 */ /* 0x000ea20000001000 */
[----:B------:R-:W-:Y:S01]  /*2060*/  FMUL.FTZ R32, R5, R32 ;  /* 0x0000002005207220 */ /* 0x000fe20000410000 */
[----:B-1----:R-:W-:Y:S01]  /*2070*/  FFMA.FTZ R23, R27, -R25, R8 ;  /* 0x800000191b177223 */ /* 0x002fe20000010008 */
[C---:B------:R-:W-:Y:S01]  /*2080*/  @!P3 IMAD.WIDE R24, R37.reuse, 0x4, R18 ;  /* 0x000000042518b825 */ /* 0x040fe200078e0212 */
[----:B------:R-:W-:-:S03]  /*2090*/  IADD3 R37, PT, PT, R37, UR5, RZ ;  /* 0x0000000525257c10 */ /* 0x000fc6000fffe0ff */
[----:B------:R-:W-:Y:S01]  /*20a0*/  FMUL.FTZ R8, R28, R9 ;  /* 0x000000091c087220 */ /* 0x000fe20000410000 */
[----:B------:R-:W-:Y:S01]  /*20b0*/  FFMA.FTZ R20, R20, UR11, R32 ;  /* 0x0000000b14147c23 */ /* 0x000fe20008010020 */
[C---:B------:R-:W-:Y:S01]  /*20c0*/  @!P0 IMAD.WIDE R10, R37.reuse, 0x4, R14 ;  /* 0x00000004250a8825 */ /* 0x040fe200078e020e */
[----:B------:R1:W-:Y:S03]  /*20d0*/  @!P3 STG.E desc[UR8][R24.64], R29 ;  /* 0x0000001d1800b986 */ /* 0x0003e6000c101908 */
[----:B0-----:R-:W-:Y:S01]  /*20e0*/  FMUL.FTZ R8, R8, R30 ;  /* 0x0000001e08087220 */ /* 0x001fe20000410000 */
[C---:B------:R-:W-:Y:S01]  /*20f0*/  VIADD R30, R37.reuse, UR5 ;  /* 0x00000005251e7c36 */ /* 0x040fe20008000000 */
[----:B------:R0:W-:Y:S01]  /*2100*/  @!P0 STG.E desc[UR8][R10.64], R23 ;  /* 0x000000170a008986 */ /* 0x0001e2000c101908 */
[----:B------:R-:W-:-:S04]  /*2110*/  @!P0 IMAD.WIDE R12, R37, 0x4, R18 ;  /* 0x00000004250c8825 */ /* 0x000fc800078e0212 */
[----:B-1----:R-:W-:Y:S01]  /*2120*/  FFMA.FTZ R29, R27, -R8, R33 ;  /* 0x800000081b1d7223 */ /* 0x002fe20000010021 */
[----:B0-----:R-:W-:-:S04]  /*2130*/  @!P0 IMAD.WIDE R10, R37, 0x4, R16 ;  /* 0x00000004250a8825 */ /* 0x001fc800078e0210 */
[----:B------:R-:W-:Y:S01]  /*2140*/  FMUL.FTZ R37, R20, R9 ;  /* 0x0000000914257220 */ /* 0x000fe20000410000 */
[----:B------:R-:W-:-:S04]  /*2150*/  @!P2 IMAD.WIDE R8, R30, 0x4, R14 ;  /* 0x000000041e08a825 */ /* 0x000fc800078e020e */
[----:B--2---:R-:W-:Y:S01]  /*2160*/  FMUL.FTZ R26, R37, R26 ;  /* 0x0000001a251a7220 */ /* 0x004fe20000410000 */
[----:B------:R-:W-:Y:S01]  /*2170*/  @!P0 STG.E desc[UR8][R10.64], R22 ;  /* 0x000000160a008986 */ /* 0x000fe2000c101908 */
[----:B------:R-:W-:-:S03]  /*2180*/  IADD3 R37, PT, PT, R30, UR5, RZ ;  /* 0x000000051e257c10 */ /* 0x000fc6000fffe0ff */
[----:B------:R-:W-:Y:S01]  /*2190*/  @!P0 STG.E desc[UR8][R12.64], R21 ;  /* 0x000000150c008986 */ /* 0x000fe2000c101908 */
[----:B------:R-:W-:Y:S01]  /*21a0*/  FFMA.FTZ R23, R27, -R26, R36 ;  /* 0x8000001a1b177223 */ /* 0x000fe20000010024 */
[----:B------:R-:W-:Y:S02]  /*21b0*/  @!P2 IMAD.WIDE R24, R30, 0x4, R18 ;  /* 0x000000041e18a825 */ /* 0x000fe400078e0212 */
[----:B------:R0:W-:Y:S02]  /*21c0*/  @!P2 STG.E desc[UR8][R8.64], R29 ;  /* 0x0000001d0800a986 */ /* 0x0001e4000c101908 */
[----:B------:R-:W-:-:S04]  /*21d0*/  @!P1 IMAD.WIDE R26, R37, 0x4, R14 ;  /* 0x00000004251a9825 */ /* 0x000fc800078e020e */
[----:B------:R-:W-:-:S04]  /*21e0*/  @!P1 IMAD.WIDE R32, R37, 0x4, R16 ;  /* 0x0000000425209825 */ /* 0x000fc800078e0210 */
[----:B0-----:R-:W-:-:S04]  /*21f0*/  @!P2 IMAD.WIDE R8, R30, 0x4, R16 ;  /* 0x000000041e08a825 */ /* 0x001fc800078e0210 */
[----:B------:R-:W-:Y:S01]  /*2200*/  @!P1 IMAD.WIDE R36, R37, 0x4, R18 ;  /* 0x0000000425249825 */ /* 0x000fe200078e0212 */
[----:B------:R0:W-:Y:S01]  /*2210*/  @!P2 STG.E desc[UR8][R8.64], R28 ;  /* 0x0000001c0800a986 */ /* 0x0001e2000c101908 */
[----:B------:R-:W-:-:S03]  /*2220*/  ULEA UR4, UR5, UR4, 0x2 ;  /* 0x0000000405047291 */ /* 0x000fc6000f8e10ff */
[----:B------:R0:W-:Y:S04]  /*2230*/  @!P2 STG.E desc[UR8][R24.64], R31 ;  /* 0x0000001f1800a986 */ /* 0x0001e8000c101908 */
[----:B------:R0:W-:Y:S04]  /*2240*/  @!P1 STG.E desc[UR8][R26.64], R23 ;  /* 0x000000171a009986 */ /* 0x0001e8000c101908 */
[----:B------:R0:W-:Y:S04]  /*2250*/  @!P1 STG.E desc[UR8][R32.64], R20 ;  /* 0x0000001420009986 */ /* 0x0001e8000c101908 */
[----:B------:R0:W-:Y:S01]  /*2260*/  @!P1 STG.E desc[UR8][R36.64], R35 ;  /* 0x0000002324009986 */ /* 0x0001e2000c101908 */
[----:B------:R-:W-:-:S13]  /*2270*/  ISETP.LE.AND P0, PT, R4, UR4, PT ;  /* 0x0000000404007c0c */ /* 0x000fda000bf03270 */
[----:B0-----:R-:W-:Y:S05]  /*2280*/  @!P0 BRA `(.L_x_179) ;  /* 0xfffffff400608947 */ /* 0x001fea000383ffff */
[----:B------:R-:W-:Y:S05]  /*2290*/  EXIT ;  /* 0x000000000000794d */ /* 0x000fea0003800000 */
        .type           $_Z25multi_tensor_apply_kernelI18TensorListMetadataILi4EE21AdamCapturableFunctorIffEJffPiifPf10adamMode_tfS5_EEvlPViT_T0_DpT1_$__internal_accurate_pow,@function
        .size           $_Z25multi_tensor_apply_kernelI18TensorListMetadataILi4EE21AdamCapturableFunctorIffEJffPiifPf10adamMode_tfS5_EEvlPViT_T0_DpT1_$__internal_accurate_pow,(.L_x_318 - $_Z25multi_tensor_apply_kernelI18TensorListMetadataILi4EE21AdamCapturableFunctorIffEJffPiifPf10adamMode_tfS5_EEvlPViT_T0_DpT1_$__internal_accurate_pow)
$_Z25multi_tensor_apply_kernelI18TensorListMetadataILi4EE21AdamCapturableFunctorIffEJffPiifPf10adamMode_tfS5_EEvlPViT_T0_DpT1_$__internal_accurate_pow:
[----:B------:R-:W-:Y:S01]  /*22a0*/  ISETP.GT.U32.AND P2, PT, R19, 0xfffff, PT ;  /* 0x000fffff1300780c */ /* 0x000fe20003f44070 */
[----:B------:R-:W-:Y:S01]  /*22b0*/  IMAD.MOV.U32 R8, RZ, RZ, R24 ;  /* 0x000000ffff087224 */ /* 0x000fe200078e0018 */
[----:B------:R-:W-:Y:S01]  /*22c0*/  MOV R9, R19 ;  /* 0x0000001300097202 */ /* 0x000fe20000000f00 */
[----:B------:R-:W-:Y:S01]  /*22d0*/  IMAD.MOV.U32 R20, RZ, RZ, RZ ;  /* 0x000000ffff147224 */ /* 0x000fe200078e00ff */
[----:B------:R-:W-:Y:S01]  /*22e0*/  UMOV UR4, 0x80000000 ;  /* 0x8000000000047882 */ /* 0x000fe20000000000 */
[----:B------:R-:W-:Y:S01]  /*22f0*/  UMOV UR5, 0x43300000 ;  /* 0x4330000000057882 */ /* 0x000fe20000000000 */
[----:B------:R-:W-:Y:S01]  /*2300*/  UMOV UR6, 0x3b39803f ;  /* 0x3b39803f00067882 */ /* 0x000fe20000000000 */
[----:B------:R-:W-:-:S06]  /*2310*/  UMOV UR7, 0x3c7abc9e ;  /* 0x3c7abc9e00077882 */ /* 0x000fcc0000000000 */
[----:B------:R0:W1:Y:S02]  /*2320*/  @!P2 DMUL R14, R8, 1.80143985094819840000e+16 ;  /* 0x43500000080ea828 */ /* 0x0000640000000000 */
[----:B0-----:R-:W-:Y:S01]  /*2330*/  IMAD.MOV.U32 R8, RZ, RZ, R19 ;  /* 0x000000ffff087224 */ /* 0x001fe200078e0013 */
[----:B-1----:R-:W-:Y:S01]  /*2340*/  @!P2 MOV R8, R15 ;  /* 0x0000000f0008a202 */ /* 0x002fe20000000f00 */
[----:B------:R-:W-:-:S03]  /*2350*/  @!P2 IMAD.MOV.U32 R24, RZ, RZ, R14 ;  /* 0x000000ffff18a224 */ /* 0x000fc600078e000e */
[----:B------:R-:W-:-:S04]  /*2360*/  LOP3.LUT R8, R8, 0x800fffff, RZ, 0xc0, !PT ;  /* 0x800fffff08087812 */ /* 0x000fc800078ec0ff */
[----:B------:R-:W-:Y:S02]  /*2370*/  LOP3.LUT R25, R8, 0x3ff00000, RZ, 0xfc, !PT ;  /* 0x3ff0000008197812 */ /* 0x000fe400078efcff */
[----:B------:R-:W-:Y:S02]  /*2380*/  SHF.R.U32.HI R8, RZ, 0x14, R19 ;  /* 0x00000014ff087819 */ /* 0x000fe40000011613 */
[----:B------:R-:W-:Y:S02]  /*2390*/  ISETP.GE.U32.AND P3, PT, R25, 0x3ff6a09f, PT ;  /* 0x3ff6a09f1900780c */ /* 0x000fe40003f66070 */
[----:B------:R-:W-:Y:S01]  /*23a0*/  @!P2 LEA.HI R8, R15, 0xffffffca, RZ, 0xc ;  /* 0xffffffca0f08a811 */ /* 0x000fe200078f60ff */
[----:B------:R-:W-:-:S03]  /*23b0*/  HFMA2 R15, -RZ, RZ, 3.59375, 0 ;  /* 0x43300000ff0f7431 */ /* 0x000fc600000001ff */
[----:B------:R-:W-:-:S07]  /*23c0*/  IADD3 R14, PT, PT, R8, -0x3ff, RZ ;  /* 0xfffffc01080e7810 */ /* 0x000fce0007ffe0ff */
[----:B------:R-:W-:Y:S01]  /*23d0*/  @P3 IADD3 R9, PT, PT, R25, -0x100000, RZ ;  /* 0xfff0000019093810 */ /* 0x000fe20007ffe0ff */
[----:B------:R-:W-:-:S04]  /*23e0*/  @P3 VIADD R14, R8, 0xfffffc02 ;  /* 0xfffffc02080e3836 */ /* 0x000fc80000000000 */
[----:B------:R-:W-:Y:S01]  /*23f0*/  @P3 IMAD.MOV.U32 R25, RZ, RZ, R9 ;  /* 0x000000ffff193224 */ /* 0x000fe200078e0009 */
[----:B------:R-:W-:-:S15]  /*2400*/  LOP3.LUT R14, R14, 0x80000000, RZ, 0x3c, !PT ;  /* 0x800000000e0e7812 */ /* 0x000fde00078e3cff */
[----:B------:R-:W-:-:S15]  /*2410*/  NOP ;  /* 0x0000000000007918 */ /* 0x000fde0000000000 */
[----:B------:R-:W-:-:S15]  /*2420*/  DADD R16, R24, -1 ;  /* 0xbff0000018107429 */ /* 0x000fde0000000000 */
[----:B------:R-:W-:-:S15]  /*2430*/  NOP ;  /* 0x0000000000007918 */ /* 0x000fde0000000000 */
[----:B------:R-:W-:-:S15]  /*2440*/  NOP ;  /* 0x0000000000007918 */ /* 0x000fde0000000000 */
[----:B------:R-:W-:-:S15]  /*2450*/  NOP ;  /* 0x0000000000007918 */ /* 0x000fde0000000000 */
[----:B------:R-:W-:-:S04]  /*2460*/  NOP ;  /* 0x0000000000007918 */ /* 0x000fc80000000000 */
[----:B------:R-:W0:Y:S02]  /*2470*/  DADD R24, R24, 1 ;  /* 0x3ff0000018187429 */ /* 0x000e240000000000 */
[----:B0-----:R-:W0:-:S15]  /*2480*/  MUFU.RCP64H R21, R25 ;  /* 0x0000001900157308 */ /* 0x001e1e0000001800 */
[----:B------:R-:W-:-:S15]  /*2490*/  NOP ;  /* 0x0000000000007918 */ /* 0x000fde0000000000 */
[----:B------:R-:W-:-:S15]  /*24a0*/  NOP ;  /* 0x0000000000007918 */ /* 0x000fde0000000000 */
[----:B------:R-:W-:-:S15]  /*24b0*/  NOP ;  /* 0x0000000000007918 */ /* 0x000fde0000000000 */
[----:B------:R-:W-:-:S02]  /*24c0*/  NOP ;  /* 0x0000000000007918 */ /* 0x000fc40000000000 */
        /* <DEDUP_REMOVED lines=35> */
[----:B0-----:R-:W0:-:S15]  /*2700*/  DFMA R16, R16, -R18, R26 ;  /* 0x800000121010722b */ /* 0x001e1e000000001a */
        /* <DEDUP_REMOVED lines=9> */
[----:B0-----:R-:W-:-:S15]  /*27a0*/  DMUL R16, R20, R16 ;  /* 0x0000001014107228 */ /* 0x001fde0000000000 */
[----:B------:R-:W-:-:S15]  /*27b0*/  NOP ;  /* 0x0000000000007918 */ /* 0x000fde0000000000 */
[----:B------:R-:W-:-:S15]  /*27c0*/  NOP ;  /* 0x0000000000007918 */ /* 0x000fde0000000000 */
[----:B------:R-:W-:-:S15]  /*27d0*/  NOP ;  /* 0x0000000000007918 */ /* 0x000fde0000000000 */
[----:B------:R-:W-:-:S04]  /*27e0*/  NOP ;  /* 0x0000000000007918 */ /* 0x000fc80000000000 */
[----:B-1----:R-:W0:-:S15]  /*27f0*/  DMUL R20, R18, R22 ;  /* 0x0000001612147228 */ /* 0x002e1e0000000000 */
        /* <DEDUP_REMOVED lines=15> */
[----:B0-----:R-:W-:Y:S02]  /*28f0*/  IADD3 R25, PT, PT, R17, 0x100000, RZ ;  /* 0x0010000011197810 */ /* 0x001fe40007ffe0ff */
[----:B------:R-:W-:-:S15]  /*2900*/  MOV R24, R16 ;  /* 0x0000001000187202 */ /* 0x000fde0000000f00 */
[----:B------:R-:W-:-:S15]  /*2910*/  NOP ;  /* 0x0000000000007918 */ /* 0x000fde0000000000 */
[----:B------:R-:W-:-:S15]  /*2920*/  NOP ;  /* 0x0000000000007918 */ /* 0x000fde0000000000 */
[----:B------:R-:W-:-:S15]  /*2930*/  NOP ;  /* 0x0000000000007918 */ /* 0x000fde0000000000 */
[----:B------:R0:W-:Y:S02]  /*2940*/  DFMA R24, R18, R24, R8 ;  /* 0x000000181218722b */ /* 0x0001e40000000008 */
[----:B0-----:R-:W-:Y:S01]  /*2950*/  IMAD.MOV.U32 R8, RZ, RZ, 0x41ad3b5a ;  /* 0x41ad3b5aff087424 */ /* 0x001fe200078e00ff */
[----:B------:R-:W-:-:S15]  /*2960*/  MOV R9, 0x3ed0f5d2 ;  /* 0x3ed0f5d200097802 */ /* 0x000fde0000000f00 */
        /* <DEDUP_REMOVED lines=193> */
[C---:B0-----:R-:W-:Y:S02]  /*3580*/  SHF.L.U32 R18, R7.reuse, 0x1, RZ ;  /* 0x0000000107127819 */ /* 0x041fe400000006ff */
[----:B------:R-:W-:Y:S02]  /*3590*/  LOP3.LUT R19, R7, 0xff0fffff, RZ, 0xc0, !PT ;  /* 0xff0fffff07137812 */ /* 0x000fe400078ec0ff */
[----:B------:R-:W-:-:S04]  /*35a0*/  ISETP.GT.U32.AND P2, PT, R18, -0x2000001, PT ;  /* 0xfdffffff1200780c */ /* 0x000fc80003f44070 */
[----:B------:R-:W-:-:S15]  /*35b0*/  SEL R7, R19, R7, P2 ;  /* 0x0000000713077207 */ /* 0x000fde0001000000 */
[----:B------:R-:W-:-:S15]  /*35c0*/  NOP ;  /* 0x0000000000007918 */ /* 0x000fde0000000000 */
[----:B------:R-:W-:-:S15]  /*35d0*/  NOP ;  /* 0x0000000000007918 */ /* 0x000fde0000000000 */
[----:B------:R-:W-:-:S09]  /*35e0*/  NOP ;  /* 0x0000000000007918 */ /* 0x000fd20000000000 */
        /* <DEDUP_REMOVED lines=166> */
.L_x_180:
        /* <DEDUP_REMOVED lines=10> */
[----:B------:R-:W-:Y:S06]  /*40f0*/  RET.REL.NODEC R8 `(_Z25multi_tensor_apply_kernelI18TensorListMetadataILi4EE21AdamCapturableFunctorIffEJffPiifPf10adamMode_tfS5_EEvlPViT_T0_DpT1_) ;  /* 0xffffffbc08c07950 */ /* 0x000fec0003c3ffff */
.L_x_181:
        /* <DEDUP_REMOVED lines=16> */
.L_x_318:


//--------------------- .text._Z25multi_tensor_apply_kernelI18TensorListMetadataILi4EE21AdamCapturableFunctorIdfEJffPiifPf10adamMode_tfS5_EEvlPViT_T0_DpT1_ --------------------------
	.section	.text._Z25multi_tensor_apply_kernelI18TensorListMetadataILi4EE21AdamCapturableFunctorIdfEJffPiifPf10adamMode_tfS5_EEvlPViT_T0_DpT1_,"ax",@progbits
	.align	128
        .global         _Z25multi_tensor_apply_kernelI18TensorListMetadataILi4EE21AdamCapturableFunctorIdfEJffPiifPf10adamMode_tfS5_EEvlPViT_T0_DpT1_
        .type           _Z25multi_tensor_apply_kernelI18TensorListMetadataILi4EE21AdamCapturableFunctorIdfEJffPiifPf10adamMode_tfS5_EEvlPViT_T0_DpT1_,@function
        .size           _Z25multi_tensor_apply_kernelI18TensorListMetadataILi4EE21AdamCapturableFunctorIdfEJffPiifPf10adamMode_tfS5_EEvlPViT_T0_DpT1_,(.L_x_319 - _Z25multi_tensor_apply_kernelI18TensorListMetadataILi4EE21AdamCapturableFunctorIdfEJffPiifPf10adamMode_tfS5_EEvlPViT_T0_DpT1_)
        .other          _Z25multi_tensor_apply_kernelI18TensorListMetadataILi4EE21AdamCapturableFunctorIdfEJffPiifPf10adamMode_tfS5_EEvlPViT_T0_DpT1_,@"STO_CUDA_ENTRY STV_DEFAULT"
_Z25multi_tensor_apply_kernelI18TensorListMetadataILi4EE21AdamCapturableFunctorIdfEJffPiifPf10adamMode_tfS5_EEvlPViT_T0_DpT1_:
.text._Z25multi_tensor_apply_kernelI18TensorListMetadataILi4EE21AdamCapturableFunctorIdfEJffPiifPf10adamMode_tfS5_EEvlPViT_T0_DpT1_:
        /* <DEDUP_REMOVED lines=28> */
[----:B0-----:R-:W-:Y:S02]  /*01c0*/  MOV R4, R2 ;  /* 0x0000000200047202 */ /* 0x001fe40000000f00 */
        /* <DEDUP_REMOVED lines=12> */
[----:B------:R-:W-:Y:S05]  /*0290*/  CALL.REL.NOINC `($_Z25multi_tensor_apply_kernelI18TensorListMetadataILi4EE21AdamCapturableFunctorIdfEJffPiifPf10adamMode_tfS5_EEvlPViT_T0_DpT1_$__internal_accurate_pow) ;  /* 0x0000003000187944 */ /* 0x000fea0003c00000 */
        /* <DEDUP_REMOVED lines=17> */
[----:B------:R-:W-:Y:S02]  /*03b0*/  ISETP.LE.AND P4, PT, RZ, UR5, PT ;  /* 0x00000005ff007c0c */ /* 0x000fe4000bf83270 */
[----:B------:R-:W-:Y:S01]  /*03c0*/  MOV R2, UR4 ;  /* 0x0000000400027c02 */ /* 0x000fe20008000f00 */
[----:B------:R-:W-:Y:S01]  /*03d0*/  UISETP.NE.AND.EX UP0, UPT, UR9, -0x80000000, UPT, UP0 ;  /* 0x800000000900788c */ /* 0x000fe2000bf05300 */
[----:B------:R-:W-:-:S05]  /*03e0*/  MOV R3, UR5 ;  /* 0x0000000500037c02 */ /* 0x000fca0008000f00 */
[----:B------:R-:W-:-:S13]  /*03f0*/  PLOP3.LUT P1, PT, PT, PT, UP0, 0x80, 0x8 ;  /* 0x000000000008781c */ /* 0x000fda0003f2f008 */
[----:B------:R-:W0:Y:S02]  /*0400*/  DSETP.NEU.AND P1, PT, |R2|, 0.5, !P1 ;  /* 0x3fe000000200742a */ /* 0x000e240004f2d200 */
[----:B0-----:R-:W-:Y:S02]  /*0410*/  SEL R3, R9, RZ, P1 ;  /* 0x000000ff09037207 */ /* 0x001fe40000800000 */
[----:B------:R-:W-:Y:S02]  /*0420*/  MOV R2, RZ ;  /* 0x000000ff00027202 */ /* 0x000fe40000000f00 */
[----:B------:R-:W-:-:S07]  /*0430*/  @!P4 LOP3.LUT R3, R3, 0x7ff00000, RZ, 0xfc, !PT ;  /* 0x7ff000000303c812 */ /* 0x000fce00078efcff */
.L_x_183:
        /* <DEDUP_REMOVED lines=15> */
.L_x_184:
        /* <DEDUP_REMOVED lines=34> */
[----:B0-----:R-:W-:Y:S01]  /*0750*/  IMAD.MOV.U32 R4, RZ, RZ, R2 ;  /* 0x000000ffff047224 */ /* 0x001fe200078e0002 */
[----:B------:R-:W-:-:S07]  /*0760*/  MOV R7, R3 ;  /* 0x0000000300077202 */ /* 0x000fce0000000f00 */
[----:B------:R-:W-:Y:S05]  /*0770*/  CALL.REL.NOINC `($_Z25multi_tensor_apply_kernelI18TensorListMetadataILi4EE21AdamCapturableFunctorIdfEJffPiifPf10adamMode_tfS5_EEvlPViT_T0_DpT1_$__internal_accurate_pow) ;  /* 0x0000002800e07944 */ /* 0x000fea0003c00000 */
        /* <DEDUP_REMOVED lines=26> */
.L_x_185:
        /* <DEDUP_REMOVED lines=15> */
.L_x_186:
        /* <DEDUP_REMOVED lines=18> */
.L_x_182:
        /* <DEDUP_REMOVED lines=30> */
[----:B------:R-:W-:Y:S01]  /*0d10*/  MOV R10, UR21 ;  /* 0x00000015000a7c02 */ /* 0x000fe20008000f00 */
[----:B----4-:R-:W-:Y:S01]  /*0d20*/  UISETP.NE.AND UP3, UPT, UR23, URZ, UPT ;  /* 0x000000ff1700728c */ /* 0x010fe2000bf65270 */
[----:B---3--:R-:W-:Y:S01]  /*0d30*/  FADD.FTZ R3, -R3, 1 ;  /* 0x3f80000003037421 */ /* 0x008fe20000010100 */
[----:B-----5:R-:W-:Y:S01]  /*0d40*/  UIADD3 UR15, UP2, UPT, UR10, UR15, URZ ;  /* 0x0000000f0a0f7290 */ /* 0x020fe2000ff5e0ff */
[----:B------:R-:W-:Y:S01]  /*0d50*/  R2UR UR10, R2 ;  /* 0x00000000020a72ca */ /* 0x000fe200000e0000 */
[----:B------:R-:W-:Y:S01]  /*0d60*/  UIADD3.X UR8, UPT, UPT, UR9, UR4, URZ, UP1, !UPT ;  /* 0x0000000409087290 */ /* 0x000fe20008ffe4ff */
[----:B------:R-:W-:Y:S01]  /*0d70*/  IMAD.U32 R12, RZ, RZ, UR22 ;  /* 0x00000016ff0c7e24 */ /* 0x000fe2000f8e00ff */
[----:B------:R-:W-:Y:S01]  /*0d80*/  R2UR UR9, R3 ;  /* 0x00000000030972ca */ /* 0x000fe200000e0000 */
[----:B------:R-:W-:Y:S01]  /*0d90*/  ULEA.HI.X UR5, UR12, UR5, UR14, 0x3, UP0 ;  /* 0x000000050c057291 */ /* 0x000fe200080f1c0e */
[----:B------:R-:W-:Y:S01]  /*0da0*/  MOV R14, UR15 ;  /* 0x0000000f000e7c02 */ /* 0x000fe20008000f00 */
[----:B------:R-:W-:Y:S01]  /*0db0*/  UIADD3.X UR4, UPT, UPT, UR11, UR4, URZ, UP2, !UPT ;  /* 0x000000040b047290 */ /* 0x000fe200097fe4ff */
[----:B------:R-:W-:Y:S01]  /*0dc0*/  MOV R13, UR8 ;  /* 0x00000008000d7c02 */ /* 0x000fe20008000f00 */
[----:B------:R-:W0:Y:S02]  /*0dd0*/  LDCU.64 UR6, c[0x0][UR6+0x380] ;  /* 0x00007000060677ac */ /* 0x000e240008000a00 */
[----:B------:R-:W-:-:S02]  /*0de0*/  MOV R11, UR5 ;  /* 0x00000005000b7c02 */ /* 0x000fc40008000f00 */
[----:B------:R-:W-:Y:S01]  /*0df0*/  MOV R15, UR4 ;  /* 0x00000004000f7c02 */ /* 0x000fe20008000f00 */
[----:B------:R-:W1:Y:S01]  /*0e00*/  LDCU UR20, c[0x0][0x360] ;  /* 0x00006c00ff1477ac */ /* 0x000e620008000800 */
[----:B------:R-:W-:Y:S05]  /*0e10*/  BRA.U !UP3, `(.L_x_187) ;  /* 0x000000110b987547 */ /* 0x000fea000b800000 */
[----:B------:R-:W2:Y:S01]  /*0e20*/  S2R R3, SR_TID.X ;  /* 0x0000000000037919 */ /* 0x000ea20000002100 */
[----:B------:R-:W3:Y:S01]  /*0e30*/  LDCU UR11, c[0x0][0xf7c] ;  /* 0x0001ef80ff0b77ac */ /* 0x000ee20008000800 */
[----:B------:R-:W4:Y:S01]  /*0e40*/  LDCU UR16, c[0x0][0xf80] ;  /* 0x0001f000ff1077ac */ /* 0x000f220008000800 */
[----:B------:R-:W0:Y:S01]  /*0e50*/  LDCU UR5, c[0x0][0xf94] ;  /* 0x0001f280ff0577ac */ /* 0x000e220008000800 */
[----:B------:R-:W0:Y:S01]  /*0e60*/  LDCU UR8, c[0x0][0xfa4] ;  /* 0x0001f480ff0877ac */ /* 0x000e220008000800 */
[----:B------:R-:W-:-:S05]  /*0e70*/  UMOV UR4, URZ ;  /* 0x000000ff00047c82 */ /* 0x000fca0008000000 */
.L_x_196:
[----:B0-2---:R-:W-:Y:S01]  /*0e80*/  IADD3 R9, PT, PT, R3, UR4, RZ ;  /* 0x0000000403097c10 */ /* 0x005fe2000fffe0ff */
[----:B------:R-:W-:Y:S01]  /*0e90*/  USHF.R.S32.HI UR21, URZ, 0x1f, UR12 ;  /* 0x0000001fff157899 */ /* 0x000fe2000801140c */
[----:B------:R-:W-:Y:S01]  /*0ea0*/  BSSY.RECONVERGENT B0, `(.L_x_188) ;  /* 0x000002f000007945 */ /* 0x000fe20003800200 */
[----:B------:R-:W-:Y:S01]  /*0eb0*/  HFMA2 R8, -RZ, RZ, 0, 0 ;  /* 0x00000000ff087431 */ /* 0x000fe200000001ff */
[C---:B------:R-:W-:Y:S02]  /*0ec0*/  ISETP.GE.AND P0, PT, R9.reuse, UR13, PT ;  /* 0x0000000d09007c0c */ /* 0x040fe4000bf06270 */
[----:B------:R-:W-:Y:S02]  /*0ed0*/  CS2R R4, SRZ ;  /* 0x0000000000047805 */ /* 0x000fe4000001ff00 */
[----:B-1----:R-:W-:Y:S02]  /*0ee0*/  IADD3 R23, PT, PT, R9, UR20, RZ ;  /* 0x0000001409177c10 */ /* 0x002fe4000fffe0ff */
[----:B------:R-:W-:-:S02]  /*0ef0*/  CS2R R6, SRZ ;  /* 0x0000000000067805 */ /* 0x000fc4000001ff00 */
[----:B------:R-:W-:-:S05]  /*0f00*/  ISETP.GE.AND P1, PT, R23, UR13, PT ;  /* 0x0000000d17007c0c */ /* 0x000fca000bf26270 */
[----:B------:R-:W-:Y:S08]  /*0f10*/  @P0 BRA `(.L_x_189) ;  /* 0x00000000009c0947 */ /* 0x000ff00003800000 */
[----:B------:R-:W1:Y:S01]  /*0f20*/  LDC.64 R20, c[0x0][0xfa8] ;  /* 0x0003ea00ff147b82 */ /* 0x000e620000000a00 */
[----:B------:R-:W-:-:S04]  /*0f30*/  IADD3 R2, P2, PT, R9, UR12, RZ ;  /* 0x0000000c09027c10 */ /* 0x000fc8000ff5e0ff */
[----:B------:R-:W-:Y:S02]  /*0f40*/  LEA.HI.X.SX32 R5, R9, UR21, 0x1, P2 ;  /* 0x0000001509057c11 */ /* 0x000fe400090f0eff */
[----:B0-----:R-:W-:-:S04]  /*0f50*/  LEA R16, P2, R2, UR6, 0x3 ;  /* 0x0000000602107c11 */ /* 0x001fc8000f8418ff */
[----:B------:R-:W-:-:S05]  /*0f60*/  LEA.HI.X R17, R2, UR7, R5, 0x3, P2 ;  /* 0x0000000702117c11 */ /* 0x000fca00090f1c05 */
[----:B------:R-:W2:Y:S04]  /*0f70*/  LDG.E.64 R18, desc[UR18][R16.64] ;  /* 0x0000001210127981 */ /* 0x000ea8000c1e1b00 */
[----:B-1----:R-:W3:Y:S01]  /*0f80*/  LDG.E R21, desc[UR18][R20.64] ;  /* 0x0000001214157981 */ /* 0x002ee2000c1e1900 */
[----:B------:R-:W-:Y:S01]  /*0f90*/  UMOV UR14, 0xf0000000 ;  /* 0xf0000000000e7882 */ /* 0x000fe20000000000 */
[----:B------:R-:W-:Y:S01]  /*0fa0*/  UMOV UR15, 0x380fffff ;  /* 0x380fffff000f7882 */ /* 0x000fe20000000000 */
        /* <DEDUP_REMOVED lines=9> */
[----:B------:R-:W-:Y:S01]  /*1040*/  FMUL.FTZ R24, R4, 1 ;  /* 0x3f80000004187820 */ /* 0x000fe20000410000 */
[----:B------:R-:W-:-:S04]  /*1050*/  IMAD.WIDE R20, R9, 0x4, R12 ;  /* 0x0000000409147825 */ /* 0x000fc800078e020c */
[----:B------:R-:W-:-:S15]  /*1060*/  IMAD.WIDE R8, R9, 0x4, R14 ;  /* 0x0000000409087825 */ /* 0x000fde00078e020e */
[----:B------:R-:W-:-:S15]  /*1070*/  NOP ;  /* 0x0000000000007918 */ /* 0x000fde0000000000 */
[----:B------:R-:W-:-:S15]  /*1080*/  NOP ;  /* 0x0000000000007918 */ /* 0x000fde0000000000 */
[----:B------:R-:W-:-:S04]  /*1090*/  NOP ;  /* 0x0000000000007918 */ /* 0x000fc80000000000 */
[----:B------:R-:W0:Y:S02]  /*10a0*/  F2F.F64.F32 R24, R24 ;  /* 0x0000001800187310 */ /* 0x000e240000201800 */
[----:B0-----:R1:W-:Y:S04]  /*10b0*/  STG.E.64 desc[UR18][R16.64], R24 ;  /* 0x0000001810007986 */ /* 0x0013e8000c101b12 */
[----:B------:R-:W2:Y:S04]  /*10c0*/  LDG.E.64 R26, desc[UR18][R26.64] ;  /* 0x000000121a1a7981 */ /* 0x000ea8000c1e1b00 */
[----:B------:R1:W5:Y:S04]  /*10d0*/  LDG.E R6, desc[UR18][R20.64] ;  /* 0x0000001214067981 */ /* 0x000368000c1e1900 */
[----:B------:R1:W5:-:S15]  /*10e0*/  LDG.E R8, desc[UR18][R8.64] ;  /* 0x0000001208087981 */ /* 0x00035e000c1e1900 */
[----:B------:R-:W-:-:S15]  /*10f0*/  NOP ;  /* 0x0000000000007918 */ /* 0x000fde0000000000 */
[----:B------:R-:W-:-:S15]  /*1100*/  NOP ;  /* 0x0000000000007918 */ /* 0x000fde0000000000 */
[----:B------:R-:W-:-:S05]  /*1110*/  NOP ;  /* 0x0000000000007918 */ /* 0x000fca0000000000 */
[----:B--2---:R-:W0:-:S15]  /*1120*/  DSETP.GEU.AND P2, PT, |R26|, UR14, PT ;  /* 0x0000000e1a007e2a */ /* 0x004e1e000bf4e200 */
[----:B------:R-:W-:-:S15]  /*1130*/  NOP ;  /* 0x0000000000007918 */ /* 0x000fde0000000000 */
[----:B------:R-:W-:-:S15]  /*1140*/  NOP ;  /* 0x0000000000007918 */ /* 0x000fde0000000000 */
[----:B------:R-:W-:-:S15]  /*1150*/  NOP ;  /* 0x0000000000007918 */ /* 0x000fde0000000000 */
[----:B------:R-:W-:-:S04]  /*1160*/  NOP ;  /* 0x0000000000007918 */ /* 0x000fc80000000000 */
[----:B------:R-:W0:Y:S02]  /*1170*/  F2F.F32.F64 R5, R26 ;  /* 0x0000001a00057310 */ /* 0x000e240000301000 */
[----:B01----:R-:W-:-:S07]  /*1180*/  @!P2 FMUL R5, R5, 1.175494350822287508e-38 ;  /* 0x008000000505a820 */ /* 0x003fce0000400000 */
.L_x_189:
[----:B0--34-:R-:W-:Y:S05]  /*1190*/  BSYNC.RECONVERGENT B0 ;  /* 0x0000000000007941 */ /* 0x019fea0003800200 */
.L_x_188:
[----:B------:R-:W-:Y:S01]  /*11a0*/  BSSY.RECONVERGENT B0, `(.L_x_190) ;  /* 0x000002c000007945 */ /* 0x000fe20003800200 */
[----:B------:R-:W-:Y:S01]  /*11b0*/  IMAD.MOV.U32 R9, RZ, RZ, RZ ;  /* 0x000000ffff097224 */ /* 0x000fe200078e00ff */
[----:B------:R-:W-:Y:S02]  /*11c0*/  CS2R R20, SRZ ;  /* 0x0000000000147805 */ /* 0x000fe4000001ff00 */
[----:B------:R-:W-:Y:S01]  /*11d0*/  IADD3 R19, PT, PT, R23, UR20, RZ ;  /* 0x0000001417137c10 */ /* 0x000fe2000fffe0ff */
[----:B------:R-:W-:Y:S06]  /*11e0*/  @P1 BRA `(.L_x_191) ;  /* 0x00000000009c1947 */ /* 0x000fec0003800000 */
        /* <DEDUP_REMOVED lines=32> */
[----:B--2---:R-:W1:-:S15]  /*13f0*/  DSETP.GEU.AND P2, PT, |R16|, UR14, PT ;  /* 0x0000000e10007e2a */ /* 0x004e5e000bf4e200 */
[----:B------:R-:W-:-:S15]  /*1400*/  NOP ;  /* 0x0000000000007918 */ /* 0x000fde0000000000 */
[----:B------:R-:W-:-:S15]  /*1410*/  NOP ;  /* 0x0000000000007918 */ /* 0x000fde0000000000 */
[----:B------:R-:W-:-:S15]  /*1420*/  NOP ;  /* 0x0000000000007918 */ /* 0x000fde0000000000 */
[----:B------:R-:W-:-:S04]  /*1430*/  NOP ;  /* 0x0000000000007918 */ /* 0x000fc80000000000 */
[----:B------:R-:W1:Y:S02]  /*1440*/  F2F.F32.F64 R9, R16 ;  /* 0x0000001000097310 */ /* 0x000e640000301000 */
[----:B01----:R-:W-:-:S07]  /*1450*/  @!P2 FMUL R9, R9, 1.175494350822287508e-38 ;  /* 0x008000000909a820 */ /* 0x003fce0000400000 */
.L_x_191:
[----:B------:R-:W-:Y:S05]  /*1460*/  BSYNC.RECONVERGENT B0 ;  /* 0x0000000000007941 */ /* 0x000fea0003800200 */
.L_x_190:
[C---:B------:R-:W-:Y:S01]  /*1470*/  ISETP.GE.AND P2, PT, R19.reuse, UR13, PT ;  /* 0x0000000d13007c0c */ /* 0x040fe2000bf46270 */
[----:B------:R-:W-:Y:S01]  /*1480*/  BSSY.RECONVERGENT B0, `(.L_x_192) ;  /* 0x000002d000007945 */ /* 0x000fe20003800200 */
[----:B------:R-:W-:Y:S02]  /*1490*/  IADD3 R29, PT, PT, R19, UR20, RZ ;  /* 0x00000014131d7c10 */ /* 0x000fe4000fffe0ff */
[----:B------:R-:W-:Y:S02]  /*14a0*/  CS2R R24, SRZ ;  /* 0x0000000000187805 */ /* 0x000fe4000001ff00 */
[----:B------:R-:W-:Y:S02]  /*14b0*/  CS2R R26, SRZ ;  /* 0x00000000001a7805 */ /* 0x000fe4000001ff00 */
[----:B------:R-:W-:-:S05]  /*14c0*/  ISETP.GE.AND P3, PT, R29, UR13, PT ;  /* 0x0000000d1d007c0c */ /* 0x000fca000bf66270 */
[----:B------:R-:W-:Y:S08]  /*14d0*/  @P2 BRA `(.L_x_193) ;  /* 0x00000000009c2947 */ /* 0x000ff00003800000 */
        /* <DEDUP_REMOVED lines=24> */
[----:B------:R-:W2:Y:S01]  /*1660*/  LDG.E.64 R16, desc[UR18][R16.64] ;  /* 0x0000001210107981 */ /* 0x000ea2000c1e1b00 */
[----:B0-----:R-:W-:-:S04]  /*1670*/  IMAD.WIDE R22, R19, 0x4, R12 ;  /* 0x0000000413167825 */ /* 0x001fc800078e020c */
[----:B------:R-:W-:Y:S01]  /*1680*/  IMAD.WIDE R18, R19, 0x4, R14 ;  /* 0x0000000413127825 */ /* 0x000fe200078e020e */
[----:B------:R0:W5:Y:S04]  /*1690*/  LDG.E R26, desc[UR18][R22.64] ;  /* 0x00000012161a7981 */ /* 0x000168000c1e1900 */
[----:B------:R0:W5:-:S15]  /*16a0*/  LDG.E R27, desc[UR18][R18.64] ;  /* 0x00000012121b7981 */ /* 0x00015e000c1e1900 */
[----:B------:R-:W-:-:S15]  /*16b0*/  NOP ;  /* 0x0000000000007918 */ /* 0x000fde0000000000 */
[----:B------:R-:W-:-:S15]  /*16c0*/  NOP ;  /* 0x0000000000007918 */ /* 0x000fde0000000000 */
[----:B------:R-:W-:-:S03]  /*16d0*/  NOP ;  /* 0x0000000000007918 */ /* 0x000fc60000000000 */
[----:B--2---:R-:W1:-:S15]  /*16e0*/  DSETP.GEU.AND P4, PT, |R16|, UR14, PT ;  /* 0x0000000e10007e2a */ /* 0x004e5e000bf8e200 */
[----:B------:R-:W-:-:S15]  /*16f0*/  NOP ;  /* 0x0000000000007918 */ /* 0x000fde0000000000 */
[----:B------:R-:W-:-:S15]  /*1700*/  NOP ;  /* 0x0000000000007918 */ /* 0x000fde0000000000 */
[----:B------:R-:W-:-:S15]  /*1710*/  NOP ;  /* 0x0000000000007918 */ /* 0x000fde0000000000 */
[----:B------:R-:W-:-:S04]  /*1720*/  NOP ;  /* 0x0000000000007918 */ /* 0x000fc80000000000 */
[----:B------:R-:W1:Y:S02]  /*1730*/  F2F.F32.F64 R25, R16 ;  /* 0x0000001000197310 */ /* 0x000e640000301000 */
[----:B01----:R-:W-:-:S07]  /*1740*/  @!P4 FMUL R25, R25, 1.175494350822287508e-38 ;  /* 0x008000001919c820 */ /* 0x003fce0000400000 */
.L_x_193:
[----:B------:R-:W-:Y:S05]  /*1750*/  BSYNC.RECONVERGENT B0 ;  /* 0x0000000000007941 */ /* 0x000fea0003800200 */
.L_x_192:
[----:B------:R-:W-:Y:S01]  /*1760*/  BSSY.RECONVERGENT B0, `(.L_x_194) ;  /* 0x000002c000007945 */ /* 0x000fe20003800200 */
[----:B------:R-:W-:Y:S01]  /*1770*/  HFMA2 R28, -RZ, RZ, 0, 0 ;  /* 0x00000000ff1c7431 */ /* 0x000fe200000001ff */
[----:B------:R-:W-:Y:S02]  /*1780*/  MOV R2, RZ ;  /* 0x000000ff00027202 */ /* 0x000fe40000000f00 */
[----:B------:R-:W-:Y:S01]  /*1790*/  CS2R R18, SRZ ;  /* 0x0000000000127805 */ /* 0x000fe2000001ff00 */
[----:B------:R-:W-:Y:S06]  /*17a0*/  @P3 BRA `(.L_x_195) ;  /* 0x00000000009c3947 */ /* 0x000fec0003800000 */
[----:B------:R-:W0:Y:S01]  /*17b0*/  LDC.64 R18, c[0x0][0xfa8] ;  /* 0x0003ea00ff127b82 */ /* 0x000e220000000a00 */
[----:B------:R-:W-:-:S04]  /*17c0*/  IADD3 R2, P4, PT, R29, UR12, RZ ;  /* 0x0000000c1d027c10 */ /* 0x000fc8000ff9e0ff */
[----:B------:R-:W-:Y:S02]  /*17d0*/  LEA.HI.X.SX32 R17, R29, UR21, 0x1, P4 ;  /* 0x000000151d117c11 */ /* 0x000fe4000a0f0eff */
[----:B------:R-:W-:-:S04]  /*17e0*/  LEA R16, P4, R2, UR6, 0x3 ;  /* 0x0000000602107c11 */ /* 0x000fc8000f8818ff */
[----:B------:R-:W-:-:S05]  /*17f0*/  LEA.HI.X R17, R2, UR7, R17, 0x3, P4 ;  /* 0x0000000702117c11 */ /* 0x000fca000a0f1c11 */
[----:B------:R-:W2:Y:S01]  /*1800*/  LDG.E.64 R22, desc[UR18][R16.64] ;  /* 0x0000001210167981 */ /* 0x000ea2000c1e1b00 */
[----:B------:R-:W-:Y:S01]  /*1810*/  UMOV UR14, 0xf0000000 ;  /* 0xf0000000000e7882 */ /* 0x000fe20000000000 */
[----:B------:R-:W-:Y:S02]  /*1820*/  UMOV UR15, 0x380fffff ;  /* 0x380fffff000f7882 */ /* 0x000fe40000000000 */
[----:B0-----:R-:W3:Y:S01]  /*1830*/  LDG.E R19, desc[UR18][R18.64] ;  /* 0x0000001212137981 */ /* 0x001ee2000c1e1900 */
[----:B--2---:R-:W0:-:S15]  /*1840*/  DSETP.GEU.AND P4, PT, |R22|, UR14, PT ;  /* 0x0000000e16007e2a */ /* 0x004e1e000bf8e200 */
[----:B------:R-:W-:-:S15]  /*1850*/  NOP ;  /* 0x0000000000007918 */ /* 0x000fde0000000000 */
[----:B------:R-:W-:-:S15]  /*1860*/  NOP ;  /* 0x0000000000007918 */ /* 0x000fde0000000000 */
[----:B------:R-:W-:-:S15]  /*1870*/  NOP ;  /* 0x0000000000007918 */ /* 0x000fde0000000000 */
[----:B------:R-:W-:-:S04]  /*1880*/  NOP ;  /* 0x0000000000007918 */ /* 0x000fc80000000000 */
[----:B------:R-:W0:Y:S02]  /*1890*/  F2F.F32.F64 R2, R22 ;  /* 0x0000001600027310 */ /* 0x000e240000301000 */
[----:B0-----:R-:W-:-:S04]  /*18a0*/  @!P4 FMUL R2, R2, 1.175494350822287508e-38 ;  /* 0x008000000202c820 */ /* 0x001fc80000400000 */
[----:B---3--:R-:W-:-:S04]  /*18b0*/  FMUL.FTZ R2, R2, R19 ;  /* 0x0000001302027220 */ /* 0x008fc80000410000 */
[----:B------:R-:W-:Y:S01]  /*18c0*/  FMUL.FTZ R22, R2, 1 ;  /* 0x3f80000002167820 */ /* 0x000fe20000410000 */
[----:B------:R-:W-:-:S15]  /*18d0*/  IMAD.WIDE R18, R29, 0x4, R12 ;  /* 0x000000041d127825 */ /* 0x000fde00078e020c */
[----:B------:R-:W-:-:S15]  /*18e0*/  NOP ;  /* 0x0000000000007918 */ /* 0x000fde0000000000 */
[----:B------:R-:W-:-:S15]  /*18f0*/  NOP ;  /* 0x0000000000007918 */ /* 0x000fde0000000000 */
[----:B------:R-:W-:-:S08]  /*1900*/  NOP ;  /* 0x0000000000007918 */ /* 0x000fd00000000000 */
[----:B------:R-:W0:Y:S02]  /*1910*/  F2F.F64.F32 R22, R22 ;  /* 0x0000001600167310 */ /* 0x000e240000201800 */
[----:B0-----:R0:W-:Y:S04]  /*1920*/  STG.E.64 desc[UR18][R16.64], R22 ;  /* 0x0000001610007986 */ /* 0x0011e8000c101b12 */
[----:B------:R1:W5:Y:S01]  /*1930*/  LDG.E R18, desc[UR18][R18.64] ;  /* 0x0000001212127981 */ /* 0x000362000c1e1900 */
[----:B0-----:R-:W-:-:S04]  /*1940*/  IMAD.WIDE R16, R29, 0x8, R10 ;  /* 0x000000081d107825 */ /* 0x001fc800078e020a */
[----:B------:R-:W-:Y:S02]  /*1950*/  IMAD.WIDE R28, R29, 0x4, R14 ;  /* 0x000000041d1c7825 */ /* 0x000fe400078e020e */
[----:B------:R-:W2:Y:S04]  /*1960*/  LDG.E.64 R16, desc[UR18][R16.64] ;  /* 0x0000001210107981 */ /* 0x000ea8000c1e1b00 */
[----:B------:R0:W5:-:S15]  /*1970*/  LDG.E R28, desc[UR18][R28.64] ;  /* 0x000000121c1c7981 */ /* 0x00015e000c1e1900 */
[----:B------:R-:W-:-:S15]  /*1980*/  NOP ;  /* 0x0000000000007918 */ /* 0x000fde0000000000 */
[----:B------:R-:W-:-:S15]  /*1990*/  NOP ;  /* 0x0000000000007918 */ /* 0x000fde0000000000 */
[----:B------:R-:W-:-:S02]  /*19a0*/  NOP ;  /* 0x0000000000007918 */ /* 0x000fc40000000000 */
[----:B--2---:R-:W2:-:S15]  /*19b0*/  DSETP.GEU.AND P4, PT, |R16|, UR14, PT ;  /* 0x0000000e10007e2a */ /* 0x004e9e000bf8e200 */
[----:B------:R-:W-:-:S15]  /*19c0*/  NOP ;  /* 0x0000000000007918 */ /* 0x000fde0000000000 */
[----:B------:R-:W-:-:S15]  /*19d0*/  NOP ;  /* 0x0000000000007918 */ /* 0x000fde0000000000 */
[----:B------:R-:W-:-:S15]  /*19e0*/  NOP ;  /* 0x0000000000007918 */ /* 0x000fde0000000000 */
[----:B------:R-:W-:-:S04]  /*19f0*/  NOP ;  /* 0x0000000000007918 */ /* 0x000fc80000000000 */
[----:B-1----:R-:W2:Y:S02]  /*1a00*/  F2F.F32.F64 R19, R16 ;  /* 0x0000001000137310 */ /* 0x002ea40000301000 */
[----:B0-2---:R-:W-:-:S07]  /*1a10*/  @!P4 FMUL R19, R19, 1.175494350822287508e-38 ;  /* 0x008000001313c820 */ /* 0x005fce0000400000 */
.L_x_195:
[----:B------:R-:W-:Y:S05]  /*1a20*/  BSYNC.RECONVERGENT B0 ;  /* 0x0000000000007941 */ /* 0x000fea0003800200 */
.L_x_194:
[----:B------:R-:W0:Y:S01]  /*1a30*/  MUFU.RCP R16, R0 ;  /* 0x0000000000107308 */ /* 0x000e220000001000 */
[C---:B------:R-:W-:Y:S01]  /*1a40*/  FMUL.FTZ R17, R4.reuse, UR9 ;  /* 0x0000000904117c20 */ /* 0x040fe20008410000 */
[----:B------:R-:W-:-:S03]  /*1a50*/  FMUL.FTZ R23, R4, UR10 ;  /* 0x0000000a04177c20 */ /* 0x000fc60008410000 */
[----:B------:R-:W-:Y:S01]  /*1a60*/  FMUL.FTZ R17, R17, R4 ;  /* 0x0000000411117220 */ /* 0x000fe20000410000 */
[----:B-----5:R-:W-:Y:S01]  /*1a70*/  FFMA.FTZ R4, R6, UR11, R23 ;  /* 0x0000000b06047c23 */ /* 0x020fe20008010017 */
[C---:B------:R-:W-:Y:S01]  /*1a80*/  FMUL.FTZ R23, R7.reuse, UR10 ;  /* 0x0000000a07177c20 */ /* 0x040fe20008410000 */
[----:B------:R-:W-:Y:S01]  /*1a90*/  FMUL.FTZ R6, R7, UR9 ;  /* 0x0000000907067c20 */ /* 0x000fe20008410000 */
[----:B------:R-:W-:Y:S02]  /*1aa0*/  FFMA.FTZ R17, R8, UR16, R17 ;  /* 0x0000001008117c23 */ /* 0x000fe40008010011 */
[----:B------:R-:W-:Y:S01]  /*1ab0*/  FFMA.FTZ R20, R20, UR11, R23 ;  /* 0x0000000b14147c23 */ /* 0x000fe20008010017 */
[----:B------:R-:W-:Y:S01]  /*1ac0*/  FMUL.FTZ R6, R6, R7 ;  /* 0x0000000706067220 */ /* 0x000fe20000410000 */
[----:B------:R-:W1:Y:S03]  /*1ad0*/  MUFU.RCP R23, UR17 ;  /* 0x0000001100177d08 */ /* 0x000e660008001000 */
[----:B------:R-:W-:Y:S01]  /*1ae0*/  FFMA.FTZ R21, R21, UR16, R6 ;  /* 0x0000001015157c23 */ /* 0x000fe20008010006 */
[----:B0-----:R-:W-:-:S06]  /*1af0*/  FMUL.FTZ R8, R17, R16 ;  /* 0x0000001011087220 */ /* 0x001fcc0000410000 */
[----:B------:R-:W0:Y:S01]  /*1b00*/  MUFU.SQRT R8, R8 ;  /* 0x0000000800087308 */ /* 0x000e220000002000 */
[----:B-1----:R-:W-:Y:S01]  /*1b10*/  FMUL.FTZ R6, R4, R23 ;  /* 0x0000001704067220 */ /* 0x002fe20000410000 */
[----:B0-----:R-:W-:-:S06]  /*1b20*/  FADD.FTZ R29, R8, UR5 ;  /* 0x00000005081d7e21 */ /* 0x001fcc0008010000 */
[----:B------:R-:W0:Y:S02]  /*1b30*/  MUFU.RCP R29, R29 ;  /* 0x0000001d001d7308 */ /* 0x000e240000001000 */
[----:B0-----:R-:W-:Y:S02]  /*1b40*/  FMUL.FTZ R8, R6, R29 ;  /* 0x0000001d06087220 */ /* 0x001fe40000410000 */
[----:B------:R-:W0:Y:S02]  /*1b50*/  LDC.64 R6, c[0x0][0xf98] ;  /* 0x0003e600ff067b82 */ /* 0x000e240000000a00 */
[----:B0-----:R0:W2:Y:S01]  /*1b60*/  LDG.E R22, desc[UR18][R6.64] ;  /* 0x0000001206167981 */ /* 0x0010a2000c1e1900 */
[----:B------:R-:W-:Y:S01]  /*1b70*/  FFMA.FTZ R8, R5, UR8, R8 ;  /* 0x0000000805087c23 */ /* 0x000fe20008010008 */
[----:B0-----:R-:W-:Y:S01]  /*1b80*/  FMUL.FTZ R6, R21, R16 ;  /* 0x0000001015067220 */ /* 0x001fe20000410000 */
[----:B------:R-:W-:-:S04]  /*1b90*/  FMUL.FTZ R7, R24, UR10 ;  /* 0x0000000a18077c20 */ /* 0x000fc80008410000 */
[----:B------:R-:W-:Y:S01]  /*1ba0*/  FFMA.FTZ R26, R26, UR11, R7 ;  /* 0x0000000b1a1a7c23 */ /* 0x000fe20008010007 */
[----:B------:R-:W-:-:S04]  /*1bb0*/  FMUL.FTZ R7, R24, UR9 ;  /* 0x0000000918077c20 */ /* 0x000fc80008410000 */
[----:B------:R-:W-:-:S04]  /*1bc0*/  FMUL.FTZ R24, R7, R24 ;  /* 0x0000001807187220 */ /* 0x000fc80000410000 */
[----:B------:R-:W-:Y:S01]  /*1bd0*/  FFMA.FTZ R27, R27, UR16, R24 ;  /* 0x000000101b1b7c23 */ /* 0x000fe20008010018 */
[----:B------:R-:W-:Y:S01]  /*1be0*/  FMUL.FTZ R24, R26, R23 ;  /* 0x000000171a187220 */ /* 0x000fe20000410000 */
[----:B--2---:R-:W-:Y:S02]  /*1bf0*/  FFMA.FTZ R5, R8, -R22, R5 ;  /* 0x8000001608057223 */ /* 0x004fe40000010005 */
[----:B------:R0:W1:Y:S02]  /*1c00*/  MUFU.SQRT R8, R6 ;  /* 0x0000000600087308 */ /* 0x0000640000002000 */
[----:B0-----:R-:W-:-:S06]  /*1c10*/  FMUL.FTZ R6, R27, R16 ;  /* 0x000000101b067220 */ /* 0x001fcc0000410000 */
[----:B------:R-:W0:Y:S01]  /*1c20*/  MUFU.SQRT R6, R6 ;  /* 0x0000000600067308 */ /* 0x000e220000002000 */
[----:B-1----:R-:W-:-:S07]  /*1c30*/  FADD.FTZ R8, R8, UR5 ;  /* 0x0000000508087e21 */ /* 0x002fce0008010000 */
[----:B------:R1:W2:Y:S02]  /*1c40*/  MUFU.RCP R29, R8 ;  /* 0x00000008001d7308 */ /* 0x0002a40000001000 */
[----:B-1----:R-:W-:Y:S01]  /*1c50*/  FMUL.FTZ R8, R20, R23 ;  /* 0x0000001714087220 */ /* 0x002fe20000410000 */
[----:B0-----:R-:W-:Y:S01]  /*1c60*/  FADD.FTZ R7, R6, UR5 ;  /* 0x0000000506077e21 */ /* 0x001fe20008010000 */
[----:B------:R-:W-:Y:S01]  /*1c70*/  @!P0 FMUL.FTZ R6, R5, 1 ;  /* 0x3f80000005068820 */ /* 0x000fe20000410000 */
[----:B------:R-:W-:Y:S01]  /*1c80*/  IADD3 R5, PT, PT, R3, UR4, RZ ;  /* 0x0000000403057c10 */ /* 0x000fe2000fffe0ff */
[----:B------:R-:W-:-:S03]  /*1c90*/  ULEA UR4, UR20, UR4, 0x2 ;  /* 0x0000000414047291 */ /* 0x000fc6000f8e10ff */
[----:B------:R-:W0:Y:S01]  /*1ca0*/  MUFU.RCP R7, R7 ;  /* 0x0000000700077308 */ /* 0x000e220000001000 */
[----:B------:R-:W-:Y:S01]  /*1cb0*/  UISETP.GE.AND UP0, UPT, UR4, UR13, UPT ;  /* 0x0000000d0400728c */ /* 0x000fe2000bf06270 */
[----:B--2---:R-:W-:-:S04]  /*1cc0*/  FMUL.FTZ R29, R8, R29 ;  /* 0x0000001d081d7220 */ /* 0x004fc80000410000 */
[----:B------:R-:W-:-:S04]  /*1cd0*/  FFMA.FTZ R29, R9, UR8, R29 ;  /* 0x00000008091d7c23 */ /* 0x000fc8000801001d */
[----:B------:R-:W-:Y:S01]  /*1ce0*/  FFMA.FTZ R9, -R22, R29, R9 ;  /* 0x0000001d16097223 */ /* 0x000fe20000010109 */
[----:B------:R-:W-:-:S03]  /*1cf0*/  FMUL.FTZ R29, R2, UR10 ;  /* 0x0000000a021d7c20 */ /* 0x000fc60008410000 */
[----:B------:R-:W-:Y:S01]  /*1d00*/  @!P1 FMUL.FTZ R9, R9, 1 ;  /* 0x3f80000009099820 */ /* 0x000fe20000410000 */
[----:B------:R-:W-:Y:S01]  /*1d10*/  FFMA.FTZ R18, R18, UR11, R29 ;  /* 0x0000000b12127c23 */ /* 0x000fe2000801001d */
[----:B------:R-:W-:Y:S01]  /*1d20*/  FMUL.FTZ R29, R2, UR9 ;  /* 0x00000009021d7c20 */ /* 0x000fe20008410000 */
[----:B0-----:R-:W-:Y:S02]  /*1d30*/  FMUL.FTZ R24, R24, R7 ;  /* 0x0000000718187220 */ /* 0x001fe40000410000 */
[----:B------:R-:W-:Y:S01]  /*1d40*/  FMUL.FTZ R23, R18, R23 ;  /* 0x0000001712177220 */ /* 0x000fe20000410000 */
[----:B------:R-:W-:Y:S01]  /*1d50*/  FMUL.FTZ R29, R29, R2 ;  /* 0x000000021d1d7220 */ /* 0x000fe20000410000 */
[----:B------:R-:W0:Y:S01]  /*1d60*/  @!P0 F2F.F64.F32 R6, R6 ;  /* 0x0000000600068310 */ /* 0x000e220000201800 */
[----:B------:R-:W-:Y:S02]  /*1d70*/  FFMA.FTZ R24, R25, UR8, R24 ;  /* 0x0000000819187c23 */ /* 0x000fe40008010018 */
[----:B------:R-:W-:-:S04]  /*1d80*/  FFMA.FTZ R29, R28, UR16, R29 ;  /* 0x000000101c1d7c23 */ /* 0x000fc8000801001d */
[----:B------:R-:W-:-:S06]  /*1d90*/  FMUL.FTZ R16, R29, R16 ;  /* 0x000000101d107220 */ /* 0x000fcc0000410000 */
[----:B------:R-:W1:-:S15]  /*1da0*/  MUFU.SQRT R16, R16 ;  /* 0x0000001000107308 */ /* 0x000e5e0000002000 */
[----:B------:R-:W-:-:S15]  /*1db0*/  NOP ;  /* 0x0000000000007918 */ /* 0x000fde0000000000 */
[----:B------:R-:W-:-:S15]  /*1dc0*/  NOP ;  /* 0x0000000000007918 */ /* 0x000fde0000000000 */
[----:B------:R-:W-:-:S06]  /*1dd0*/  NOP ;  /* 0x0000000000007918 */ /* 0x000fcc0000000000 */
[----:B------:R-:W2:Y:S01]  /*1de0*/  @!P1 F2F.F64.F32 R8, R9 ;  /* 0x0000000900089310 */ /* 0x000ea20000201800 */
[----:B-1----:R-:W-:Y:S01]  /*1df0*/  FADD.FTZ R28, R16, UR5 ;  /* 0x00000005101c7e21 */ /* 0x002fe20008010000 */
[----:B------:R-:W-:Y:S01]  /*1e00*/  FFMA.FTZ R16, -R22, R24, R25 ;  /* 0x0000001816107223 */ /* 0x000fe20000010119 */
[----:B------:R-:W-:-:S05]  /*1e10*/  @!P0 IMAD.WIDE R24, R5, 0x8, R10 ;  /* 0x0000000805188825 */ /* 0x000fca00078e020a */
[----:B0-----:R0:W-:Y:S02]  /*1e20*/  @!P0 STG.E.64 desc[UR18][R24.64], R6 ;  /* 0x0000000618008986 */ /* 0x0011e4000c101b12 */
[----:B0-----:R-:W-:-:S05]  /*1e30*/  @!P0 IMAD.WIDE R6, R5, 0x4, R12 ;  /* 0x0000000405068825 */ /* 0x001fca00078e020c */
[----:B------:R0:W-:Y:S02]  /*1e40*/  @!P0 STG.E desc[UR18][R6.64], R4 ;  /* 0x0000000406008986 */ /* 0x0001e4000c101912 */
[----:B0-----:R-:W-:-:S05]  /*1e50*/  @!P0 IMAD.WIDE R6, R5, 0x4, R14 ;  /* 0x0000000405068825 */ /* 0x001fca00078e020e */
[----:B------:R0:W-:Y:S01]  /*1e60*/  @!P0 STG.E desc[UR18][R6.64], R17 ;  /* 0x0000001106008986 */ /* 0x0001e2000c101912 */
[----:B------:R1:W3:Y:S02]  /*1e70*/  MUFU.RCP R2, R28 ;  /* 0x0000001c00027308 */ /* 0x0002e40000001000 */
[----:B-1----:R-:W-:-:S15]  /*1e80*/  @!P2 FMUL.FTZ R28, R16, 1 ;  /* 0x3f800000101ca820 */ /* 0x002fde0000410000 */
[----:B------:R-:W-:-:S15]  /*1e90*/  NOP ;  /* 0x0000000000007918 */ /* 0x000fde0000000000 */
[----:B------:R-:W-:-:S09]  /*1ea0*/  NOP ;  /* 0x0000000000007918 */ /* 0x000fd20000000000 */
[----:B------:R1:W4:Y:S01]  /*1eb0*/  @!P2 F2F.F64.F32 R24, R28 ;  /* 0x0000001c0018a310 */ /* 0x0003220000201800 */
[----:B---3--:R-:W-:Y:S01]  /*1ec0*/  FMUL.FTZ R2, R23, R2 ;  /* 0x0000000217027220 */ /* 0x008fe20000410000 */
[----:B------:R-:W-:-:S03]  /*1ed0*/  IADD3 R23, PT, PT, R5, UR20, RZ ;  /* 0x0000001405177c10 */ /* 0x000fc6000fffe0ff */
[----:B------:R-:W-:Y:S01]  /*1ee0*/  FFMA.FTZ R16, R19, UR8, R2 ;  /* 0x0000000813107c23 */ /* 0x000fe20008010002 */
[C---:B------:R-:W-:Y:S01]  /*1ef0*/  IADD3 R2, PT, PT, R23.reuse, UR20, RZ ;  /* 0x0000001417027c10 */ /* 0x040fe2000fffe0ff */
[----:B------:R-:W-:-:S04]  /*1f00*/  @!P1 IMAD.WIDE R4, R23, 0x8, R10 ;  /* 0x0000000817049825 */ /* 0x000fc800078e020a */
[----:B------:R-:W-:Y:S01]  /*1f10*/  FFMA.FTZ R19, -R22, R16, R19 ;  /* 0x0000001016137223 */ /* 0x000fe20000010113 */
[C---:B0-----:R-:W-:Y:S01]  /*1f20*/  @!P2 IMAD.WIDE R6, R2.reuse, 0x4, R12 ;  /* 0x000000040206a825 */ /* 0x041fe200078e020c */
[----:B--2---:R0:W-:Y:S03]  /*1f30*/  @!P1 STG.E.64 desc[UR18][R4.64], R8 ;  /* 0x0000000804009986 */ /* 0x0041e6000c101b12 */
[----:B------:R-:W-:Y:S01]  /*1f40*/  @!P3 FMUL.FTZ R19, R19, 1 ;  /* 0x3f8000001313b820 */ /* 0x000fe20000410000 */
[C---:B-1----:R-:W-:Y:S02]  /*1f50*/  VIADD R28, R2.reuse, UR20 ;  /* 0x00000014021c7c36 */ /* 0x042fe40008000000 */
[----:B------:R-:W-:-:S04]  /*1f60*/  @!P2 IMAD.WIDE R16, R2, 0x4, R14 ;  /* 0x000000040210a825 */ /* 0x000fc800078e020e */
[----:B0-----:R-:W-:-:S04]  /*1f70*/  @!P1 IMAD.WIDE R8, R23, 0x4, R12 ;  /* 0x0000000417089825 */ /* 0x001fc800078e020c */
[----:B------:R-:W-:Y:S01]  /*1f80*/  @!P1 IMAD.WIDE R22, R23, 0x4, R14 ;  /* 0x0000000417169825 */ /* 0x000fe200078e020e */
[----:B------:R-:W-:Y:S03]  /*1f90*/  @!P1 STG.E desc[UR18][R8.64], R20 ;  /* 0x0000001408009986 */ /* 0x000fe6000c101912 */
[----:B------:R-:W-:Y:S01]  /*1fa0*/  @!P2 IMAD.WIDE R4, R2, 0x8, R10 ;  /* 0x000000080204a825 */ /* 0x000fe200078e020a */
[----:B------:R0:W-:Y:S04]  /*1fb0*/  @!P1 STG.E desc[UR18][R22.64], R21 ;  /* 0x0000001516009986 */ /* 0x0001e8000c101912 */
[----:B----4-:R1:W-:Y:S04]  /*1fc0*/  @!P2 STG.E.64 desc[UR18][R4.64], R24 ;  /* 0x000000180400a986 */ /* 0x0103e8000c101b12 */
[----:B------:R2:W-:Y:S01]  /*1fd0*/  @!P2 STG.E desc[UR18][R6.64], R26 ;  /* 0x0000001a0600a986 */ /* 0x0005e2000c101912 */
[----:B0-----:R-:W-:-:S03]  /*1fe0*/  @!P3 IMAD.WIDE R20, R28, 0x4, R14 ;  /* 0x000000041c14b825 */ /* 0x001fc600078e020e */
[----:B------:R0:W-:Y:S01]  /*1ff0*/  @!P2 STG.E desc[UR18][R16.64], R27 ;  /* 0x0000001b1000a986 */ /* 0x0001e2000c101912 */
[----:B-1----:R-:W-:-:S04]  /*2000*/  @!P3 IMAD.WIDE R4, R28, 0x8, R10 ;  /* 0x000000081c04b825 */ /* 0x002fc800078e020a */
[----:B--2---:R-:W-:-:S15]  /*2010*/  @!P3 IMAD.WIDE R6, R28, 0x4, R12 ;  /* 0x000000041c06b825 */ /* 0x004fde00078e020c */
[----:B------:R-:W1:Y:S02]  /*2020*/  @!P3 F2F.F64.F32 R8, R19 ;  /* 0x000000130008b310 */ /* 0x000e640000201800 */
[----:B-1----:R0:W-:Y:S04]  /*2030*/  @!P3 STG.E.64 desc[UR18][R4.64], R8 ;  /* 0x000000080400b986 */ /* 0x0021e8000c101b12 */
[----:B------:R0:W-:Y:S04]  /*2040*/  @!P3 STG.E desc[UR18][R6.64], R18 ;  /* 0x000000120600b986 */ /* 0x0001e8000c101912 */
[----:B------:R0:W-:Y:S01]  /*2050*/  @!P3 STG.E desc[UR18][R20.64], R29 ;  /* 0x0000001d1400b986 */ /* 0x0001e2000c101912 */
[----:B------:R-:W-:Y:S05]  /*2060*/  BRA.U !UP0, `(.L_x_196) ;  /* 0xffffffed08847547 */ /* 0x000fea000b83ffff */
[----:B------:R-:W-:Y:S05]  /*2070*/  EXIT ;  /* 0x000000000000794d */ /* 0x000fea0003800000 */
.L_x_187:
[----:B------:R-:W2:Y:S01]  /*2080*/  S2R R2, SR_TID.X ;  /* 0x0000000000027919 */ /* 0x000ea20000002100 */
[----:B------:R-:W3:Y:S01]  /*2090*/  LDCU UR8, c[0x0][0xf7c] ;  /* 0x0001ef80ff0877ac */ /* 0x000ee20008000800 */
[----:B------:R-:W4:Y:S01]  /*20a0*/  LDCU UR11, c[0x0][0xf80] ;  /* 0x0001f000ff0b77ac */ /* 0x000f220008000800 */
[----:B------:R-:W0:Y:S01]  /*20b0*/  LDCU UR16, c[0x0][0xf94] ;  /* 0x0001f280ff1077ac */ /* 0x000e220008000800 */
[----:B------:R-:W0:Y:S01]  /*20c0*/  LDCU UR5, c[0x0][0xfa4] ;  /* 0x0001f480ff0577ac */ /* 0x000e220008000800 */
[----:B------:R-:W-:-:S05]  /*20d0*/  UMOV UR4, URZ ;  /* 0x000000ff00047c82 */ /* 0x000fca0008000000 */
.L_x_205:
[----:B--2---:R-:W-:Y:S01]  /*20e0*/  IADD3 R3, PT, PT, R2, UR4, RZ ;  /* 0x0000000402037c10 */ /* 0x004fe2000fffe0ff */
[----:B------:R-:W-:Y:S01]  /*20f0*/  USHF.R.S32.HI UR21, URZ, 0x1f, UR12 ;  /* 0x0000001fff157899 */ /* 0x000fe2000801140c */
[----:B------:R-:W-:Y:S01]  /*2100*/  BSSY.RECONVERGENT B0, `(.L_x_197) ;  /* 0x0000030000007945 */ /* 0x000fe20003800200 */
[----:B------:R-:W-:Y:S01]  /*2110*/  HFMA2 R22, -RZ, RZ, 0, 0 ;  /* 0x00000000ff167431 */ /* 0x000fe200000001ff */
[C---:B------:R-:W-:Y:S02]  /*2120*/  ISETP.GE.AND P1, PT, R3.reuse, UR13, PT ;  /* 0x0000000d03007c0c */ /* 0x040fe4000bf26270 */
[----:B0-----:R-:W-:Y:S02]  /*2130*/  CS2R R4, SRZ ;  /* 0x0000000000047805 */ /* 0x001fe4000001ff00 */
[----:B-1----:R-:W-:Y:S02]  /*2140*/  IADD3 R21, PT, PT, R3, UR20, RZ ;  /* 0x0000001403157c10 */ /* 0x002fe4000fffe0ff */
[----:B------:R-:W-:-:S02]  /*2150*/  CS2R R6, SRZ ;  /* 0x0000000000067805 */ /* 0x000fc4000001ff00 */
[----:B------:R-:W-:Y:S02]  /*2160*/  CS2R R8, SRZ ;  /* 0x0000000000087805 */ /* 0x000fe4000001ff00 */
[----:B------:R-:W-:-:S03]  /*2170*/  ISETP.GE.AND P0, PT, R21, UR13, PT ;  /* 0x0000000d15007c0c */ /* 0x000fc6000bf06270 */
[----:B------:R-:W-:Y:S10]  /*2180*/  @P1 BRA `(.L_x_198) ;  /* 0x00000000009c1947 */ /* 0x000ff40003800000 */
        /* <DEDUP_REMOVED lines=39> */
.L_x_198:
[----:B0--34-:R-:W-:Y:S05]  /*2400*/  BSYNC.RECONVERGENT B0 ;  /* 0x0000000000007941 */ /* 0x019fea0003800200 */
.L_x_197:
[----:B------:R-:W-:Y:S01]  /*2410*/  BSSY.RECONVERGENT B0, `(.L_x_199) ;  /* 0x000002b000007945 */ /* 0x000fe20003800200 */
[----:B------:R-:W-:Y:S02]  /*2420*/  IADD3 R19, PT, PT, R21, UR20, RZ ;  /* 0x0000001415137c10 */ /* 0x000fe4000fffe0ff */
[----:B------:R-:W-:Y:S01]  /*2430*/  MOV R23, RZ ;  /* 0x000000ff00177202 */ /* 0x000fe20000000f00 */
        /* <DEDUP_REMOVED lines=40> */
.L_x_200:
[----:B------:R-:W-:Y:S05]  /*26c0*/  BSYNC.RECONVERGENT B0 ;  /* 0x0000000000007941 */ /* 0x000fea0003800200 */
.L_x_199:
        /* <DEDUP_REMOVED lines=46> */
.L_x_202:
[----:B------:R-:W-:Y:S05]  /*29b0*/  BSYNC.RECONVERGENT B0 ;  /* 0x0000000000007941 */ /* 0x000fea0003800200 */
.L_x_201:
[----:B------:R-:W-:Y:S01]  /*29c0*/  BSSY.RECONVERGENT B0, `(.L_x_203) ;  /* 0x000002c000007945 */ /* 0x000fe20003800200 */
[----:B------:R-:W-:Y:S02]  /*29d0*/  MOV R28, RZ ;  /* 0x000000ff001c7202 */ /* 0x000fe40000000f00 */
[----:B------:R-:W-:Y:S01]  /*29e0*/  CS2R R20, SRZ ;  /* 0x0000000000147805 */ /* 0x000fe2000001ff00 */
[----:B------:R-:W-:Y:S01]  /*29f0*/  IMAD.MOV.U32 R18, RZ, RZ, RZ ;  /* 0x000000ffff127224 */ /* 0x000fe200078e00ff */
[----:B------:R-:W-:Y:S06]  /*2a00*/  @P2 BRA `(.L_x_204) ;  /* 0x00000000009c2947 */ /* 0x000fec0003800000 */
[----:B------:R-:W-:-:S04]  /*2a10*/  IADD3 R17, P3, PT, R29, UR12, RZ ;  /* 0x0000000c1d117c10 */ /* 0x000fc8000ff7e0ff */
[----:B------:R-:W-:Y:S02]  /*2a20*/  LEA.HI.X.SX32 R18, R29, UR21, 0x1, P3 ;  /* 0x000000151d127c11 */ /* 0x000fe400098f0eff */
[----:B------:R-:W-:-:S04]  /*2a30*/  LEA R16, P3, R17, UR6, 0x3 ;  /* 0x0000000611107c11 */ /* 0x000fc8000f8618ff */
[----:B------:R-:W-:-:S05]  /*2a40*/  LEA.HI.X R17, R17, UR7, R18, 0x3, P3 ;  /* 0x0000000711117c11 */ /* 0x000fca00098f1c12 */
[----:B------:R-:W2:Y:S01]  /*2a50*/  LDG.E.64 R18, desc[UR18][R16.64] ;  /* 0x0000001210127981 */ /* 0x000ea2000c1e1b00 */
[----:B------:R-:W-:Y:S01]  /*2a60*/  UMOV UR14, 0xf0000000 ;  /* 0xf0000000000e7882 */ /* 0x000fe20000000000 */
[----:B------:R-:W-:Y:S02]  /*2a70*/  UMOV UR15, 0x380fffff ;  /* 0x380fffff000f7882 */ /* 0x000fe40000000000 */
[----:B--2---:R0:W1:-:S15]  /*2a80*/  DSETP.GEU.AND P3, PT, |R18|, UR14, PT ;  /* 0x0000000e12007e2a */ /* 0x00405e000bf6e200 */
[----:B------:R-:W-:-:S15]  /*2a90*/  NOP ;  /* 0x0000000000007918 */ /* 0x000fde0000000000 */
[----:B------:R-:W-:-:S15]  /*2aa0*/  NOP ;  /* 0x0000000000007918 */ /* 0x000fde0000000000 */
[----:B------:R-:W-:-:S15]  /*2ab0*/  NOP ;  /* 0x0000000000007918 */ /* 0x000fde0000000000 */
[----:B------:R-:W-:-:S04]  /*2ac0*/  NOP ;  /* 0x0000000000007918 */ /* 0x000fc80000000000 */
[----:B------:R0:W1:Y:S02]  /*2ad0*/  F2F.F32.F64 R28, R18 ;  /* 0x00000012001c7310 */ /* 0x0000640000301000 */
[----:B0-----:R-:W0:Y:S02]  /*2ae0*/  LDC.64 R18, c[0x0][0xfa8] ;  /* 0x0003ea00ff127b82 */ /* 0x001e240000000a00 */
[----:B0-----:R0:W2:Y:S01]  /*2af0*/  LDG.E R21, desc[UR18][R18.64] ;  /* 0x0000001212157981 */ /* 0x0010a2000c1e1900 */
[----:B-1----:R-:W-:Y:S01]  /*2b00*/  @!P3 FMUL R28, R28, 1.175494350822287508e-38 ;  /* 0x008000001c1cb820 */ /* 0x002fe20000400000 */
[----:B0-----:R-:W-:-:S04]  /*2b10*/  IMAD.WIDE R18, R29, 0x4, R12 ;  /* 0x000000041d127825 */ /* 0x001fc800078e020c */
[----:B--2---:R-:W-:-:S04]  /*2b20*/  FMUL.FTZ R28, R28, R21 ;  /* 0x000000151c1c7220 */ /* 0x004fc80000410000 */
[----:B------:R-:W-:-:S15]  /*2b30*/  FMUL.FTZ R20, R28, 1 ;  /* 0x3f8000001c147820 */ /* 0x000fde0000410000 */
[----:B------:R-:W-:-:S15]  /*2b40*/  NOP ;  /* 0x0000000000007918 */ /* 0x000fde0000000000 */
[----:B------:R-:W-:-:S15]  /*2b50*/  NOP ;  /* 0x0000000000007918 */ /* 0x000fde0000000000 */
[----:B------:R-:W-:-:S05]  /*2b60*/  NOP ;  /* 0x0000000000007918 */ /* 0x000fca0000000000 */
[----:B------:R-:W0:Y:S02]  /*2b70*/  F2F.F64.F32 R20, R20 ;  /* 0x0000001400147310 */ /* 0x000e240000201800 */
[----:B0-----:R0:W-:Y:S02]  /*2b80*/  STG.E.64 desc[UR18][R16.64], R20 ;  /* 0x0000001410007986 */ /* 0x0011e4000c101b12 */
[C---:B0-----:R-:W-:Y:S02]  /*2b90*/  IMAD.WIDE R16, R29.reuse, 0x8, R10 ;  /* 0x000000081d107825 */ /* 0x041fe400078e020a */
[----:B------:R0:W5:Y:S04]  /*2ba0*/  LDG.E R20, desc[UR18][R18.64] ;  /* 0x0000001212147981 */ /* 0x000168000c1e1900 */
[----:B------:R-:W2:Y:S01]  /*2bb0*/  LDG.E.64 R16, desc[UR18][R16.64] ;  /* 0x0000001210107981 */ /* 0x000ea2000c1e1b00 */
[----:B0-----:R-:W-:-:S06]  /*2bc0*/  IMAD.WIDE R18, R29, 0x4, R14 ;  /* 0x000000041d127825 */ /* 0x001fcc00078e020e */
[----:B------:R0:W5:-:S15]  /*2bd0*/  LDG.E R18, desc[UR18][R18.64] ;  /* 0x0000001212127981 */ /* 0x00015e000c1e1900 */
[----:B------:R-:W-:-:S15]  /*2be0*/  NOP ;  /* 0x0000000000007918 */ /* 0x000fde0000000000 */
[----:B------:R-:W-:-:S15]  /*2bf0*/  NOP ;  /* 0x0000000000007918 */ /* 0x000fde0000000000 */
[----:B------:R-:W-:-:S02]  /*2c00*/  NOP ;  /* 0x0000000000007918 */ /* 0x000fc40000000000 */
[----:B--2---:R-:W1:-:S15]  /*2c10*/  DSETP.GEU.AND P3, PT, |R16|, UR14, PT ;  /* 0x0000000e10007e2a */ /* 0x004e5e000bf6e200 */
[----:B------:R-:W-:-:S15]  /*2c20*/  NOP ;  /* 0x0000000000007918 */ /* 0x000fde0000000000 */
[----:B------:R-:W-:-:S15]  /*2c30*/  NOP ;  /* 0x0000000000007918 */ /* 0x000fde0000000000 */
[----:B------:R-:W-:-:S15]  /*2c40*/  NOP ;  /* 0x0000000000007918 */ /* 0x000fde0000000000 */
[----:B------:R-:W-:-:S04]  /*2c50*/  NOP ;  /* 0x0000000000007918 */ /* 0x000fc80000000000 */
[----:B------:R-:W1:Y:S02]  /*2c60*/  F2F.F32.F64 R21, R16 ;  /* 0x0000001000157310 */ /* 0x000e640000301000 */
[----:B01----:R-:W-:-:S07]  /*2c70*/  @!P3 FMUL R21, R21, 1.175494350822287508e-38 ;  /* 0x008000001515b820 */ /* 0x003fce0000400000 */
.L_x_204:
[----:B------:R-:W-:Y:S05]  /*2c80*/  BSYNC.RECONVERGENT B0 ;  /* 0x0000000000007941 */ /* 0x000fea0003800200 */
.L_x_203:
[----:B------:R-:W-:Y:S01]  /*2c90*/  FFMA.FTZ R16, R5, UR5, R4 ;  /* 0x0000000505107c23 */ /* 0x000fe20008010004 */
[----:B------:R-:W-:Y:S01]  /*2ca0*/  ISETP.GE.AND P3, PT, R3, UR13, PT ;  /* 0x0000000d03007c0c */ /* 0x000fe2000bf66270 */
[----:B------:R-:W0:Y:S01]  /*2cb0*/  MUFU.RCP R4, R0 ;  /* 0x0000000000047308 */ /* 0x000e220000001000 */
[----:B------:R-:W-:Y:S01]  /*2cc0*/  FFMA.FTZ R7, R8, UR5, R7 ;  /* 0x0000000508077c23 */ /* 0x000fe20008010007 */
[C---:B------:R-:W-:Y:S01]  /*2cd0*/  FMUL.FTZ R17, R16.reuse, UR9 ;  /* 0x0000000910117c20 */ /* 0x040fe20008410000 */
[----:B------:R-:W-:-:S03]  /*2ce0*/  FMUL.FTZ R3, R16, UR10 ;  /* 0x0000000a10037c20 */ /* 0x000fc60008410000 */
[----:B------:R-:W-:Y:S01]  /*2cf0*/  FMUL.FTZ R17, R16, R17 ;  /* 0x0000001110117220 */ /* 0x000fe20000410000 */
[----:B-----5:R-:W-:Y:S01]  /*2d00*/  FFMA.FTZ R3, R6, UR8, R3 ;  /* 0x0000000806037c23 */ /* 0x020fe20008010003 */
[----:B------:R-:W1:Y:S01]  /*2d10*/  MUFU.RCP R16, UR17 ;  /* 0x0000001100107d08 */ /* 0x000e620008001000 */
[----:B------:R-:W-:Y:S01]  /*2d20*/  FMUL.FTZ R6, R7, UR10 ;  /* 0x0000000a07067c20 */ /* 0x000fe20008410000 */
[----:B------:R-:W-:-:S03]  /*2d30*/  FFMA.FTZ R17, R22, UR11, R17 ;  /* 0x0000000b16117c23 */ /* 0x000fc60008010011 */
[----:B------:R-:W-:Y:S01]  /*2d40*/  FFMA.FTZ R9, R9, UR8, R6 ;  /* 0x0000000809097c23 */ /* 0x000fe20008010006 */
[----:B------:R-:W-:Y:S01]  /*2d50*/  FMUL.FTZ R6, R7, UR9 ;  /* 0x0000000907067c20 */ /* 0x000fe20008410000 */
[----:B0-----:R-:W-:-:S03]  /*2d60*/  FMUL.FTZ R19, R17, R4 ;  /* 0x0000000411137220 */ /* 0x001fc60000410000 */
[----:B------:R-:W-:-:S04]  /*2d70*/  FMUL.FTZ R6, R7, R6 ;  /* 0x0000000607067220 */ /* 0x000fc80000410000 */
[----:B------:R-:W-:Y:S01]  /*2d80*/  FFMA.FTZ R23, R23, UR11, R6 ;  /* 0x0000000b17177c23 */ /* 0x000fe20008010006 */
        /* <DEDUP_REMOVED lines=8> */
[----:B------:R-:W-:-:S03]  /*2e10*/  FFMA.FTZ R28, R21, UR5, R28 ;  /* 0x00000005151c7c23 */ /* 0x000fc6000801001c */
[----:B------:R-:W-:Y:S01]  /*2e20*/  FMUL.FTZ R29, R24, UR9 ;  /* 0x00000009181d7c20 */ /* 0x000fe20008410000 */
[----:B0-----:R-:W-:Y:S01]  /*2e30*/  FMUL.FTZ R6, R23, R4 ;  /* 0x0000000417067220 */ /* 0x001fe20000410000 */
[----:B--2---:R-:W-:-:S03]  /*2e40*/  FFMA.FTZ R5, -R19, R22, R5 ;  /* 0x0000001613057223 */ /* 0x004fc60000010105 */
[----:B------:R-:W0:Y:S01]  /*2e50*/  MUFU.SQRT R19, R6 ;  /* 0x0000000600137308 */ /* 0x000e220000002000 */
[----:B------:R-:W-:Y:S01]  /*2e60*/  @!P3 FMUL.FTZ R5, R5, 1 ;  /* 0x3f8000000505b820 */ /* 0x000fe20000410000 */
[----:B0-----:R-:W-:Y:S01]  /*2e70*/  FADD.FTZ R7, R19, UR16 ;  /* 0x0000001013077e21 */ /* 0x001fe20008010000 */
[----:B------:R-:W-:-:S05]  /*2e80*/  FMUL.FTZ R19, R9, R16 ;  /* 0x0000001009137220 */ /* 0x000fca0000410000 */
[----:B------:R-:W0:Y:S02]  /*2e90*/  MUFU.RCP R7, R7 ;  /* 0x0000000700077308 */ /* 0x000e240000001000 */
[----:B0-----:R-:W-:-:S04]  /*2ea0*/  FMUL.FTZ R19, R19, R7 ;  /* 0x0000000713137220 */ /* 0x001fc80000410000 */
[----:B------:R-:W-:Y:S01]  /*2eb0*/  FFMA.FTZ R8, R22, -R19, R8 ;  /* 0x8000001316087223 */ /* 0x000fe20000010008 */
[C---:B------:R-:W-:Y:S01]  /*2ec0*/  FMUL.FTZ R19, R24.reuse, UR10 ;  /* 0x0000000a18137c20 */ /* 0x040fe20008410000 */
[----:B------:R-:W-:Y:S01]  /*2ed0*/  FMUL.FTZ R24, R24, R29 ;  /* 0x0000001d18187220 */ /* 0x000fe20000410000 */
[----:B------:R-:W-:Y:S02]  /*2ee0*/  FMUL.FTZ R29, R28, UR10 ;  /* 0x0000000a1c1d7c20 */ /* 0x000fe40008410000 */
[----:B------:R-:W-:Y:S01]  /*2ef0*/  FFMA.FTZ R19, R26, UR8, R19 ;  /* 0x000000081a137c23 */ /* 0x000fe20008010013 */
[----:B------:R-:W-:Y:S01]  /*2f00*/  FFMA.FTZ R27, R27, UR11, R24 ;  /* 0x0000000b1b1b7c23 */ /* 0x000fe20008010018 */
[----:B------:R-:W-:Y:S01]  /*2f10*/  FFMA.FTZ R29, R20, UR8, R29 ;  /* 0x00000008141d7c23 */ /* 0x000fe2000801001d */
[C---:B------:R-:W-:Y:S01]  /*2f20*/  FMUL.FTZ R20, R28.reuse, UR9 ;  /* 0x000000091c147c20 */ /* 0x040fe20008410000 */
[----:B------:R-:W-:Y:S01]  /*2f30*/  FMUL.FTZ R24, R19, R16 ;  /* 0x0000001013187220 */ /* 0x000fe20000410000 */
[----:B------:R-:W-:Y:S01]  /*2f40*/  FMUL.FTZ R6, R27, R4 ;  /* 0x000000041b067220 */ /* 0x000fe20000410000 */
[----:B------:R-:W-:Y:S01]  /*2f50*/  FMUL.FTZ R16, R29, R16 ;  /* 0x000000101d107220 */ /* 0x000fe20000410000 */
[----:B------:R-:W-:-:S04]  /*2f60*/  FMUL.FTZ R20, R28, R20 ;  /* 0x000000141c147220 */ /* 0x000fc80000410000 */
[----:B------:R-:W0:Y:S01]  /*2f70*/  MUFU.SQRT R6, R6 ;  /* 0x0000000600067308 */ /* 0x000e220000002000 */
[----:B------:R-:W-:-:S04]  /*2f80*/  FFMA.FTZ R18, R18, UR11, R20 ;  /* 0x0000000b12127c23 */ /* 0x000fc80008010014 */
[----:B------:R-:W-:Y:S02]  /*2f90*/  FMUL.FTZ R26, R18, R4 ;  /* 0x00000004121a7220 */ /* 0x000fe40000410000 */
[----:B------:R-:W1:Y:S01]  /*2fa0*/  @!P3 F2F.F64.F32 R4, R5 ;  /* 0x000000050004b310 */ /* 0x000e620000201800 */
[----:B0-----:R-:W-:Y:S01]  /*2fb0*/  FADD.FTZ R7, R6, UR16 ;  /* 0x0000001006077e21 */ /* 0x001fe20008010000 */
[----:B------:R-:W-:Y:S01]  /*2fc0*/  @!P0 FMUL.FTZ R6, R8, 1 ;  /* 0x3f80000008068820 */ /* 0x000fe20000410000 */
[----:B------:R-:W-:Y:S01]  /*2fd0*/  IADD3 R8, PT, PT, R2, UR4, RZ ;  /* 0x0000000402087c10 */ /* 0x000fe2000fffe0ff */
[----:B------:R-:W-:-:S04]  /*2fe0*/  ULEA UR4, UR20, UR4, 0x2 ;  /* 0x0000000414047291 */ /* 0x000fc8000f8e10ff */
[----:B------:R-:W-:Y:S01]  /*2ff0*/  UISETP.GE.AND UP0, UPT, UR4, UR13, UPT ;  /* 0x0000000d0400728c */ /* 0x000fe2000bf06270 */
[----:B------:R-:W0:Y:S08]  /*3000*/  MUFU.RCP R7, R7 ;  /* 0x0000000700077308 */ /* 0x000e300000001000 */
[----:B------:R-:W2:Y:S01]  /*3010*/  MUFU.SQRT R26, R26 ;  /* 0x0000001a001a7308 */ /* 0x000ea20000002000 */
[----:B0-----:R-:W-:-:S15]  /*3020*/  FMUL.FTZ R24, R24, R7 ;  /* 0x0000000718187220 */ /* 0x001fde0000410000 */
[----:B------:R-:W-:-:S15]  /*3030*/  NOP ;  /* 0x0000000000007918 */ /* 0x000fde0000000000 */
[----:B------:R-:W-:-:S15]  /*3040*/  NOP ;  /* 0x0000000000007918 */ /* 0x000fde0000000000 */
[----:B------:R-:W-:-:S01]  /*3050*/  NOP ;  /* 0x0000000000007918 */ /* 0x000fc20000000000 */
[----:B------:R-:W0:Y:S01]  /*3060*/  @!P0 F2F.F64.F32 R6, R6 ;  /* 0x0000000600068310 */ /* 0x000e220000201800 */
[----:B------:R-:W-:Y:S01]  /*3070*/  FFMA.FTZ R28, R22, -R24, R25 ;  /* 0x80000018161c7223 */ /* 0x000fe20000010019 */
[----:B------:R-:W-:-:S04]  /*3080*/  @!P3 IMAD.WIDE R24, R8, 0x8, R10 ;  /* 0x000000080818b825 */ /* 0x000fc800078e020a */
[----:B--2---:R-:W-:Y:S01]  /*3090*/  FADD.FTZ R20, R26, UR16 ;  /* 0x000000101a147e21 */ /* 0x004fe20008010000 */
[----:B-1----:R1:W-:Y:S02]  /*30a0*/  @!P3 STG.E.64 desc[UR18][R24.64], R4 ;  /* 0x000000041800b986 */ /* 0x0023e4000c101b12 */
[----:B-1----:R-:W-:-:S05]  /*30b0*/  @!P3 IMAD.WIDE R4, R8, 0x4, R12 ;  /* 0x000000040804b825 */ /* 0x002fca00078e020c */
[----:B------:R1:W-:Y:S02]  /*30c0*/  @!P3 STG.E desc[UR18][R4.64], R3 ;  /* 0x000000030400b986 */ /* 0x0003e4000c101912 */
[C---:B-1----:R-:W-:Y:S01]  /*30d0*/  @!P3 IMAD.WIDE R4, R8.reuse, 0x4, R14 ;  /* 0x000000040804b825 */ /* 0x042fe200078e020e */
[----:B------:R-:W-:-:S04]  /*30e0*/  IADD3 R8, PT, PT, R8, UR20, RZ ;  /* 0x0000001408087c10 */ /* 0x000fc8000fffe0ff */
[----:B------:R1:W-:Y:S01]  /*30f0*/  @!P3 STG.E desc[UR18][R4.64], R17 ;  /* 0x000000110400b986 */ /* 0x0003e2000c101912 */
[----:B------:R-:W-:-:S04]  /*3100*/  IADD3 R26, PT, PT, R8, UR20, RZ ;  /* 0x00000014081a7c10 */ /* 0x000fc8000fffe0ff */
[----:B------:R-:W-:Y:S01]  /*3110*/  IADD3 R3, PT, PT, R26, UR20, RZ ;  /* 0x000000141a037c10 */ /* 0x000fe2000fffe0ff */
[----:B-1----:R-:W-:-:S05]  /*3120*/  @!P0 IMAD.WIDE R4, R8, 0x8, R10 ;  /* 0x0000000808048825 */ /* 0x002fca00078e020a */
[----:B0-----:R0:W-:Y:S01]  /*3130*/  @!P0 STG.E.64 desc[UR18][R4.64], R6 ;  /* 0x0000000604008986 */ /* 0x0011e2000c101b12 */
[----:B------:R-:W1:Y:S01]  /*3140*/  MUFU.RCP R20, R20 ;  /* 0x0000001400147308 */ /* 0x000e620000001000 */
[----:B0-----:R-:W-:-:S04]  /*3150*/  @!P0 IMAD.WIDE R6, R8, 0x4, R12 ;  /* 0x0000000408068825 */ /* 0x001fc800078e020c */
[----:B------:R-:W-:Y:S01]  /*3160*/  @!P1 IMAD.WIDE R4, R26, 0x4, R14 ;  /* 0x000000041a049825 */ /* 0x000fe200078e020e */
[----:B------:R0:W-:Y:S03]  /*3170*/  @!P0 STG.E desc[UR18][R6.64], R9 ;  /* 0x0000000906008986 */ /* 0x0001e6000c101912 */
[----:B-1----:R-:W-:Y:S01]  /*3180*/  FMUL.FTZ R16, R16, R20 ;  /* 0x0000001410107220 */ /* 0x002fe20000410000 */
[----:B------:R-:W-:-:S03]  /*3190*/  @!P1 FMUL.FTZ R20, R28, 1 ;  /* 0x3f8000001c149820 */ /* 0x000fc60000410000 */
[----:B------:R-:W-:-:S15]  /*31a0*/  FFMA.FTZ R22, R22, -R16, R21 ;  /* 0x8000001016167223 */ /* 0x000fde0000010015 */
[----:B------:R-:W-:-:S03]  /*31b0*/  NOP ;  /* 0x0000000000007918 */ /* 0x000fc60000000000 */
[----:B------:R1:W2:Y:S01]  /*31c0*/  @!P1 F2F.F64.F32 R24, R20 ;  /* 0x0000001400189310 */ /* 0x0002a20000201800 */
[----:B------:R-:W-:-:S04]  /*31d0*/  @!P1 IMAD.WIDE R16, R26, 0x4, R12 ;  /* 0x000000041a109825 */ /* 0x000fc800078e020c */
[----:B------:R-:W-:Y:S01]  /*31e0*/  @!P2 FMUL.FTZ R22, R22, 1 ;  /* 0x3f8000001616a820 */ /* 0x000fe20000410000 */
[----:B-1----:R-:W-:-:S04]  /*31f0*/  @!P0 IMAD.WIDE R20, R8, 0x4, R14 ;  /* 0x0000000408148825 */ /* 0x002fc800078e020e */
[--C-:B0-----:R-:W-:Y:S01]  /*3200*/  @!P1 IMAD.WIDE R8, R26, 0x8, R10.reuse ;  /* 0x000000081a089825 */ /* 0x101fe200078e020a */
[----:B------:R0:W-:Y:S03]  /*3210*/  @!P0 STG.E desc[UR18][R20.64], R23 ;  /* 0x0000001714008986 */ /* 0x0001e6000c101912 */
[C---:B------:R-:W-:Y:S01]  /*3220*/  @!P2 IMAD.WIDE R6, R3.reuse, 0x8, R10 ;  /* 0x000000080306a825 */ /* 0x040fe200078e020a */
[----:B--2---:R-:W-:Y:S04]  /*3230*/  @!P1 STG.E.64 desc[UR18][R8.64], R24 ;  /* 0x0000001808009986 */ /* 0x004fe8000c101b12 */
[----:B------:R1:W-:Y:S01]  /*3240*/  @!P1 STG.E desc[UR18][R16.64], R19 ;  /* 0x0000001310009986 */ /* 0x0003e2000c101912 */
[----:B0-----:R-:W-:-:S03]  /*3250*/  @!P2 IMAD.WIDE R20, R3, 0x4, R14 ;  /* 0x000000040314a825 */ /* 0x001fc600078e020e */
[----:B------:R0:W-:Y:S01]  /*3260*/  @!P1 STG.E desc[UR18][R4.64], R27 ;  /* 0x0000001b04009986 */ /* 0x0001e2000c101912 */
[----:B-1----:R-:W-:-:S15]  /*3270*/  @!P2 IMAD.WIDE R16, R3, 0x4, R12 ;  /* 0x000000040310a825 */ /* 0x002fde00078e020c */
[----:B------:R-:W-:-:S15]  /*3280*/  NOP ;  /* 0x0000000000007918 */ /* 0x000fde0000000000 */
[----:B------:R-:W-:-:S10]  /*3290*/  NOP ;  /* 0x0000000000007918 */ /* 0x000fd40000000000 */
[----:B------:R-:W1:Y:S02]  /*32a0*/  @!P2 F2F.F64.F32 R8, R22 ;  /* 0x000000160008a310 */ /* 0x000e640000201800 */
[----:B-1----:R0:W-:Y:S04]  /*32b0*/  @!P2 STG.E.64 desc[UR18][R6.64], R8 ;  /* 0x000000080600a986 */ /* 0x0021e8000c101b12 */
[----:B------:R0:W-:Y:S04]  /*32c0*/  @!P2 STG.E desc[UR18][R16.64], R29 ;  /* 0x0000001d1000a986 */ /* 0x0001e8000c101912 */
[----:B------:R0:W-:Y:S01]  /*32d0*/  @!P2 STG.E desc[UR18][R20.64], R18 ;  /* 0x000000121400a986 */ /* 0x0001e2000c101912 */
[----:B------:R-:W-:Y:S05]  /*32e0*/  BRA.U !UP0, `(.L_x_205) ;  /* 0xffffffed087c7547 */ /* 0x000fea000b83ffff */
[----:B------:R-:W-:Y:S05]  /*32f0*/  EXIT ;  /* 0x000000000000794d */ /* 0x000fea0003800000 */
        .type           $_Z25multi_tensor_apply_kernelI18TensorListMetadataILi4EE21AdamCapturableFunctorIdfEJffPiifPf10adamMode_tfS5_EEvlPViT_T0_DpT1_$__internal_accurate_pow,@function
        .size           $_Z25multi_tensor_apply_kernelI18TensorListMetadataILi4EE21AdamCapturableFunctorIdfEJffPiifPf10adamMode_tfS5_EEvlPViT_T0_DpT1_$__internal_accurate_pow,(.L_x_319 - $_Z25multi_tensor_apply_kernelI18TensorListMetadataILi4EE21AdamCapturableFunctorIdfEJffPiifPf10adamMode_tfS5_EEvlPViT_T0_DpT1_$__internal_accurate_pow)
$_Z25multi_tensor_apply_kernelI18TensorListMetadataILi4EE21AdamCapturableFunctorIdfEJffPiifPf10adamMode_tfS5_EEvlPViT_T0_DpT1_$__internal_accurate_pow:
[----:B------:R-:W-:Y:S01]  /*3300*/  ISETP.GT.U32.AND P1, PT, R7, 0xfffff, PT ;  /* 0x000fffff0700780c */ /* 0x000fe20003f24070 */
[----:B------:R-:W-:Y:S01]  /*3310*/  UMOV UR12, 0x80000000 ;  /* 0x80000000000c7882 */ /* 0x000fe20000000000 */
[----:B------:R-:W-:Y:S01]  /*3320*/  MOV R2, R4 ;  /* 0x0000000400027202 */ /* 0x000fe20000000f00 */
[----:B------:R-:W-:Y:S01]  /*3330*/  UMOV UR13, 0x43300000 ;  /* 0x43300000000d7882 */ /* 0x000fe20000000000 */
[----:B------:R-:W-:Y:S01]  /*3340*/  MOV R3, R7 ;  /* 0x0000000700037202 */ /* 0x000fe20000000f00 */
[----:B------:R-:W-:Y:S02]  /*3350*/  USHF.L.U32 UR10, UR7, 0x1, URZ ;  /* 0x00000001070a7899 */ /* 0x000fe400080006ff */
[----:B------:R-:W-:Y:S02]  /*3360*/  ULOP3.LUT UR8, UR7, 0xff0fffff, URZ, 0xc0, !UPT ;  /* 0xff0fffff07087892 */ /* 0x000fe4000f8ec0ff */
[----:B------:R-:W-:Y:S01]  /*3370*/  UISETP.GT.U32.AND UP1, UPT, UR10, -0x2000001, UPT ;  /* 0xfdffffff0a00788c */ /* 0x000fe2000bf24070 */
[----:B------:R-:W-:Y:S01]  /*3380*/  UMOV UR14, 0x3b39803f ;  /* 0x3b39803f000e7882 */ /* 0x000fe20000000000 */
[----:B------:R-:W-:-:S02]  /*3390*/  UMOV UR15, 0x3c7abc9e ;  /* 0x3c7abc9e000f7882 */ /* 0x000fc40000000000 */
[----:B------:R0:W1:Y:S01]  /*33a0*/  @!P1 DMUL R14, R2, 1.80143985094819840000e+16 ;  /* 0x43500000020e9828 */ /* 0x0000620000000000 */
[----:B------:R-:W-:Y:S01]  /*33b0*/  USEL UR7, UR8, UR7, UP1 ;  /* 0x0000000708077287 */ /* 0x000fe20008800000 */
[----:B0-----:R-:W-:Y:S01]  /*33c0*/  MOV R2, R7 ;  /* 0x0000000700027202 */ /* 0x001fe20000000f00 */
[----:B-1----:R-:W-:-:S05]  /*33d0*/  @!P1 IMAD.MOV.U32 R2, RZ, RZ, R15 ;  /* 0x000000ffff029224 */ /* 0x002fca00078e000f */
[----:B------:R-:W-:-:S04]  /*33e0*/  LOP3.LUT R2, R2, 0x800fffff, RZ, 0xc0, !PT ;  /* 0x800fffff02027812 */ /* 0x000fc800078ec0ff */
[----:B------:R-:W-:Y:S02]  /*33f0*/  LOP3.LUT R3, R2, 0x3ff00000, RZ, 0xfc, !PT ;  /* 0x3ff0000002037812 */ /* 0x000fe400078efcff */
[----:B------:R-:W-:Y:S01]  /*3400*/  MOV R2, R4 ;  /* 0x0000000400027202 */ /* 0x000fe20000000f00 */
[----:B------:R-:W-:Y:S01]  /*3410*/  IMAD.MOV.U32 R4, RZ, RZ, RZ ;  /* 0x000000ffff047224 */ /* 0x000fe200078e00ff */
[----:B------:R-:W-:Y:S02]  /*3420*/  ISETP.GE.U32.AND P2, PT, R3, 0x3ff6a09f, PT ;  /* 0x3ff6a09f0300780c */ /* 0x000fe40003f46070 */
[----:B------:R-:W-:-:S11]  /*3430*/  @!P1 MOV R2, R14 ;  /* 0x0000000e00029202 */ /* 0x000fd60000000f00 */
[----:B------:R-:W-:-:S04]  /*3440*/  @P2 IADD3 R5, PT, PT, R3, -0x100000, RZ ;  /* 0xfff0000003052810 */ /* 0x000fc80007ffe0ff */
        /* <DEDUP_REMOVED lines=15> */
[----:B------:R-:W-:-:S15]  /*3540*/  HFMA2 R3, -RZ, RZ, 3.59375, 0 ;  /* 0x43300000ff037431 */ /* 0x000fde00000001ff */
        /* <DEDUP_REMOVED lines=306> */
[----:B0-----:R-:W-:Y:S01]  /*4870*/  HFMA2 R5, -RZ, RZ, 1.9912109375, 0.00128841400146484375 ;  /* 0x3ff71547ff057431 */ /* 0x001fe200000001ff */
        /* <DEDUP_REMOVED lines=126> */
[----:B------:R-:W-:-:S04]  /*5060*/  SHF.R.S32.HI R13, RZ, 0x1, R2 ;  /* 0x00000001ff0d7819 */ /* 0x000fc80000011402 */
[----:B------:R-:W-:Y:S02]  /*5070*/  IADD3 R2, PT, PT, R4, -R13, RZ ;  /* 0x8000000d04027210 */ /* 0x000fe40007ffe0ff */
[----:B------:R-:W-:Y:S02]  /*5080*/  LEA R13, R13, R15, 0x14 ;  /* 0x0000000f0d0d7211 */ /* 0x000fe400078ea0ff */
[----:B------:R-:W-:Y:S02]  /*5090*/  LEA R3, R2, 0x3ff00000, 0x14 ;  /* 0x3ff0000002037811 */ /* 0x000fe400078ea0ff */
[----:B------:R-:W-:-:S06]  /*50a0*/  MOV R2, RZ ;  /* 0x000000ff00027202 */ /* 0x000fcc0000000f00 */
[----:B------:R0:W1:Y:S02]  /*50b0*/  DMUL R12, R12, R2 ;  /* 0x000000020c0c7228 */ /* 0x0000640000000000 */
.L_x_206:
        /* <DEDUP_REMOVED lines=10> */
[----:B------:R-:W-:Y:S06]  /*5160*/  RET.REL.NODEC R4 `(_Z25multi_tensor_apply_kernelI18TensorListMetadataILi4EE21AdamCapturableFunctorIdfEJffPiifPf10adamMode_tfS5_EEvlPViT_T0_DpT1_) ;  /* 0xffffffac04a47950 */ /* 0x000fec0003c3ffff */
.L_x_207:
        /* <DEDUP_REMOVED lines=9> */
.L_x_319:


//--------------------- .text._Z25multi_tensor_apply_kernelI18TensorListMetadataILi4EE11AdamFunctorIN3c108BFloat16EfiEJffffff10adamMode_tfEEvlPViT_T0_DpT1_ --------------------------
	.section	.text._Z25multi_tensor_apply_kernelI18TensorListMetadataILi4EE11AdamFunctorIN3c108BFloat16EfiEJffffff10adamMode_tfEEvlPViT_T0_DpT1_,"ax",@progbits
	.align	128
        .global         _Z25multi_tensor_apply_kernelI18TensorListMetadataILi4EE11AdamFunctorIN3c108BFloat16EfiEJffffff10adamMode_tfEEvlPViT_T0_DpT1_
        .type           _Z25multi_tensor_apply_kernelI18TensorListMetadataILi4EE11AdamFunctorIN3c108BFloat16EfiEJffffff10adamMode_tfEEvlPViT_T0_DpT1_,@function
        .size           _Z25multi_tensor_apply_kernelI18TensorListMetadataILi4EE11AdamFunctorIN3c108BFloat16EfiEJffffff10adamMode_tfEEvlPViT_T0_DpT1_,(.L_x_328 - _Z25multi_tensor_apply_kernelI18TensorListMetadataILi4EE11AdamFunctorIN3c108BFloat16EfiEJffffff10adamMode_tfEEvlPViT_T0_DpT1_)
        .other          _Z25multi_tensor_apply_kernelI18TensorListMetadataILi4EE11AdamFunctorIN3c108BFloat16EfiEJffffff10adamMode_tfEEvlPViT_T0_DpT1_,@"STO_CUDA_ENTRY STV_DEFAULT"
_Z25multi_tensor_apply_kernelI18TensorListMetadataILi4EE11AdamFunctorIN3c108BFloat16EfiEJffffff10adamMode_tfEEvlPViT_T0_DpT1_:
.text._Z25multi_tensor_apply_kernelI18TensorListMetadataILi4EE11AdamFunctorIN3c108BFloat16EfiEJffffff10adamMode_tfEEvlPViT_T0_DpT1_:
[----:B------:R-:W-:Y:S08]  /*0000*/  LDC R1, c[0x0][0x37c] ;  /* 0x0000df00ff017b82 */ /* 0x000ff00000000800 */
        /* <DEDUP_REMOVED lines=15> */
[----:B------:R-:W-:Y:S02]  /*0100*/  SHF.L.U32 R12, R0, 0x2, RZ ;  /* 0x00000002000c7819 */ /* 0x000fe400000006ff */
[----:B------:R-:W-:Y:S01]  /*0110*/  SHF.R.S32.HI R3, RZ, 0x1f, R0 ;  /* 0x0000001fff037819 */ /* 0x000fe20000011400 */
[----:B------:R-:W1:Y:S01]  /*0120*/  LDCU.64 UR10, c[0x0][UR4+0x5c0] ;  /* 0x0000b800040a77ac */ /* 0x000e620008000a00 */
[----:B------:R-:W-:Y:S02]  /*0130*/  VIMNMX.U32 R2, PT, PT, R2, R5, PT ;  /* 0x0000000502027248 */ /* 0x000fe40003fe0000 */
[----:B------:R-:W-:Y:S01]  /*0140*/  SHF.L.U64.HI R4, R0, 0x2, R3 ;  /* 0x0000000200047819 */ /* 0x000fe20000010203 */
[----:B------:R-:W2:Y:S01]  /*0150*/  LDCU.64 UR8, c[0x0][UR4+0x4a0] ;  /* 0x00009400040877ac */ /* 0x000ea20008000a00 */
[----:B------:R-:W3:Y:S01]  /*0160*/  LDCU.64 UR12, c[0x0][UR4+0x6e0] ;  /* 0x0000dc00040c77ac */ /* 0x000ee20008000a00 */
[----:B------:R-:W4:Y:S01]  /*0170*/  LDCU.64 UR6, c[0x0][UR4+0x380] ;  /* 0x00007000040677ac */ /* 0x000f220008000a00 */
[----:B0-----:R-:W-:Y:S01]  /*0180*/  UISETP.NE.AND UP0, UPT, UR16, URZ, UPT ;  /* 0x000000ff1000728c */ /* 0x001fe2000bf05270 */
[----:B-1----:R-:W-:Y:S01]  /*0190*/  IADD3 R14, P1, PT, R12, UR10, RZ ;  /* 0x0000000a0c0e7c10 */ /* 0x002fe2000ff3e0ff */
[----:B------:R-:W0:Y:S01]  /*01a0*/  LDCU UR5, c[0x0][0x360] ;  /* 0x00006c00ff0577ac */ /* 0x000e220008000800 */
[----:B--2---:R-:W-:Y:S01]  /*01b0*/  LEA R16, P0, R0, UR8, 0x1 ;  /* 0x0000000800107c11 */ /* 0x004fe2000f8008ff */
[----:B------:R-:W1:Y:S01]  /*01c0*/  LDCU.64 UR14, c[0x0][0x358] ;  /* 0x00006b00ff0e77ac */ /* 0x000e620008000a00 */
[----:B------:R-:W-:-:S02]  /*01d0*/  IADD3.X R15, PT, PT, R4, UR11, RZ, P1, !PT ;  /* 0x0000000b040f7c10 */ /* 0x000fc40008ffe4ff */
[----:B---3--:R-:W-:Y:S02]  /*01e0*/  IADD3 R12, P2, PT, R12, UR12, RZ ;  /* 0x0000000c0c0c7c10 */ /* 0x008fe4000ff5e0ff */
[----:B------:R-:W-:Y:S02]  /*01f0*/  LEA.HI.X R17, R0, UR9, R3, 0x1, P0 ;  /* 0x0000000900117c11 */ /* 0x000fe400080f0c03 */
[----:B------:R-:W-:Y:S01]  /*0200*/  IADD3.X R13, PT, PT, R4, UR13, RZ, P2, !PT ;  /* 0x0000000d040d7c10 */ /* 0x000fe200097fe4ff */
[----:B----4-:R-:W-:Y:S08]  /*0210*/  BRA.U !UP0, `(.L_x_208) ;  /* 0x0000000908c87547 */ /* 0x010ff0000b800000 */
[----:B------:R-:W2:Y:S01]  /*0220*/  LDCU UR9, c[0x0][0xf90] ;  /* 0x0001f200ff0977ac */ /* 0x000ea20008000800 */
[----:B------:R-:W3:Y:S01]  /*0230*/  LDCU UR8, c[0x0][0xf98] ;  /* 0x0001f300ff0877ac */ /* 0x000ee20008000800 */
[----:B------:R-:W-:-:S05]  /*0240*/  UMOV UR4, URZ ;  /* 0x000000ff00047c82 */ /* 0x000fca0008000000 */
.L_x_209:
[----:B------:R-:W4:Y:S01]  /*0250*/  S2R R29, SR_TID.X ;  /* 0x00000000001d7919 */ /* 0x000f220000002100 */
[----:B------:R-:W-:Y:S01]  /*0260*/  SHF.R.S32.HI R6, RZ, 0x1f, R0 ;  /* 0x0000001fff067819 */ /* 0x000fe20000011400 */
[----:B------:R-:W-:Y:S01]  /*0270*/  HFMA2 R4, -RZ, RZ, 0, 0 ;  /* 0x00000000ff047431 */ /* 0x000fe200000001ff */
[----:B----4-:R-:W-:-:S04]  /*0280*/  IADD3 R29, PT, PT, R29, UR4, RZ ;  /* 0x000000041d1d7c10 */ /* 0x010fc8000fffe0ff */
[C---:B------:R-:W-:Y:S02]  /*0290*/  ISETP.GE.AND P3, PT, R29.reuse, R2, PT ;  /* 0x000000021d00720c */ /* 0x040fe40003f66270 */
[----:B0-----:R-:W-:-:S04]  /*02a0*/  IADD3 R9, PT, PT, R29, UR5, RZ ;  /* 0x000000051d097c10 */ /* 0x001fc8000fffe0ff */
[C---:B------:R-:W-:Y:S02]  /*02b0*/  IADD3 R28, PT, PT, R9.reuse, UR5, RZ ;  /* 0x00000005091c7c10 */ /* 0x040fe4000fffe0ff */
[-C--:B------:R-:W-:Y:S02]  /*02c0*/  ISETP.GE.AND P2, PT, R9, R2.reuse, PT ;  /* 0x000000020900720c */ /* 0x080fe40003f46270 */
[C---:B------:R-:W-:Y:S02]  /*02d0*/  ISETP.GE.AND P1, PT, R28.reuse, R2, PT ;  /* 0x000000021c00720c */ /* 0x040fe40003f26270 */
[----:B------:R-:W-:Y:S01]  /*02e0*/  IADD3 R5, PT, PT, R28, UR5, RZ ;  /* 0x000000051c057c10 */ /* 0x000fe2000fffe0ff */
[----:B------:R-:W-:Y:S01]  /*02f0*/  @!P3 IMAD.WIDE R10, R29, 0x4, R14 ;  /* 0x000000041d0ab825 */ /* 0x000fe200078e020e */
[----:B------:R-:W-:-:S04]  /*0300*/  @!P3 IADD3 R3, P0, PT, R0, R29, RZ ;  /* 0x0000001d0003b210 */ /* 0x000fc80007f1e0ff */
[----:B------:R-:W-:Y:S01]  /*0310*/  @!P3 LEA.HI.X.SX32 R8, R29, R6, 0x1, P0 ;  /* 0x000000061d08b211 */ /* 0x000fe200000f0eff */
[----:B-1----:R0:W4:Y:S01]  /*0320*/  @!P3 LDG.E R4, desc[UR14][R10.64] ;  /* 0x0000000e0a04b981 */ /* 0x002122000c1e1900 */
[----:B------:R-:W-:Y:S02]  /*0330*/  ISETP.GE.AND P0, PT, R5, R2, PT ;  /* 0x000000020500720c */ /* 0x000fe40003f06270 */
[C---:B------:R-:W-:Y:S02]  /*0340*/  @!P3 LEA R18, P4, R3.reuse, UR6, 0x1 ;  /* 0x000000060312bc11 */ /* 0x040fe4000f8808ff */
[C---:B------:R-:W-:Y:S02]  /*0350*/  @!P2 IADD3 R7, P5, PT, R0.reuse, R9, RZ ;  /* 0x000000090007a210 */ /* 0x040fe40007fbe0ff */
[----:B------:R-:W-:Y:S02]  /*0360*/  @!P3 LEA.HI.X R19, R3, UR7, R8, 0x1, P4 ;  /* 0x000000070313bc11 */ /* 0x000fe4000a0f0c08 */
[----:B------:R-:W-:-:S02]  /*0370*/  @!P1 IADD3 R8, P4, PT, R0, R28, RZ ;  /* 0x0000001c00089210 */ /* 0x000fc40007f9e0ff */
[-C--:B------:R-:W-:Y:S02]  /*0380*/  @!P2 LEA.HI.X.SX32 R22, R9, R6.reuse, 0x1, P5 ;  /* 0x000000060916a211 */ /* 0x080fe400028f0eff */
[C---:B------:R-:W-:Y:S02]  /*0390*/  @!P2 LEA R26, P5, R7.reuse, UR6, 0x1 ;  /* 0x00000006071aac11 */ /* 0x040fe4000f8a08ff */
[----:B------:R-:W-:Y:S02]  /*03a0*/  @!P1 LEA.HI.X.SX32 R23, R28, R6, 0x1, P4 ;  /* 0x000000061c179211 */ /* 0x000fe400020f0eff */
[----:B------:R-:W-:Y:S02]  /*03b0*/  @!P1 LEA R24, P4, R8, UR6, 0x1 ;  /* 0x0000000608189c11 */ /* 0x000fe4000f8808ff */
[----:B------:R-:W-:Y:S02]  /*03c0*/  @!P2 LEA.HI.X R27, R7, UR7, R22, 0x1, P5 ;  /* 0x00000007071bac11 */ /* 0x000fe4000a8f0c16 */
[----:B------:R-:W-:Y:S01]  /*03d0*/  @!P0 IADD3 R7, P5, PT, R0, R5, RZ ;  /* 0x0000000500078210 */ /* 0x000fe20007fbe0ff */
[----:B------:R-:W-:Y:S01]  /*03e0*/  @!P3 IMAD.WIDE R20, R29, 0x4, R12 ;  /* 0x000000041d14b825 */ /* 0x000fe200078e020c */
[----:B------:R-:W-:-:S02]  /*03f0*/  MOV R3, RZ ;  /* 0x000000ff00037202 */ /* 0x000fc40000000f00 */
[----:B------:R-:W-:Y:S02]  /*0400*/  @!P1 LEA.HI.X R25, R8, UR7, R23, 0x1, P4 ;  /* 0x0000000708199c11 */ /* 0x000fe4000a0f0c17 */
[----:B------:R-:W-:Y:S01]  /*0410*/  @!P0 LEA.HI.X.SX32 R8, R5, R6, 0x1, P5 ;  /* 0x0000000605088211 */ /* 0x000fe200028f0eff */
[----:B------:R-:W5:Y:S01]  /*0420*/  @!P2 LDG.E.U16 R23, desc[UR14][R26.64] ;  /* 0x0000000e1a17a981 */ /* 0x000f62000c1e1500 */
[----:B0-----:R-:W-:-:S03]  /*0430*/  @!P0 LEA R10, P4, R7, UR6, 0x1 ;  /* 0x00000006070a8c11 */ /* 0x001fc6000f8808ff */
[----:B------:R0:W2:Y:S01]  /*0440*/  @!P3 LDG.E R3, desc[UR14][R20.64] ;  /* 0x0000000e1403b981 */ /* 0x0000a2000c1e1900 */
[----:B------:R-:W-:Y:S02]  /*0450*/  @!P0 LEA.HI.X R11, R7, UR7, R8, 0x1, P4 ;  /* 0x00000007070b8c11 */ /* 0x000fe4000a0f0c08 */
[----:B------:R-:W-:Y:S01]  /*0460*/  MOV R7, RZ ;  /* 0x000000ff00077202 */ /* 0x000fe20000000f00 */
[----:B------:R1:W3:Y:S01]  /*0470*/  @!P3 LDG.E.U16 R6, desc[UR14][R18.64] ;  /* 0x0000000e1206b981 */ /* 0x0002e2000c1e1500 */
[----:B------:R-:W-:-:S03]  /*0480*/  HFMA2 R22, -RZ, RZ, 0, 0 ;  /* 0x00000000ff167431 */ /* 0x000fc600000001ff */
[----:B------:R1:W4:Y:S01]  /*0490*/  @!P1 LDG.E.U16 R8, desc[UR14][R24.64] ;  /* 0x0000000e18089981 */ /* 0x000322000c1e1500 */
[----:B0-----:R-:W-:-:S05]  /*04a0*/  @!P2 IMAD.WIDE R20, R9, 0x4, R12 ;  /* 0x000000040914a825 */ /* 0x001fca00078e020c */
[----:B------:R0:W2:Y:S01]  /*04b0*/  @!P2 LDG.E R7, desc[UR14][R20.64] ;  /* 0x0000000e1407a981 */ /* 0x0000a2000c1e1900 */
[----:B-1----:R-:W-:-:S04]  /*04c0*/  @!P2 IMAD.WIDE R18, R9, 0x4, R14 ;  /* 0x000000040912a825 */ /* 0x002fc800078e020e */
[C---:B------:R-:W-:Y:S01]  /*04d0*/  @!P1 IMAD.WIDE R24, R28.reuse, 0x4, R12 ;  /* 0x000000041c189825 */ /* 0x040fe200078e020c */
[----:B------:R-:W2:Y:S04]  /*04e0*/  @!P2 LDG.E R22, desc[UR14][R18.64] ;  /* 0x0000000e1216a981 */ /* 0x000ea8000c1e1900 */
[----:B------:R1:W2:Y:S01]  /*04f0*/  @!P0 LDG.E.U16 R20, desc[UR14][R10.64] ;  /* 0x0000000e0a148981 */ /* 0x0002a2000c1e1500 */
[----:B0-----:R-:W-:Y:S02]  /*0500*/  HFMA2 R21, -RZ, RZ, 0, 0 ;  /* 0x00000000ff157431 */ /* 0x001fe400000001ff */
[----:B-1----:R-:W-:-:S05]  /*0510*/  @!P1 IMAD.WIDE R10, R28, 0x4, R14 ;  /* 0x000000041c0a9825 */ /* 0x002fca00078e020e */
[----:B------:R0:W2:Y:S01]  /*0520*/  @!P1 LDG.E R21, desc[UR14][R10.64] ;  /* 0x0000000e0a159981 */ /* 0x0000a2000c1e1900 */
[----:B------:R-:W-:Y:S01]  /*0530*/  @!P0 IMAD.WIDE R26, R5, 0x4, R14 ;  /* 0x00000004051a8825 */ /* 0x000fe200078e020e */
[----:B0-----:R-:W-:-:S06]  /*0540*/  MOV R11, RZ ;  /* 0x000000ff000b7202 */ /* 0x001fcc0000000f00 */
[----:B------:R0:W2:Y:S02]  /*0550*/  @!P1 LDG.E R11, desc[UR14][R24.64] ;  /* 0x0000000e180b9981 */ /* 0x0000a4000c1e1900 */
[----:B0-----:R-:W-:-:S06]  /*0560*/  CS2R R24, SRZ ;  /* 0x0000000000187805 */ /* 0x001fcc000001ff00 */
[----:B------:R0:W2:Y:S01]  /*0570*/  @!P0 LDG.E R24, desc[UR14][R26.64] ;  /* 0x0000000e1a188981 */ /* 0x0000a2000c1e1900 */
[----:B------:R-:W-:-:S05]  /*0580*/  @!P3 IMAD.WIDE R18, R29, 0x2, R16 ;  /* 0x000000021d12b825 */ /* 0x000fca00078e0210 */
[----:B------:R1:W2:Y:S01]  /*0590*/  @!P3 LDG.E.U16 R10, desc[UR14][R18.64] ;  /* 0x0000000e120ab981 */ /* 0x0002a2000c1e1500 */
[----:B0-----:R-:W0:Y:S01]  /*05a0*/  LDC R27, c[0x0][0xf7c] ;  /* 0x0003df00ff1b7b82 */ /* 0x001e220000000800 */
[----:B-1----:R-:W-:-:S05]  /*05b0*/  @!P2 IMAD.WIDE R18, R9, 0x2, R16 ;  /* 0x000000020912a825 */ /* 0x002fca00078e0210 */
[----:B------:R0:W2:Y:S01]  /*05c0*/  @!P2 LDG.E.U16 R9, desc[UR14][R18.64] ;  /* 0x0000000e1209a981 */ /* 0x0000a2000c1e1500 */
[----:B------:R-:W-:-:S06]  /*05d0*/  @!P1 IMAD.WIDE R28, R28, 0x2, R16 ;  /* 0x000000021c1c9825 */ /* 0x000fcc00078e0210 */
[----:B------:R1:W2:Y:S01]  /*05e0*/  @!P1 LDG.E.U16 R28, desc[UR14][R28.64] ;  /* 0x0000000e1c1c9981 */ /* 0x0002a2000c1e1500 */
[----:B0-----:R-:W-:Y:S01]  /*05f0*/  FADD.FTZ R18, -R27, 1 ;  /* 0x3f8000001b127421 */ /* 0x001fe20000010100 */
[----:B---3--:R-:W-:Y:S01]  /*0600*/  @!P3 SHF.L.U32 R25, R6, 0x10, RZ ;  /* 0x000000100619b819 */ /* 0x008fe200000006ff */
[----:B------:R-:W-:Y:S01]  /*0610*/  HFMA2 R6, -RZ, RZ, 0, 0 ;  /* 0x00000000ff067431 */ /* 0x000fe200000001ff */
[----:B-----5:R-:W-:-:S03]  /*0620*/  @!P2 SHF.L.U32 R6, R23, 0x10, RZ ;  /* 0x000000101706a819 */ /* 0x020fc600000006ff */
[----:B------:R-:W-:Y:S01]  /*0630*/  FMUL.FTZ R19, R18, R25 ;  /* 0x0000001912137220 */ /* 0x000fe20000410000 */
[----:B------:R-:W-:Y:S02]  /*0640*/  MOV R23, RZ ;  /* 0x000000ff00177202 */ /* 0x000fe40000000f00 */
[----:B----4-:R-:W-:Y:S01]  /*0650*/  @!P1 SHF.L.U32 R23, R8, 0x10, RZ ;  /* 0x0000001008179819 */ /* 0x010fe200000006ff */
[----:B------:R-:W-:Y:S02]  /*0660*/  HFMA2 R8, -RZ, RZ, 0, 0 ;  /* 0x00000000ff087431 */ /* 0x000fe400000001ff */
[----:B------:R-:W-:Y:S01]  /*0670*/  FFMA.FTZ R4, R4, R27, R19 ;  /* 0x0000001b04047223 */ /* 0x000fe20000010013 */
[----:B------:R-:W-:-:S04]  /*0680*/  FMUL.FTZ R19, R18, R6 ;  /* 0x0000000612137220 */ /* 0x000fc80000410000 */
[----:B--2---:R-:W-:Y:S01]  /*0690*/  FFMA.FTZ R22, R22, R27, R19 ;  /* 0x0000001b16167223 */ /* 0x004fe20000010013 */
[----:B------:R-:W-:-:S05]  /*06a0*/  @!P0 SHF.L.U32 R8, R20, 0x10, RZ ;  /* 0x0000001014088819 */ /* 0x000fca00000006ff */
[C---:B------:R-:W-:Y:S01]  /*06b0*/  FMUL.FTZ R19, R18.reuse, R8 ;  /* 0x0000000812137220 */ /* 0x040fe20000410000 */
[----:B------:R-:W-:-:S04]  /*06c0*/  FMUL.FTZ R20, R18, R23 ;  /* 0x0000001712147220 */ /* 0x000fc80000410000 */
[-C--:B------:R-:W-:Y:S01]  /*06d0*/  FFMA.FTZ R21, R21, R27.reuse, R20 ;  /* 0x0000001b15157223 */ /* 0x080fe20000010014 */
[----:B------:R-:W-:Y:S02]  /*06e0*/  FFMA.FTZ R24, R24, R27, R19 ;  /* 0x0000001b18187223 */ /* 0x000fe40000010013 */
[----:B------:R-:W0:Y:S02]  /*06f0*/  LDC.64 R18, c[0x0][0xf80] ;  /* 0x0003e000ff127b82 */ /* 0x000e240000000a00 */
[----:B0-----:R-:W-:-:S04]  /*0700*/  FADD.FTZ R20, -R18, 1 ;  /* 0x3f80000012147421 */ /* 0x001fc80000010100 */
[----:B------:R-:W-:-:S04]  /*0710*/  FMUL.FTZ R26, R20, R25 ;  /* 0x00000019141a7220 */ /* 0x000fc80000410000 */
[----:B------:R-:W-:Y:S01]  /*0720*/  FMUL.FTZ R26, R26, R25 ;  /* 0x000000191a1a7220 */ /* 0x000fe20000410000 */
[----:B------:R-:W-:-:S04]  /*0730*/  FMUL.FTZ R25, R20, R6 ;  /* 0x0000000614197220 */ /* 0x000fc80000410000 */
[----:B------:R-:W-:Y:S01]  /*0740*/  FMUL.FTZ R6, R25, R6 ;  /* 0x0000000619067220 */ /* 0x000fe20000410000 */
[----:B------:R-:W-:Y:S02]  /*0750*/  MOV R25, RZ ;  /* 0x000000ff00197202 */ /* 0x000fe40000000f00 */
[----:B------:R-:W-:Y:S01]  /*0760*/  @!P3 SHF.L.U32 R25, R10, 0x10, RZ ;  /* 0x000000100a19b819 */ /* 0x000fe200000006ff */
[-C--:B------:R-:W-:Y:S01]  /*0770*/  FFMA.FTZ R10, R7, R18.reuse, R6 ;  /* 0x00000012070a7223 */ /* 0x080fe20000010006 */
[----:B------:R-:W-:Y:S01]  /*0780*/  FMUL.FTZ R6, R20, R23 ;  /* 0x0000001714067220 */ /* 0x000fe20000410000 */
[----:B------:R-:W-:-:S03]  /*0790*/  FFMA.FTZ R3, R3, R18, R26 ;  /* 0x0000001203037223 */ /* 0x000fc6000001001a */
[----:B------:R-:W-:Y:S02]  /*07a0*/  FMUL.FTZ R26, R6, R23 ;  /* 0x00000017061a7220 */ /* 0x000fe40000410000 */
[----:B------:R-:W0:Y:S02]  /*07b0*/  LDC.64 R6, c[0x0][0xf88] ;  /* 0x0003e200ff067b82 */ /* 0x000e240000000a00 */
[----:B------:R-:W-:Y:S01]  /*07c0*/  FFMA.FTZ R11, R11, R18, R26 ;  /* 0x000000120b0b7223 */ /* 0x000fe2000001001a */
[----:B0-----:R-:W0:Y:S02]  /*07d0*/  MUFU.RCP R6, R6 ;  /* 0x0000000600067308 */ /* 0x001e240000001000 */
[----:B0-----:R-:W-:-:S06]  /*07e0*/  FMUL.FTZ R26, R3, R6 ;  /* 0x00000006031a7220 */ /* 0x001fcc0000410000 */
[----:B------:R-:W0:Y:S01]  /*07f0*/  MUFU.SQRT R26, R26 ;  /* 0x0000001a001a7308 */ /* 0x000e220000002000 */
[----:B-1----:R-:W-:-:S07]  /*0800*/  FMUL.FTZ R29, R10, R6 ;  /* 0x000000060a1d7220 */ /* 0x002fce0000410000 */
[----:B------:R-:W1:Y:S01]  /*0810*/  MUFU.RCP R19, R19 ;  /* 0x0000001300137308 */ /* 0x000e620000001000 */
[----:B0-----:R-:W-:-:S07]  /*0820*/  FADD.FTZ R27, R26, R7 ;  /* 0x000000071a1b7221 */ /* 0x001fce0000010000 */
[----:B------:R-:W0:Y:S08]  /*0830*/  MUFU.SQRT R26, R29 ;  /* 0x0000001d001a7308 */ /* 0x000e300000002000 */
[----:B------:R-:W2:Y:S01]  /*0840*/  MUFU.RCP R27, R27 ;  /* 0x0000001b001b7308 */ /* 0x000ea20000001000 */
[----:B-1----:R-:W-:Y:S01]  /*0850*/  FMUL.FTZ R23, R4, R19 ;  /* 0x0000001304177220 */ /* 0x002fe20000410000 */
[----:B0-----:R-:W-:-:S06]  /*0860*/  FADD.FTZ R26, R26, R7 ;  /* 0x000000071a1a7221 */ /* 0x001fcc0000010000 */
[----:B------:R-:W0:Y:S01]  /*0870*/  MUFU.RCP R26, R26 ;  /* 0x0000001a001a7308 */ /* 0x000e220000001000 */
[----:B--2---:R-:W-:-:S04]  /*0880*/  FMUL.FTZ R23, R23, R27 ;  /* 0x0000001b17177220 */ /* 0x004fc80000410000 */
[----:B------:R-:W-:-:S04]  /*0890*/  FFMA.FTZ R23, R25, UR8, R23 ;  /* 0x0000000819177c23 */ /* 0x000fc80008010017 */
[----:B------:R-:W-:Y:S01]  /*08a0*/  FFMA.FTZ R25, -R23, UR9, R25 ;  /* 0x0000000917197c23 */ /* 0x000fe20008010119 */
[----:B------:R-:W-:Y:S01]  /*08b0*/  HFMA2 R23, -RZ, RZ, 0, 0 ;  /* 0x00000000ff177431 */ /* 0x000fe200000001ff */
[----:B------:R-:W-:Y:S01]  /*08c0*/  @!P2 SHF.L.U32 R23, R9, 0x10, RZ ;  /* 0x000000100917a819 */ /* 0x000fe200000006ff */
[----:B------:R-:W-:-:S04]  /*08d0*/  FMUL.FTZ R9, R22, R19 ;  /* 0x0000001316097220 */ /* 0x000fc80000410000 */
[----:B0-----:R-:W-:Y:S01]  /*08e0*/  FMUL.FTZ R9, R9, R26 ;  /* 0x0000001a09097220 */ /* 0x001fe20000410000 */
[----:B------:R-:W-:-:S03]  /*08f0*/  FMUL.FTZ R27, R11, R6 ;  /* 0x000000060b1b7220 */ /* 0x000fc60000410000 */
[----:B------:R-:W-:-:S04]  /*0900*/  FFMA.FTZ R9, R23, UR8, R9 ;  /* 0x0000000817097c23 */ /* 0x000fc80008010009 */
[----:B------:R-:W-:Y:S01]  /*0910*/  FFMA.FTZ R23, -R9, UR9, R23 ;  /* 0x0000000909177c23 */ /* 0x000fe20008010117 */
[----:B------:R-:W-:Y:S02]  /*0920*/  MOV R9, RZ ;  /* 0x000000ff00097202 */ /* 0x000fe40000000f00 */
[----:B------:R-:W-:Y:S02]  /*0930*/  @!P1 SHF.L.U32 R9, R28, 0x10, RZ ;  /* 0x000000101c099819 */ /* 0x000fe400000006ff */
[----:B------:R-:W0:Y:S02]  /*0940*/  MUFU.SQRT R28, R27 ;  /* 0x0000001b001c7308 */ /* 0x000e240000002000 */
[----:B0-----:R-:W-:-:S06]  /*0950*/  FADD.FTZ R28, R28, R7 ;  /* 0x000000071c1c7221 */ /* 0x001fcc0000010000 */
[----:B------:R0:W1:Y:S01]  /*0960*/  MUFU.RCP R29, R28 ;  /* 0x0000001c001d7308 */ /* 0x0000620000001000 */
[----:B------:R-:W-:Y:S01]  /*0970*/  FMUL.FTZ R26, R21, R19 ;  /* 0x00000013151a7220 */ /* 0x000fe20000410000 */
[----:B0-----:R-:W-:-:S03]  /*0980*/  HFMA2 R28, -RZ, RZ, 0, 0 ;  /* 0x00000000ff1c7431 */ /* 0x001fc600000001ff */
[----:B-1----:R-:W-:Y:S01]  /*0990*/  FMUL.FTZ R26, R26, R29 ;  /* 0x0000001d1a1a7220 */ /* 0x002fe20000410000 */
[----:B------:R-:W-:-:S03]  /*09a0*/  FMUL.FTZ R29, R20, R8 ;  /* 0x00000008141d7220 */ /* 0x000fc60000410000 */
[----:B------:R-:W-:Y:S01]  /*09b0*/  FFMA.FTZ R20, R9, UR8, R26 ;  /* 0x0000000809147c23 */ /* 0x000fe2000801001a */
[----:B------:R-:W-:-:S05]  /*09c0*/  @!P0 IMAD.WIDE R26, R5, 0x4, R12 ;  /* 0x00000004051a8825 */ /* 0x000fca00078e020c */
[----:B------:R0:W2:Y:S01]  /*09d0*/  @!P0 LDG.E R28, desc[UR14][R26.64] ;  /* 0x0000000e1a1c8981 */ /* 0x0000a2000c1e1900 */
[----:B------:R-:W-:Y:S01]  /*09e0*/  FMUL.FTZ R29, R29, R8 ;  /* 0x000000081d1d7220 */ /* 0x000fe20000410000 */
[----:B------:R-:W-:Y:S01]  /*09f0*/  FFMA.FTZ R20, -R20, UR9, R9 ;  /* 0x0000000914147c23 */ /* 0x000fe20008010109 */
[----:B------:R-:W-:-:S06]  /*0a00*/  @!P0 IMAD.WIDE R8, R5, 0x2, R16 ;  /* 0x0000000205088825 */ /* 0x000fcc00078e0210 */
[----:B------:R-:W3:Y:S01]  /*0a10*/  @!P0 LDG.E.U16 R8, desc[UR14][R8.64] ;  /* 0x0000000e08088981 */ /* 0x000ee2000c1e1500 */
[----:B------:R-:W-:Y:S01]  /*0a20*/  FMUL.FTZ R19, R24, R19 ;  /* 0x0000001318137220 */ /* 0x000fe20000410000 */
[----:B------:R-:W-:-:S04]  /*0a30*/  @!P3 F2FP.BF16.F32.PACK_AB R25, RZ, R25 ;  /* 0x00000019ff19b23e */ /* 0x000fc800000010ff */
[----:B0-----:R-:W-:Y:S02]  /*0a40*/  PRMT R27, R25, 0x7610, R27 ;  /* 0x00007610191b7816 */ /* 0x001fe4000000001b */
[----:B------:R-:W-:Y:S02]  /*0a50*/  @!P2 F2FP.BF16.F32.PACK_AB R23, RZ, R23 ;  /* 0x00000017ff17a23e */ /* 0x000fe400000010ff */
[----:B------:R-:W-:Y:S01]  /*0a60*/  @!P1 F2FP.BF16.F32.PACK_AB R20, RZ, R20 ;  /* 0x00000014ff14923e */ /* 0x000fe200000010ff */
[----:B--2---:R-:W-:-:S04]  /*0a70*/  FFMA.FTZ R5, R28, R18, R29 ;  /* 0x000000121c057223 */ /* 0x004fc8000001001d */
[----:B------:R-:W-:-:S06]  /*0a80*/  FMUL.FTZ R28, R5, R6 ;  /* 0x00000006051c7220 */ /* 0x000fcc0000410000 */
[----:B------:R-:W0:Y:S01]  /*0a90*/  MUFU.SQRT R28, R28 ;  /* 0x0000001c001c7308 */ /* 0x000e220000002000 */
[----:B------:R-:W1:Y:S01]  /*0aa0*/  S2R R29, SR_TID.X ;  /* 0x00000000001d7919 */ /* 0x000e620000002100 */
[----:B0-----:R-:W-:-:S06]  /*0ab0*/  FADD.FTZ R7, R28, R7 ;  /* 0x000000071c077221 */ /* 0x001fcc0000010000 */
[----:B------:R-:W0:Y:S01]  /*0ac0*/  MUFU.RCP R18, R7 ;  /* 0x0000000700127308 */ /* 0x000e220000001000 */
[----:B------:R-:W-:Y:S02]  /*0ad0*/  MOV R6, RZ ;  /* 0x000000ff00067202 */ /* 0x000fe40000000f00 */
[----:B---3--:R-:W-:Y:S02]  /*0ae0*/  @!P0 SHF.L.U32 R6, R8, 0x10, RZ ;  /* 0x0000001008068819 */ /* 0x008fe400000006ff */
[----:B-1----:R-:W-:Y:S01]  /*0af0*/  IADD3 R29, PT, PT, R29, UR4, RZ ;  /* 0x000000041d1d7c10 */ /* 0x002fe2000fffe0ff */
[----:B0-----:R-:W-:-:S04]  /*0b00*/  FMUL.FTZ R9, R19, R18 ;  /* 0x0000001213097220 */ /* 0x001fc80000410000 */
[----:B------:R-:W-:Y:S01]  /*0b10*/  FFMA.FTZ R9, R6, UR8, R9 ;  /* 0x0000000806097c23 */ /* 0x000fe20008010009 */
[----:B------:R-:W-:-:S04]  /*0b20*/  @!P3 IMAD.WIDE R18, R29, 0x2, R16 ;  /* 0x000000021d12b825 */ /* 0x000fc800078e0210 */
[----:B------:R-:W-:Y:S01]  /*0b30*/  FFMA.FTZ R25, -R9, UR9, R6 ;  /* 0x0000000909197c23 */ /* 0x000fe20008010106 */
[C---:B------:R-:W-:Y:S01]  /*0b40*/  @!P3 IMAD.WIDE R8, R29.reuse, 0x4, R14 ;  /* 0x000000041d08b825 */ /* 0x040fe200078e020e */
[----:B------:R0:W-:Y:S03]  /*0b50*/  @!P3 STG.E.U16 desc[UR14][R18.64], R27 ;  /* 0x0000001b1200b986 */ /* 0x0001e6000c10150e */
[C---:B------:R-:W-:Y:S01]  /*0b60*/  @!P3 IMAD.WIDE R6, R29.reuse, 0x4, R12 ;  /* 0x000000041d06b825 */ /* 0x040fe200078e020c */
[----:B------:R-:W-:Y:S01]  /*0b70*/  IADD3 R29, PT, PT, R29, UR5, RZ ;  /* 0x000000051d1d7c10 */ /* 0x000fe2000fffe0ff */
[----:B------:R-:W-:Y:S04]  /*0b80*/  @!P3 STG.E desc[UR14][R8.64], R4 ;  /* 0x000000040800b986 */ /* 0x000fe8000c10190e */
[----:B------:R1:W-:Y:S01]  /*0b90*/  @!P3 STG.E desc[UR14][R6.64], R3 ;  /* 0x000000030600b986 */ /* 0x0003e2000c10190e */
[----:B0-----:R-:W-:-:S04]  /*0ba0*/  @!P2 IMAD.WIDE R26, R29, 0x2, R16 ;  /* 0x000000021d1aa825 */ /* 0x001fc800078e0210 */
[----:B------:R-:W-:Y:S01]  /*0bb0*/  @!P2 IMAD.WIDE R18, R29, 0x4, R14 ;  /* 0x000000041d12a825 */ /* 0x000fe200078e020e */
[----:B-1----:R-:W-:Y:S02]  /*0bc0*/  PRMT R7, R23, 0x7610, R7 ;  /* 0x0000761017077816 */ /* 0x002fe40000000007 */
[C---:B------:R-:W-:Y:S01]  /*0bd0*/  IADD3 R23, PT, PT, R29.reuse, UR5, RZ ;  /* 0x000000051d177c10 */ /* 0x040fe2000fffe0ff */
[----:B------:R-:W-:Y:S02]  /*0be0*/  @!P2 IMAD.WIDE R28, R29, 0x4, R12 ;  /* 0x000000041d1ca825 */ /* 0x000fe400078e020c */
[----:B------:R0:W-:Y:S01]  /*0bf0*/  @!P2 STG.E.U16 desc[UR14][R26.64], R7 ;  /* 0x000000071a00a986 */ /* 0x0001e2000c10150e */
[C---:B------:R-:W-:Y:S01]  /*0c00*/  IADD3 R3, PT, PT, R23.reuse, UR5, RZ ;  /* 0x0000000517037c10 */ /* 0x040fe2000fffe0ff */
[----:B------:R-:W-:Y:S02]  /*0c10*/  @!P1 IMAD.WIDE R8, R23, 0x4, R14 ;  /* 0x0000000417089825 */ /* 0x000fe400078e020e */
[----:B------:R1:W-:Y:S01]  /*0c20*/  @!P2 STG.E desc[UR14][R18.64], R22 ;  /* 0x000000161200a986 */ /* 0x0003e2000c10190e */
[----:B------:R-:W-:-:S03]  /*0c30*/  @!P0 F2FP.BF16.F32.PACK_AB R25, RZ, R25 ;  /* 0x00000019ff19823e */ /* 0x000fc600000010ff */
[----:B------:R-:W-:Y:S01]  /*0c40*/  @!P2 STG.E desc[UR14][R28.64], R10 ;  /* 0x0000000a1c00a986 */ /* 0x000fe2000c10190e */
[----:B0-----:R-:W-:Y:S01]  /*0c50*/  @!P1 IMAD.WIDE R6, R23, 0x2, R16 ;  /* 0x0000000217069825 */ /* 0x001fe200078e0210 */
[----:B------:R-:W-:-:S04]  /*0c60*/  ULEA UR4, UR5, UR4, 0x2 ;  /* 0x0000000405047291 */ /* 0x000fc8000f8e10ff */
[----:B------:R0:W-:Y:S01]  /*0c70*/  @!P1 STG.E.U16 desc[UR14][R6.64], R20 ;  /* 0x0000001406009986 */ /* 0x0001e2000c10150e */
[----:B-1----:R-:W-:-:S04]  /*0c80*/  @!P0 IMAD.WIDE R18, R3, 0x2, R16 ;  /* 0x0000000203128825 */ /* 0x002fc800078e0210 */
[----:B------:R-:W-:Y:S01]  /*0c90*/  @!P0 IMAD.WIDE R26, R3, 0x4, R14 ;  /* 0x00000004031a8825 */ /* 0x000fe200078e020e */
[----:B------:R4:W-:Y:S03]  /*0ca0*/  @!P1 STG.E desc[UR14][R8.64], R21 ;  /* 0x0000001508009986 */ /* 0x0009e6000c10190e */
[----:B0-----:R-:W-:-:S04]  /*0cb0*/  @!P1 IMAD.WIDE R6, R23, 0x4, R12 ;  /* 0x0000000417069825 */ /* 0x001fc800078e020c */
[----:B------:R-:W-:Y:S01]  /*0cc0*/  @!P0 IMAD.WIDE R22, R3, 0x4, R12 ;  /* 0x0000000403168825 */ /* 0x000fe200078e020c */
[----:B------:R4:W-:Y:S04]  /*0cd0*/  @!P1 STG.E desc[UR14][R6.64], R11 ;  /* 0x0000000b06009986 */ /* 0x0009e8000c10190e */
[----:B------:R4:W-:Y:S04]  /*0ce0*/  @!P0 STG.E.U16 desc[UR14][R18.64], R25 ;  /* 0x0000001912008986 */ /* 0x0009e8000c10150e */
[----:B------:R4:W-:Y:S04]  /*0cf0*/  @!P0 STG.E desc[UR14][R26.64], R24 ;  /* 0x000000181a008986 */ /* 0x0009e8000c10190e */
[----:B------:R4:W-:Y:S01]  /*0d00*/  @!P0 STG.E desc[UR14][R22.64], R5 ;  /* 0x0000000516008986 */ /* 0x0009e2000c10190e */
[----:B------:R-:W-:-:S13]  /*0d10*/  ISETP.LE.AND P0, PT, R2, UR4, PT ;  /* 0x0000000402007c0c */ /* 0x000fda000bf03270 */
[----:B----4-:R-:W-:Y:S05]  /*0d20*/  @!P0 BRA `(.L_x_209) ;  /* 0xfffffff400488947 */ /* 0x010fea000383ffff */
[----:B------:R-:W-:Y:S05]  /*0d30*/  EXIT ;  /* 0x000000000000794d */ /* 0x000fea0003800000 */
.L_x_208:
[----:B------:R-:W2:Y:S01]  /*0d40*/  S2R R3, SR_TID.X ;  /* 0x0000000000037919 */ /* 0x000ea20000002100 */
[----:B------:R-:W3:Y:S01]  /*0d50*/  LDCU UR12, c[0x0][0xf90] ;  /* 0x0001f200ff0c77ac */ /* 0x000ee20008000800 */
[----:B------:R-:W4:Y:S01]  /*0d60*/  LDCU UR9, c[0x0][0xf84] ;  /* 0x0001f080ff0977ac */ /* 0x000f220008000800 */
[----:B------:R-:W0:Y:S01]  /*0d70*/  LDCU UR8, c[0x0][0xf98] ;  /* 0x0001f300ff0877ac */ /* 0x000e220008000800 */
[----:B------:R-:W0:Y:S01]  /*0d80*/  LDCU.64 UR10, c[0x0][0xf88] ;  /* 0x0001f100ff0a77ac */ /* 0x000e220008000a00 */
[----:B------:R-:W-:-:S05]  /*0d90*/  UMOV UR4, URZ ;  /* 0x000000ff00047c82 */ /* 0x000fca0008000000 */
.L_x_218:
[----:B0-2---:R-:W-:Y:S01]  /*0da0*/  IADD3 R26, PT, PT, R3, UR4, RZ ;  /* 0x00000004031a7c10 */ /* 0x005fe2000fffe0ff */
[----:B------:R-:W-:Y:S01]  /*0db0*/  HFMA2 R27, -RZ, RZ, 0, 0 ;  /* 0x00000000ff1b7431 */ /* 0x000fe200000001ff */
[----:B------:R-:W-:Y:S02]  /*0dc0*/  SHF.R.S32.HI R22, RZ, 0x1f, R0 ;  /* 0x0000001fff167819 */ /* 0x000fe40000011400 */
[C---:B------:R-:W-:Y:S02]  /*0dd0*/  ISETP.GE.AND P1, PT, R26.reuse, R2, PT ;  /* 0x000000021a00720c */ /* 0x040fe40003f26270 */
[----:B0--3--:R-:W-:-:S04]  /*0de0*/  IADD3 R28, PT, PT, R26, UR5, RZ ;  /* 0x000000051a1c7c10 */ /* 0x009fc8000fffe0ff */
[----:B------:R-:W-:Y:S02]  /*0df0*/  ISETP.GE.AND P0, PT, R28, R2, PT ;  /* 0x000000021c00720c */ /* 0x000fe40003f06270 */
[----:B------:R-:W-:-:S05]  /*0e00*/  MOV R29, RZ ;  /* 0x000000ff001d7202 */ /* 0x000fca0000000f00 */
[----:B------:R-:W-:Y:S01]  /*0e10*/  @!P1 IADD3 R4, P2, PT, R0, R26, RZ ;  /* 0x0000001a00049210 */ /* 0x000fe20007f5e0ff */
[----:B------:R-:W-:Y:S01]  /*0e20*/  @!P1 IMAD.WIDE R6, R26, 0x4, R12 ;  /* 0x000000041a069825 */ /* 0x000fe200078e020c */
[----:B------:R-:W-:Y:S02]  /*0e30*/  IADD3 R5, PT, PT, R28, UR5, RZ ;  /* 0x000000051c057c10 */ /* 0x000fe4000fffe0ff */
[C---:B-1----:R-:W-:Y:S01]  /*0e40*/  @!P1 LEA.HI.X.SX32 R19, R26.reuse, R22, 0x1, P2 ;  /* 0x000000161a139211 */ /* 0x042fe200010f0eff */
[----:B------:R-:W-:Y:S01]  /*0e50*/  @!P1 IMAD.WIDE R8, R26, 0x4, R14 ;  /* 0x000000041a089825 */ /* 0x000fe200078e020e */
[C---:B------:R-:W-:Y:S01]  /*0e60*/  @!P1 LEA R24, P2, R4.reuse, UR6, 0x1 ;  /* 0x0000000604189c11 */ /* 0x040fe2000f8408ff */
[----:B-1----:R0:W2:Y:S03]  /*0e70*/  @!P1 LDG.E R29, desc[UR14][R6.64] ;  /* 0x0000000e061d9981 */ /* 0x0020a6000c1e1900 */
[----:B------:R-:W-:Y:S01]  /*0e80*/  @!P1 LEA.HI.X R25, R4, UR7, R19, 0x1, P2 ;  /* 0x0000000704199c11 */ /* 0x000fe200090f0c13 */
[----:B------:R-:W-:Y:S01]  /*0e90*/  HFMA2 R11, -RZ, RZ, 0, 0 ;  /* 0x00000000ff0b7431 */ /* 0x000fe200000001ff */
[C---:B------:R-:W-:Y:S01]  /*0ea0*/  ISETP.GE.AND P2, PT, R5.reuse, R2, PT ;  /* 0x000000020500720c */ /* 0x040fe20003f46270 */
[----:B------:R-:W-:Y:S01]  /*0eb0*/  @!P0 IMAD.WIDE R20, R28, 0x4, R14 ;  /* 0x000000041c148825 */ /* 0x000fe200078e020e */
[----:B------:R-:W-:Y:S01]  /*0ec0*/  @!P0 IADD3 R4, P3, PT, R0, R28, RZ ;  /* 0x0000001c00048210 */ /* 0x000fe20007f7e0ff */
[----:B------:R1:W5:Y:S01]  /*0ed0*/  @!P1 LDG.E R27, desc[UR14][R8.64] ;  /* 0x0000000e081b9981 */ /* 0x000362000c1e1900 */
[----:B0-----:R-:W-:-:S02]  /*0ee0*/  IADD3 R7, PT, PT, R5, UR5, RZ ;  /* 0x0000000505077c10 */ /* 0x001fc4000fffe0ff */
[----:B------:R-:W-:Y:S01]  /*0ef0*/  @!P0 LEA.HI.X.SX32 R19, R28, R22, 0x1, P3 ;  /* 0x000000161c138211 */ /* 0x000fe200018f0eff */
[----:B------:R0:W3:Y:S01]  /*0f00*/  @!P0 LDG.E R11, desc[UR14][R20.64] ;  /* 0x0000000e140b8981 */ /* 0x0000e2000c1e1900 */
[----:B------:R-:W-:Y:S02]  /*0f10*/  ISETP.GE.AND P3, PT, R7, R2, PT ;  /* 0x000000020700720c */ /* 0x000fe40003f66270 */
[----:B------:R-:W-:Y:S02]  /*0f20*/  @!P0 LEA R18, P4, R4, UR6, 0x1 ;  /* 0x0000000604128c11 */ /* 0x000fe4000f8808ff */
[----:B------:R-:W-:Y:S01]  /*0f30*/  MOV R23, RZ ;  /* 0x000000ff00177202 */ /* 0x000fe20000000f00 */
[----:B-1----:R-:W-:Y:S01]  /*0f40*/  @!P0 IMAD.WIDE R8, R28, 0x4, R12 ;  /* 0x000000041c088825 */ /* 0x002fe200078e020c */
[----:B------:R-:W-:Y:S02]  /*0f50*/  @!P0 LEA.HI.X R19, R4, UR7, R19, 0x1, P4 ;  /* 0x0000000704138c11 */ /* 0x000fe4000a0f0c13 */
[----:B------:R1:W4:Y:S01]  /*0f60*/  @!P1 LDG.E.U16 R4, desc[UR14][R24.64] ;  /* 0x0000000e18049981 */ /* 0x000322000c1e1500 */
[----:B0-----:R-:W-:-:S03]  /*0f70*/  @!P2 IADD3 R21, P4, PT, R0, R5, RZ ;  /* 0x000000050015a210 */ /* 0x001fc60007f9e0ff */
[----:B------:R0:W2:Y:S04]  /*0f80*/  @!P0 LDG.E R23, desc[UR14][R8.64] ;  /* 0x0000000e08178981 */ /* 0x0000a8000c1e1900 */
[----:B------:R0:W5:Y:S01]  /*0f90*/  @!P0 LDG.E.U16 R6, desc[UR14][R18.64] ;  /* 0x0000000e12068981 */ /* 0x000162000c1e1500 */
[----:B-1----:R-:W-:Y:S01]  /*0fa0*/  @!P3 IADD3 R24, P5, PT, R0, R7, RZ ;  /* 0x000000070018b210 */ /* 0x002fe20007fbe0ff */
[----:B0-----:R-:W-:Y:S01]  /*0fb0*/  @!P1 IMAD.WIDE R8, R26, 0x2, R16 ;  /* 0x000000021a089825 */ /* 0x001fe200078e0210 */
[----:B------:R-:W-:-:S04]  /*0fc0*/  @!P2 LEA.HI.X.SX32 R18, R5, R22, 0x1, P4 ;  /* 0x000000160512a211 */ /* 0x000fc800020f0eff */
[----:B------:R0:W3:Y:S01]  /*0fd0*/  @!P1 LDG.E.U16 R10, desc[UR14][R8.64] ;  /* 0x0000000e080a9981 */ /* 0x0000e2000c1e1500 */
[----:B------:R-:W-:Y:S02]  /*0fe0*/  @!P2 LEA R20, P4, R21, UR6, 0x1 ;  /* 0x000000061514ac11 */ /* 0x000fe4000f8808ff */
[----:B------:R-:W-:Y:S02]  /*0ff0*/  @!P3 LEA.HI.X.SX32 R22, R7, R22, 0x1, P5 ;  /* 0x000000160716b211 */ /* 0x000fe400028f0eff */
[----:B------:R-:W-:Y:S01]  /*1000*/  @!P2 LEA.HI.X R21, R21, UR7, R18, 0x1, P4 ;  /* 0x000000071515ac11 */ /* 0x000fe2000a0f0c12 */
[----:B------:R-:W-:Y:S02]  /*1010*/  @!P0 IMAD.WIDE R18, R28, 0x2, R16 ;  /* 0x000000021c128825 */ /* 0x000fe400078e0210 */
[----:B------:R-:W1:Y:S01]  /*1020*/  LDC R28, c[0x0][0xf7c] ;  /* 0x0003df00ff1c7b82 */ /* 0x000e620000000800 */
[C---:B0-----:R-:W-:Y:S02]  /*1030*/  @!P3 LEA R8, P4, R24.reuse, UR6, 0x1 ;  /* 0x000000061808bc11 */ /* 0x041fe4000f8808ff */
[----:B------:R0:W2:Y:S02]  /*1040*/  @!P0 LDG.E.U16 R25, desc[UR14][R18.64] ;  /* 0x0000000e12198981 */ /* 0x0000a4000c1e1500 */
[----:B------:R-:W-:-:S02]  /*1050*/  @!P3 LEA.HI.X R9, R24, UR7, R22, 0x1, P4 ;  /* 0x000000071809bc11 */ /* 0x000fc4000a0f0c16 */
[----:B------:R-:W2:Y:S04]  /*1060*/  @!P2 LDG.E.U16 R21, desc[UR14][R20.64] ;  /* 0x0000000e1415a981 */ /* 0x000ea8000c1e1500 */
[----:B------:R-:W2:Y:S01]  /*1070*/  @!P3 LDG.E.U16 R20, desc[UR14][R8.64] ;  /* 0x0000000e0814b981 */ /* 0x000ea2000c1e1500 */
[----:B------:R-:W-:Y:S02]  /*1080*/  HFMA2 R24, -RZ, RZ, 0, 0 ;  /* 0x00000000ff187431 */ /* 0x000fe400000001ff */
[----:B0-----:R-:W-:-:S05]  /*1090*/  @!P2 IMAD.WIDE R18, R5, 0x4, R14 ;  /* 0x000000040512a825 */ /* 0x001fca00078e020e */
[----:B------:R0:W2:Y:S02]  /*10a0*/  @!P2 LDG.E R24, desc[UR14][R18.64] ;  /* 0x0000000e1218a981 */ /* 0x0000a4000c1e1900 */
[----:B0-----:R-:W-:-:S06]  /*10b0*/  @!P2 IMAD.WIDE R18, R5, 0x2, R16 ;  /* 0x000000020512a825 */ /* 0x001fcc00078e0210 */
[----:B------:R0:W2:Y:S01]  /*10c0*/  @!P2 LDG.E.U16 R18, desc[UR14][R18.64] ;  /* 0x0000000e1212a981 */ /* 0x0000a2000c1e1500 */
[----:B------:R-:W-:Y:S01]  /*10d0*/  ISETP.GE.AND P4, PT, R26, R2, PT ;  /* 0x000000021a00720c */ /* 0x000fe20003f86270 */
[----:B0-----:R-:W-:Y:S01]  /*10e0*/  HFMA2 R19, -RZ, RZ, 0, 0 ;  /* 0x00000000ff137431 */ /* 0x001fe200000001ff */
[----:B------:R-:W-:Y:S01]  /*10f0*/  MOV R26, RZ ;  /* 0x000000ff001a7202 */ /* 0x000fe20000000f00 */
[----:B------:R-:W-:Y:S01]  /*1100*/  @!P3 IMAD.WIDE R8, R7, 0x4, R14 ;  /* 0x000000040708b825 */ /* 0x000fe200078e020e */
[----:B------:R-:W-:-:S06]  /*1110*/  MOV R22, RZ ;  /* 0x000000ff00167202 */ /* 0x000fcc0000000f00 */
[----:B------:R0:W2:Y:S01]  /*1120*/  @!P3 LDG.E R22, desc[UR14][R8.64] ;  /* 0x0000000e0816b981 */ /* 0x0000a2000c1e1900 */
[----:B----4-:R-:W-:Y:S02]  /*1130*/  @!P1 SHF.L.U32 R19, R4, 0x10, RZ ;  /* 0x0000001004139819 */ /* 0x010fe400000006ff */
[----:B------:R-:W-:Y:S02]  /*1140*/  MOV R4, RZ ;  /* 0x000000ff00047202 */ /* 0x000fe40000000f00 */
[----:B---3--:R-:W-:Y:S01]  /*1150*/  @!P1 SHF.L.U32 R4, R10, 0x10, RZ ;  /* 0x000000100a049819 */ /* 0x008fe200000006ff */
[----:B------:R-:W-:Y:S01]  /*1160*/  HFMA2 R10, -RZ, RZ, 0, 0 ;  /* 0x00000000ff0a7431 */ /* 0x000fe200000001ff */
[----:B-----5:R-:W-:Y:S02]  /*1170*/  @!P0 SHF.L.U32 R10, R6, 0x10, RZ ;  /* 0x00000010060a8819 */ /* 0x020fe400000006ff */
[----:B------:R-:W-:Y:S02]  /*1180*/  MOV R6, RZ ;  /* 0x000000ff00067202 */ /* 0x000fe40000000f00 */
[----:B--2---:R-:W-:Y:S01]  /*1190*/  @!P0 SHF.L.U32 R6, R25, 0x10, RZ ;  /* 0x0000001019068819 */ /* 0x004fe200000006ff */
[----:B------:R-:W-:Y:S01]  /*11a0*/  HFMA2 R25, -RZ, RZ, 0, 0 ;  /* 0x00000000ff197431 */ /* 0x000fe200000001ff */
[----:B------:R-:W-:-:S02]  /*11b0*/  @!P2 SHF.L.U32 R25, R21, 0x10, RZ ;  /* 0x000000101519a819 */ /* 0x000fc400000006ff */
[----:B------:R-:W-:Y:S01]  /*11c0*/  @!P3 SHF.L.U32 R26, R20, 0x10, RZ ;  /* 0x00000010141ab819 */ /* 0x000fe200000006ff */
[----:B------:R-:W-:-:S06]  /*11d0*/  @!P3 IMAD.WIDE R20, R7, 0x2, R16 ;  /* 0x000000020714b825 */ /* 0x000fcc00078e0210 */
[----:B------:R1:W2:Y:S01]  /*11e0*/  @!P3 LDG.E.U16 R20, desc[UR14][R20.64] ;  /* 0x0000000e1414b981 */ /* 0x0002a2000c1e1500 */
[----:B0-----:R-:W-:Y:S01]  /*11f0*/  CS2R R8, SRZ ;  /* 0x0000000000087805 */ /* 0x001fe2000001ff00 */
[----:B-1----:R-:W-:Y:S01]  /*1200*/  FADD.FTZ R21, -R28, 1 ;  /* 0x3f8000001c157421 */ /* 0x002fe20000010100 */
[----:B------:R-:W-:Y:S01]  /*1210*/  @!P2 SHF.L.U32 R8, R18, 0x10, RZ ;  /* 0x000000101208a819 */ /* 0x000fe200000006ff */
[----:B------:R-:W-:Y:S01]  /*1220*/  FFMA.FTZ R18, R4, UR8, R19 ;  /* 0x0000000804127c23 */ /* 0x000fe20008010013 */
[----:B------:R-:W-:-:S03]  /*1230*/  FFMA.FTZ R19, R6, UR8, R10 ;  /* 0x0000000806137c23 */ /* 0x000fc6000801000a */
[----:B------:R-:W-:-:S04]  /*1240*/  FMUL.FTZ R10, R21, R18 ;  /* 0x00000012150a7220 */ /* 0x000fc80000410000 */
[----:B------:R-:W-:Y:S01]  /*1250*/  FFMA.FTZ R10, R27, R28, R10 ;  /* 0x0000001c1b0a7223 */ /* 0x000fe2000001000a */
[----:B------:R-:W-:-:S04]  /*1260*/  FMUL.FTZ R27, R21, R19 ;  /* 0x00000013151b7220 */ /* 0x000fc80000410000 */
[----:B------:R-:W-:Y:S01]  /*1270*/  FFMA.FTZ R11, R11, R28, R27 ;  /* 0x0000001c0b0b7223 */ /* 0x000fe2000001001b */
[----:B------:R-:W-:Y:S01]  /*1280*/  FFMA.FTZ R25, R8, UR8, R25 ;  /* 0x0000000808197c23 */ /* 0x000fe20008010019 */
[----:B--2---:R-:W-:-:S05]  /*1290*/  @!P3 SHF.L.U32 R9, R20, 0x10, RZ ;  /* 0x000000101409b819 */ /* 0x004fca00000006ff */
[----:B------:R-:W-:Y:S02]  /*12a0*/  FFMA.FTZ R27, R9, UR8, R26 ;  /* 0x00000008091b7c23 */ /* 0x000fe4000801001a */
[----:B------:R-:W0:Y:S01]  /*12b0*/  LDC R26, c[0x0][0xf80] ;  /* 0x0003e000ff1a7b82 */ /* 0x000e220000000800 */
[C---:B------:R-:W-:Y:S01]  /*12c0*/  FMUL.FTZ R20, R21.reuse, R25 ;  /* 0x0000001915147220 */ /* 0x040fe20000410000 */
[----:B------:R-:W-:-:S03]  /*12d0*/  FMUL.FTZ R21, R21, R27 ;  /* 0x0000001b15157220 */ /* 0x000fc60000410000 */
[-C--:B------:R-:W-:Y:S01]  /*12e0*/  FFMA.FTZ R20, R24, R28.reuse, R20 ;  /* 0x0000001c18147223 */ /* 0x080fe20000010014 */
[----:B------:R-:W-:Y:S01]  /*12f0*/  FFMA.FTZ R21, R22, R28, R21 ;  /* 0x0000001c16157223 */ /* 0x000fe20000010015 */
[----:B0-----:R-:W-:-:S04]  /*1300*/  FADD.FTZ R24, -R26, 1 ;  /* 0x3f8000001a187421 */ /* 0x001fc80000010100 */
[----:B------:R-:W-:-:S04]  /*1310*/  FMUL.FTZ R22, R24, R18 ;  /* 0x0000001218167220 */ /* 0x000fc80000410000 */
[----:B------:R-:W-:Y:S01]  /*1320*/  FMUL.FTZ R22, R18, R22 ;  /* 0x0000001612167220 */ /* 0x000fe20000410000 */
[----:B------:R-:W-:-:S04]  /*1330*/  FMUL.FTZ R18, R24, R19 ;  /* 0x0000001318127220 */ /* 0x000fc80000410000 */
[----:B------:R-:W-:Y:S01]  /*1340*/  FMUL.FTZ R18, R19, R18 ;  /* 0x0000001213127220 */ /* 0x000fe20000410000 */
[-C--:B------:R-:W-:Y:S01]  /*1350*/  FFMA.FTZ R22, R29, R26.reuse, R22 ;  /* 0x0000001a1d167223 */ /* 0x080fe20000010016 */
[----:B------:R-:W-:Y:S02]  /*1360*/  CS2R R28, SRZ ;  /* 0x00000000001c7805 */ /* 0x000fe4000001ff00 */
[----:B------:R-:W-:Y:S01]  /*1370*/  FFMA.FTZ R23, R23, R26, R18 ;  /* 0x0000001a17177223 */ /* 0x000fe20000010012 */
[----:B------:R-:W-:-:S05]  /*1380*/  @!P2 IMAD.WIDE R18, R5, 0x4, R12 ;  /* 0x000000040512a825 */ /* 0x000fca00078e020c */
[----:B------:R0:W2:Y:S02]  /*1390*/  @!P2 LDG.E R29, desc[UR14][R18.64] ;  /* 0x0000000e121da981 */ /* 0x0000a4000c1e1900 */
[----:B0-----:R-:W-:-:S05]  /*13a0*/  @!P3 IMAD.WIDE R18, R7, 0x4, R12 ;  /* 0x000000040712b825 */ /* 0x001fca00078e020c */
[----:B------:R0:W3:Y:S01]  /*13b0*/  @!P3 LDG.E R28, desc[UR14][R18.64] ;  /* 0x0000000e121cb981 */ /* 0x0000e2000c1e1900 */
[----:B------:R-:W-:Y:S01]  /*13c0*/  BSSY.RECONVERGENT B0, `(.L_x_210) ;  /* 0x0000019000007945 */ /* 0x000fe20003800200 */
[C---:B0-----:R-:W-:Y:S01]  /*13d0*/  FMUL.FTZ R18, R24.reuse, R25 ;  /* 0x0000001918127220 */ /* 0x041fe20000410000 */
[----:B------:R-:W-:-:S03]  /*13e0*/  FMUL.FTZ R24, R24, R27 ;  /* 0x0000001b18187220 */ /* 0x000fc60000410000 */
[----:B------:R-:W-:Y:S01]  /*13f0*/  FMUL.FTZ R25, R25, R18 ;  /* 0x0000001219197220 */ /* 0x000fe20000410000 */
[----:B------:R-:W-:-:S03]  /*1400*/  FMUL.FTZ R27, R27, R24 ;  /* 0x000000181b1b7220 */ /* 0x000fc60000410000 */
[-C--:B--2---:R-:W-:Y:S01]  /*1410*/  FFMA.FTZ R29, R29, R26.reuse, R25 ;  /* 0x0000001a1d1d7223 */ /* 0x084fe20000010019 */
[----:B---3--:R-:W-:Y:S01]  /*1420*/  FFMA.FTZ R28, R28, R26, R27 ;  /* 0x0000001a1c1c7223 */ /* 0x008fe2000001001b */
[----:B------:R-:W-:Y:S06]  /*1430*/  @P4 BRA `(.L_x_211) ;  /* 0x0000000000444947 */ /* 0x000fec0003800000 */
[----:B------:R-:W0:Y:S02]  /*1440*/  MUFU.RCP R19, UR10 ;  /* 0x0000000a00137d08 */ /* 0x000e240008001000 */
[----:B0-----:R-:W-:-:S06]  /*1450*/  FMUL.FTZ R18, R22, R19 ;  /* 0x0000001316127220 */ /* 0x001fcc0000410000 */
[----:B------:R-:W0:Y:S08]  /*1460*/  MUFU.RCP R19, UR9 ;  /* 0x0000000900137d08 */ /* 0x000e300008001000 */
[----:B------:R-:W1:Y:S01]  /*1470*/  MUFU.SQRT R18, R18 ;  /* 0x0000001200127308 */ /* 0x000e620000002000 */
[----:B0-----:R-:W-:Y:S01]  /*1480*/  FMUL.FTZ R19, R10, R19 ;  /* 0x000000130a137220 */ /* 0x001fe20000410000 */
[----:B-1----:R-:W-:-:S06]  /*1490*/  FADD.FTZ R24, R18, UR11 ;  /* 0x0000000b12187e21 */ /* 0x002fcc0008010000 */
[----:B------:R-:W0:Y:S02]  /*14a0*/  MUFU.RCP R24, R24 ;  /* 0x0000001800187308 */ /* 0x000e240000001000 */
[----:B0-----:R-:W-:-:S04]  /*14b0*/  FMUL.FTZ R19, R19, R24 ;  /* 0x0000001813137220 */ /* 0x001fc80000410000 */
[----:B------:R-:W-:Y:S01]  /*14c0*/  FFMA.FTZ R4, -R19, UR12, R4 ;  /* 0x0000000c13047c23 */ /* 0x000fe20008010104 */
[----:B------:R-:W-:-:S04]  /*14d0*/  IADD3 R19, PT, PT, R3, UR4, RZ ;  /* 0x0000000403137c10 */ /* 0x000fc8000fffe0ff */
[----:B------:R-:W-:Y:S01]  /*14e0*/  F2FP.BF16.F32.PACK_AB R4, RZ, R4 ;  /* 0x00000004ff04723e */ /* 0x000fe200000010ff */
[----:B------:R-:W-:-:S04]  /*14f0*/  IMAD.WIDE R26, R19, 0x2, R16 ;  /* 0x00000002131a7825 */ /* 0x000fc800078e0210 */
[C---:B------:R-:W-:Y:S01]  /*1500*/  IMAD.WIDE R24, R19.reuse, 0x4, R14 ;  /* 0x0000000413187825 */ /* 0x040fe200078e020e */
[----:B------:R0:W-:Y:S03]  /*1510*/  STG.E.U16 desc[UR14][R26.64], R4 ;  /* 0x000000041a007986 */ /* 0x0001e6000c10150e */
[----:B------:R-:W-:Y:S01]  /*1520*/  IMAD.WIDE R18, R19, 0x4, R12 ;  /* 0x0000000413127825 */ /* 0x000fe200078e020c */
[----:B------:R0:W-:Y:S04]  /*1530*/  STG.E desc[UR14][R24.64], R10 ;  /* 0x0000000a18007986 */ /* 0x0001e8000c10190e */
[----:B------:R0:W-:Y:S02]  /*1540*/  STG.E desc[UR14][R18.64], R22 ;  /* 0x0000001612007986 */ /* 0x0001e4000c10190e */
.L_x_211:
[----:B------:R-:W-:Y:S05]  /*1550*/  BSYNC.RECONVERGENT B0 ;  /* 0x0000000000007941 */ /* 0x000fea0003800200 */
.L_x_210:
[----:B------:R-:W-:Y:S04]  /*1560*/  BSSY.RECONVERGENT B0, `(.L_x_212) ;  /* 0x0000014000007945 */ /* 0x000fe80003800200 */
[----:B------:R-:W-:Y:S05]  /*1570*/  @P0 BRA `(.L_x_213) ;  /* 0x0000000000480947 */ /* 0x000fea0003800000 */
[----:B0-----:R-:W0:Y:S08]  /*1580*/  MUFU.RCP R4, UR10 ;  /* 0x0000000a00047d08 */ /* 0x001e300008001000 */
[----:B------:R-:W1:Y:S01]  /*1590*/  MUFU.RCP R18, UR9 ;  /* 0x0000000900127d08 */ /* 0x000e620008001000 */
[----:B0-----:R-:W-:-:S07]  /*15a0*/  FMUL.FTZ R4, R23, R4 ;  /* 0x0000000417047220 */ /* 0x001fce0000410000 */
[----:B------:R-:W0:Y:S01]  /*15b0*/  MUFU.SQRT R4, R4 ;  /* 0x0000000400047308 */ /* 0x000e220000002000 */
[----:B-1----:R-:W-:Y:S01]  /*15c0*/  FMUL.FTZ R18, R11, R18 ;  /* 0x000000120b127220 */ /* 0x002fe20000410000 */
[----:B0-----:R-:W-:-:S06]  /*15d0*/  FADD.FTZ R10, R4, UR11 ;  /* 0x0000000b040a7e21 */ /* 0x001fcc0008010000 */
[----:B------:R-:W0:Y:S02]  /*15e0*/  MUFU.RCP R19, R10 ;  /* 0x0000000a00137308 */ /* 0x000e240000001000 */
[----:B0-----:R-:W-:Y:S01]  /*15f0*/  FMUL.FTZ R19, R18, R19 ;  /* 0x0000001312137220 */ /* 0x001fe20000410000 */
[----:B------:R-:W-:-:S03]  /*1600*/  IADD3 R18, PT, PT, R3, UR4, RZ ;  /* 0x0000000403127c10 */ /* 0x000fc6000fffe0ff */
[----:B------:R-:W-:Y:S01]  /*1610*/  FFMA.FTZ R19, -R19, UR12, R6 ;  /* 0x0000000c13137c23 */ /* 0x000fe20008010106 */
[----:B------:R-:W-:-:S04]  /*1620*/  IADD3 R18, PT, PT, R18, UR5, RZ ;  /* 0x0000000512127c10 */ /* 0x000fc8000fffe0ff */
[----:B------:R-:W-:Y:S01]  /*1630*/  F2FP.BF16.F32.PACK_AB R19, RZ, R19 ;  /* 0x00000013ff13723e */ /* 0x000fe200000010ff */
[----:B------:R-:W-:-:S04]  /*1640*/  IMAD.WIDE R26, R18, 0x2, R16 ;  /* 0x00000002121a7825 */ /* 0x000fc800078e0210 */
[C---:B------:R-:W-:Y:S01]  /*1650*/  IMAD.WIDE R24, R18.reuse, 0x4, R14 ;  /* 0x0000000412187825 */ /* 0x040fe200078e020e */
[----:B------:R0:W-:Y:S04]  /*1660*/  STG.E.U16 desc[UR14][R26.64], R19 ;  /* 0x000000131a007986 */ /* 0x0001e8000c10150e */
[----:B------:R1:W-:Y:S01]  /*1670*/  STG.E desc[UR14][R24.64], R11 ;  /* 0x0000000b18007986 */ /* 0x0003e2000c10190e */
[----:B0-----:R-:W-:-:S05]  /*1680*/  IMAD.WIDE R18, R18, 0x4, R12 ;  /* 0x0000000412127825 */ /* 0x001fca00078e020c */
[----:B------:R1:W-:Y:S02]  /*1690*/  STG.E desc[UR14][R18.64], R23 ;  /* 0x0000001712007986 */ /* 0x0003e4000c10190e */
.L_x_213:
[----:B------:R-:W-:Y:S05]  /*16a0*/  BSYNC.RECONVERGENT B0 ;  /* 0x0000000000007941 */ /* 0x000fea0003800200 */
.L_x_212:
[----:B------:R-:W-:Y:S04]  /*16b0*/  BSSY.RECONVERGENT B0, `(.L_x_214) ;  /* 0x0000013000007945 */ /* 0x000fe80003800200 */
[----:B------:R-:W-:Y:S05]  /*16c0*/  @P2 BRA `(.L_x_215) ;  /* 0x0000000000442947 */ /* 0x000fea0003800000 */
[----:B0-----:R-:W0:Y:S08]  /*16d0*/  MUFU.RCP R4, UR10 ;  /* 0x0000000a00047d08 */ /* 0x001e300008001000 */
[----:B-1----:R-:W1:Y:S01]  /*16e0*/  MUFU.RCP R19, UR9 ;  /* 0x0000000900137d08 */ /* 0x002e620008001000 */
[----:B0-----:R-:W-:-:S07]  /*16f0*/  FMUL.FTZ R4, R29, R4 ;  /* 0x000000041d047220 */ /* 0x001fce0000410000 */
[----:B------:R-:W0:Y:S01]  /*1700*/  MUFU.SQRT R4, R4 ;  /* 0x0000000400047308 */ /* 0x000e220000002000 */
[----:B-1----:R-:W-:Y:S01]  /*1710*/  FMUL.FTZ R10, R20, R19 ;  /* 0x00000013140a7220 */ /* 0x002fe20000410000 */
[----:B------:R-:W-:-:S04]  /*1720*/  IMAD.WIDE R18, R5, 0x2, R16 ;  /* 0x0000000205127825 */ /* 0x000fc800078e0210 */
[----:B0-----:R-:W-:-:S04]  /*1730*/  FADD.FTZ R6, R4, UR11 ;  /* 0x0000000b04067e21 */ /* 0x001fc80008010000 */
[----:B------:R-:W0:Y:S02]  /*1740*/  MUFU.RCP R11, R6 ;  /* 0x00000006000b7308 */ /* 0x000e240000001000 */
[----:B0-----:R-:W-:-:S04]  /*1750*/  FMUL.FTZ R11, R10, R11 ;  /* 0x0000000b0a0b7220 */ /* 0x001fc80000410000 */
[----:B------:R-:W-:-:S05]  /*1760*/  FFMA.FTZ R11, -R11, UR12, R8 ;  /* 0x0000000c0b0b7c23 */ /* 0x000fca0008010108 */
[----:B------:R-:W-:-:S04]  /*1770*/  F2FP.BF16.F32.PACK_AB R11, RZ, R11 ;  /* 0x0000000bff0b723e */ /* 0x000fc800000010ff */
[----:B------:R-:W-:Y:S01]  /*1780*/  PRMT R8, R11, 0x7610, R8 ;  /* 0x000076100b087816 */ /* 0x000fe20000000008 */
[----:B------:R-:W-:-:S04]  /*1790*/  IMAD.WIDE R10, R5, 0x4, R14 ;  /* 0x00000004050a7825 */ /* 0x000fc800078e020e */
[----:B------:R-:W-:Y:S01]  /*17a0*/  IMAD.WIDE R4, R5, 0x4, R12 ;  /* 0x0000000405047825 */ /* 0x000fe200078e020c */
[----:B------:R2:W-:Y:S04]  /*17b0*/  STG.E.U16 desc[UR14][R18.64], R8 ;  /* 0x0000000812007986 */ /* 0x0005e8000c10150e */
[----:B------:R2:W-:Y:S04]  /*17c0*/  STG.E desc[UR14][R10.64], R20 ;  /* 0x000000140a007986 */ /* 0x0005e8000c10190e */
[----:B------:R2:W-:Y:S02]  /*17d0*/  STG.E desc[UR14][R4.64], R29 ;  /* 0x0000001d04007986 */ /* 0x0005e4000c10190e */
.L_x_215:
[----:B------:R-:W-:Y:S05]  /*17e0*/  BSYNC.RECONVERGENT B0 ;  /* 0x0000000000007941 */ /* 0x000fea0003800200 */
.L_x_214:
[----:B------:R-:W-:Y:S04]  /*17f0*/  BSSY.RECONVERGENT B0, `(.L_x_216) ;  /* 0x0000013000007945 */ /* 0x000fe80003800200 */
[----:B------:R-:W-:Y:S05]  /*1800*/  @P3 BRA `(.L_x_217) ;  /* 0x0000000000443947 */ /* 0x000fea0003800000 */
[----:B--2---:R-:W2:Y:S08]  /*1810*/  MUFU.RCP R5, UR10 ;  /* 0x0000000a00057d08 */ /* 0x004eb00008001000 */
[----:B0-----:R-:W0:Y:S01]  /*1820*/  MUFU.RCP R4, UR9 ;  /* 0x0000000900047d08 */ /* 0x001e220008001000 */
[----:B--2---:R-:W-:-:S07]  /*1830*/  FMUL.FTZ R6, R28, R5 ;  /* 0x000000051c067220 */ /* 0x004fce0000410000 */
[----:B------:R-:W2:Y:S01]  /*1840*/  MUFU.SQRT R6, R6 ;  /* 0x0000000600067308 */ /* 0x000ea20000002000 */
[----:B0-----:R-:W-:Y:S01]  /*1850*/  FMUL.FTZ R4, R21, R4 ;  /* 0x0000000415047220 */ /* 0x001fe20000410000 */
[----:B--2---:R-:W-:-:S06]  /*1860*/  FADD.FTZ R10, R6, UR11 ;  /* 0x0000000b060a7e21 */ /* 0x004fcc0008010000 */
[----:B------:R-:W0:Y:S02]  /*1870*/  MUFU.RCP R5, R10 ;  /* 0x0000000a00057308 */ /* 0x000e240000001000 */
[----:B0-----:R-:W-:-:S04]  /*1880*/  FMUL.FTZ R4, R4, R5 ;  /* 0x0000000504047220 */ /* 0x001fc80000410000 */
[----:B------:R-:W-:-:S05]  /*1890*/  FFMA.FTZ R4, -R4, UR12, R9 ;  /* 0x0000000c04047c23 */ /* 0x000fca0008010109 */
[----:B------:R-:W-:Y:S01]  /*18a0*/  F2FP.BF16.F32.PACK_AB R8, RZ, R4 ;  /* 0x00000004ff08723e */ /* 0x000fe200000010ff */
[----:B------:R-:W-:-:S03]  /*18b0*/  IMAD.WIDE R4, R7, 0x2, R16 ;  /* 0x0000000207047825 */ /* 0x000fc600078e0210 */
[----:B-1----:R-:W-:Y:S01]  /*18c0*/  PRMT R11, R8, 0x7610, R11 ;  /* 0x00007610080b7816 */ /* 0x002fe2000000000b */
[----:B------:R-:W-:-:S04]  /*18d0*/  IMAD.WIDE R8, R7, 0x4, R14 ;  /* 0x0000000407087825 */ /* 0x000fc800078e020e */
[----:B------:R-:W-:Y:S01]  /*18e0*/  IMAD.WIDE R6, R7, 0x4, R12 ;  /* 0x0000000407067825 */ /* 0x000fe200078e020c */
[----:B------:R3:W-:Y:S04]  /*18f0*/  STG.E.U16 desc[UR14][R4.64], R11 ;  /* 0x0000000b04007986 */ /* 0x0007e8000c10150e */
[----:B------:R3:W-:Y:S04]  /*1900*/  STG.E desc[UR14][R8.64], R21 ;  /* 0x0000001508007986 */ /* 0x0007e8000c10190e */
[----:B------:R3:W-:Y:S02]  /*1910*/  STG.E desc[UR14][R6.64], R28 ;  /* 0x0000001c06007986 */ /* 0x0007e4000c10190e */
.L_x_217:
[----:B------:R-:W-:Y:S05]  /*1920*/  BSYNC.RECONVERGENT B0 ;  /* 0x0000000000007941 */ /* 0x000fea0003800200 */
.L_x_216:
[----:B------:R-:W-:-:S06]  /*1930*/  ULEA UR4, UR5, UR4, 0x2 ;  /* 0x0000000405047291 */ /* 0x000fcc000f8e10ff */
[----:B------:R-:W-:-:S13]  /*1940*/  ISETP.LE.AND P0, PT, R2, UR4, PT ;  /* 0x0000000402007c0c */ /* 0x000fda000bf03270 */
[----:B------:R-:W-:Y:S05]  /*1950*/  @!P0 BRA `(.L_x_218) ;  /* 0xfffffff400108947 */ /* 0x000fea000383ffff */
[----:B------:R-:W-:Y:S05]  /*1960*/  EXIT ;  /* 0x000000000000794d */ /* 0x000fea0003800000 */
.L_x_219:
        /* <DEDUP_REMOVED lines=9> */
.L_x_328:


//--------------------- .text._Z25multi_tensor_apply_kernelI18TensorListMetadataILi4EE11AdamFunctorIN3c104HalfEfiEJffffff10adamMode_tfEEvlPViT_T0_DpT1_ --------------------------
	.section	.text._Z25multi_tensor_apply_kernelI18TensorListMetadataILi4EE11AdamFunctorIN3c104HalfEfiEJffffff10adamMode_tfEEvlPViT_T0_DpT1_,"ax",@progbits
	.align	128
        .global         _Z25multi_tensor_apply_kernelI18TensorListMetadataILi4EE11AdamFunctorIN3c104HalfEfiEJffffff10adamMode_tfEEvlPViT_T0_DpT1_
        .type           _Z25multi_tensor_apply_kernelI18TensorListMetadataILi4EE11AdamFunctorIN3c104HalfEfiEJffffff10adamMode_tfEEvlPViT_T0_DpT1_,@function
        .size           _Z25multi_tensor_apply_kernelI18TensorListMetadataILi4EE11AdamFunctorIN3c104HalfEfiEJffffff10adamMode_tfEEvlPViT_T0_DpT1_,(.L_x_329 - _Z25multi_tensor_apply_kernelI18TensorListMetadataILi4EE11AdamFunctorIN3c104HalfEfiEJffffff10adamMode_tfEEvlPViT_T0_DpT1_)
        .other          _Z25multi_tensor_apply_kernelI18TensorListMetadataILi4EE11AdamFunctorIN3c104HalfEfiEJffffff10adamMode_tfEEvlPViT_T0_DpT1_,@"STO_CUDA_ENTRY STV_DEFAULT"
_Z25multi_tensor_apply_kernelI18TensorListMetadataILi4EE11AdamFunctorIN3c104HalfEfiEJffffff10adamMode_tfEEvlPViT_T0_DpT1_:
.text._Z25multi_tensor_apply_kernelI18TensorListMetadataILi4EE11AdamFunctorIN3c104HalfEfiEJffffff10adamMode_tfEEvlPViT_T0_DpT1_:
        /* <DEDUP_REMOVED lines=37> */
.L_x_221:
[----:B------:R-:W4:Y:S01]  /*0250*/  S2R R25, SR_TID.X ;  /* 0x0000000000197919 */ /* 0x000f220000002100 */
[----:B------:R-:W-:Y:S01]  /*0260*/  SHF.R.S32.HI R20, RZ, 0x1f, R0 ;  /* 0x0000001fff147819 */ /* 0x000fe20000011400 */
[----:B------:R-:W-:Y:S01]  /*0270*/  HFMA2 R3, -RZ, RZ, 0, 0 ;  /* 0x00000000ff037431 */ /* 0x000fe200000001ff */
[----:B------:R-:W-:Y:S02]  /*0280*/  MOV R7, RZ ;  /* 0x000000ff00077202 */ /* 0x000fe40000000f00 */
[----:B----4-:R-:W-:-:S04]  /*0290*/  IADD3 R25, PT, PT, R25, UR4, RZ ;  /* 0x0000000419197c10 */ /* 0x010fc8000fffe0ff */
[C---:B------:R-:W-:Y:S02]  /*02a0*/  ISETP.GE.AND P3, PT, R25.reuse, R2, PT ;  /* 0x000000021900720c */ /* 0x040fe40003f66270 */
[----:B0-----:R-:W-:-:S04]  /*02b0*/  IADD3 R27, PT, PT, R25, UR5, RZ ;  /* 0x00000005191b7c10 */ /* 0x001fc8000fffe0ff */
[C---:B------:R-:W-:Y:S02]  /*02c0*/  IADD3 R5, PT, PT, R27.reuse, UR5, RZ ;  /* 0x000000051b057c10 */ /* 0x040fe4000fffe0ff */
[-C--:B------:R-:W-:Y:S02]  /*02d0*/  ISETP.GE.AND P2, PT, R27, R2.reuse, PT ;  /* 0x000000021b00720c */ /* 0x080fe40003f46270 */
[----:B------:R-:W-:-:S03]  /*02e0*/  ISETP.GE.AND P1, PT, R5, R2, PT ;  /* 0x000000020500720c */ /* 0x000fc60003f26270 */
[----:B------:R-:W-:Y:S01]  /*02f0*/  @!P3 IADD3 R8, P0, PT, R0, R25, RZ ;  /* 0x000000190008b210 */ /* 0x000fe20007f1e0ff */
[----:B------:R-:W-:Y:S01]  /*0300*/  @!P3 IMAD.WIDE R22, R25, 0x4, R12 ;  /* 0x000000041916b825 */ /* 0x000fe200078e020c */
[----:B------:R-:W-:Y:S02]  /*0310*/  IADD3 R9, PT, PT, R5, UR5, RZ ;  /* 0x0000000505097c10 */ /* 0x000fe4000fffe0ff */
[C---:B------:R-:W-:Y:S01]  /*0320*/  @!P3 LEA.HI.X.SX32 R21, R25.reuse, R20, 0x1, P0 ;  /* 0x000000141915b211 */ /* 0x040fe200000f0eff */
[----:B------:R-:W-:Y:S01]  /*0330*/  @!P3 IMAD.WIDE R18, R25, 0x4, R14 ;  /* 0x000000041912b825 */ /* 0x000fe200078e020e */
[C---:B------:R-:W-:Y:S01]  /*0340*/  @!P3 LEA R28, P4, R8.reuse, UR6, 0x1 ;  /* 0x00000006081cbc11 */ /* 0x040fe2000f8808ff */
[----:B-1----:R0:W4:Y:S01]  /*0350*/  @!P3 LDG.E R7, desc[UR14][R22.64] ;  /* 0x0000000e1607b981 */ /* 0x002122000c1e1900 */
[----:B------:R-:W-:Y:S02]  /*0360*/  ISETP.GE.AND P0, PT, R9, R2, PT ;  /* 0x000000020900720c */ /* 0x000fe40003f06270 */
[----:B------:R-:W-:Y:S01]  /*0370*/  @!P3 LEA.HI.X R29, R8, UR7, R21, 0x1, P4 ;  /* 0x00000007081dbc11 */ /* 0x000fe2000a0f0c15 */
[----:B------:R1:W5:Y:S01]  /*0380*/  @!P3 LDG.E R3, desc[UR14][R18.64] ;  /* 0x0000000e1203b981 */ /* 0x000362000c1e1900 */
[----:B------:R-:W-:-:S02]  /*0390*/  @!P1 IADD3 R8, P4, PT, R0, R5, RZ ;  /* 0x0000000500089210 */ /* 0x000fc40007f9e0ff */
[----:B------:R-:W-:Y:S02]  /*03a0*/  @!P2 IADD3 R6, P5, PT, R0, R27, RZ ;  /* 0x0000001b0006a210 */ /* 0x000fe40007fbe0ff */
[-C--:B------:R-:W-:Y:S02]  /*03b0*/  @!P1 LEA.HI.X.SX32 R21, R5, R20.reuse, 0x1, P4 ;  /* 0x0000001405159211 */ /* 0x080fe400020f0eff */
[----:B0-----:R-:W-:Y:S01]  /*03c0*/  @!P1 LEA R22, P4, R8, UR6, 0x1 ;  /* 0x0000000608169c11 */ /* 0x001fe2000f8808ff */
[----:B------:R-:W-:Y:S02]  /*03d0*/  HFMA2 R4, -RZ, RZ, 0, 0 ;  /* 0x00000000ff047431 */ /* 0x000fe400000001ff */
[C---:B------:R-:W-:Y:S01]  /*03e0*/  @!P2 IMAD.WIDE R10, R27.reuse, 0x4, R14 ;  /* 0x000000041b0aa825 */ /* 0x040fe200078e020e */
[----:B-1----:R-:W-:Y:S02]  /*03f0*/  @!P2 LEA.HI.X.SX32 R19, R27, R20, 0x1, P5 ;  /* 0x000000141b13a211 */ /* 0x002fe400028f0eff */
[----:B------:R-:W-:-:S02]  /*0400*/  @!P2 LEA R18, P5, R6, UR6, 0x1 ;  /* 0x000000060612ac11 */ /* 0x000fc4000f8a08ff */
[----:B------:R-:W-:Y:S01]  /*0410*/  @!P1 LEA.HI.X R23, R8, UR7, R21, 0x1, P4 ;  /* 0x0000000708179c11 */ /* 0x000fe2000a0f0c15 */
[----:B------:R0:W2:Y:S01]  /*0420*/  @!P2 LDG.E R4, desc[UR14][R10.64] ;  /* 0x0000000e0a04a981 */ /* 0x0000a2000c1e1900 */
[----:B------:R-:W-:Y:S02]  /*0430*/  @!P0 IADD3 R21, P4, PT, R0, R9, RZ ;  /* 0x0000000900158210 */ /* 0x000fe40007f9e0ff */
[----:B------:R-:W-:Y:S02]  /*0440*/  @!P2 LEA.HI.X R19, R6, UR7, R19, 0x1, P5 ;  /* 0x000000070613ac11 */ /* 0x000fe4000a8f0c13 */
[----:B------:R1:W3:Y:S01]  /*0450*/  @!P3 LDG.E.U16 R6, desc[UR14][R28.64] ;  /* 0x0000000e1c06b981 */ /* 0x0002e2000c1e1500 */
[----:B------:R-:W-:Y:S02]  /*0460*/  @!P0 LEA.HI.X.SX32 R24, R9, R20, 0x1, P4 ;  /* 0x0000001409188211 */ /* 0x000fe400020f0eff */
[----:B------:R-:W-:Y:S01]  /*0470*/  @!P0 LEA R20, P4, R21, UR6, 0x1 ;  /* 0x0000000615148c11 */ /* 0x000fe2000f8808ff */
[----:B------:R1:W4:Y:S01]  /*0480*/  @!P2 LDG.E.U16 R8, desc[UR14][R18.64] ;  /* 0x0000000e1208a981 */ /* 0x000322000c1e1500 */
[----:B0-----:R-:W-:-:S03]  /*0490*/  MOV R11, RZ ;  /* 0x000000ff000b7202 */ /* 0x001fc60000000f00 */
[----:B------:R-:W5:Y:S01]  /*04a0*/  @!P1 LDG.E.U16 R10, desc[UR14][R22.64] ;  /* 0x0000000e160a9981 */ /* 0x000f62000c1e1500 */
[----:B-1----:R-:W-:Y:S01]  /*04b0*/  @!P2 IMAD.WIDE R28, R27, 0x4, R12 ;  /* 0x000000041b1ca825 */ /* 0x002fe200078e020c */
[----:B------:R-:W-:-:S04]  /*04c0*/  @!P0 LEA.HI.X R21, R21, UR7, R24, 0x1, P4 ;  /* 0x0000000715158c11 */ /* 0x000fc8000a0f0c18 */
[----:B------:R0:W2:Y:S01]  /*04d0*/  @!P2 LDG.E R11, desc[UR14][R28.64] ;  /* 0x0000000e1c0ba981 */ /* 0x0000a2000c1e1900 */
[----:B------:R-:W-:-:S04]  /*04e0*/  @!P1 IMAD.WIDE R18, R5, 0x4, R14 ;  /* 0x0000000405129825 */ /* 0x000fc800078e020e */
[----:B0-----:R-:W-:Y:S01]  /*04f0*/  HFMA2 R29, -RZ, RZ, 0, 0 ;  /* 0x00000000ff1d7431 */ /* 0x001fe200000001ff */
[----:B------:R-:W2:Y:S01]  /*0500*/  @!P0 LDG.E.U16 R28, desc[UR14][R20.64] ;  /* 0x0000000e141c8981 */ /* 0x000ea2000c1e1500 */
[----:B------:R-:W-:-:S04]  /*0510*/  @!P0 IMAD.WIDE R22, R9, 0x4, R14 ;  /* 0x0000000409168825 */ /* 0x000fc800078e020e */
[----:B------:R0:W2:Y:S02]  /*0520*/  @!P1 LDG.E R29, desc[UR14][R18.64] ;  /* 0x0000000e121d9981 */ /* 0x0000a4000c1e1900 */
[----:B0-----:R-:W-:-:S06]  /*0530*/  CS2R R18, SRZ ;  /* 0x0000000000127805 */ /* 0x001fcc000001ff00 */
[----:B------:R0:W2:Y:S01]  /*0540*/  @!P0 LDG.E R18, desc[UR14][R22.64] ;  /* 0x0000000e16128981 */ /* 0x0000a2000c1e1900 */
[----:B------:R-:W-:-:S06]  /*0550*/  @!P3 IMAD.WIDE R24, R25, 0x2, R16 ;  /* 0x000000021918b825 */ /* 0x000fcc00078e0210 */
[----:B------:R-:W2:Y:S01]  /*0560*/  @!P3 LDG.E.U16 R24, desc[UR14][R24.64] ;  /* 0x0000000e1818b981 */ /* 0x000ea2000c1e1500 */
[----:B------:R-:W-:Y:S01]  /*0570*/  @!P1 IMAD.WIDE R20, R5, 0x4, R12 ;  /* 0x0000000405149825 */ /* 0x000fe200078e020c */
[----:B0-----:R-:W0:Y:S04]  /*0580*/  LDC R22, c[0x0][0xf7c] ;  /* 0x0003df00ff167b82 */ /* 0x001e280000000800 */
[----:B------:R1:W2:Y:S01]  /*0590*/  @!P1 LDG.E R19, desc[UR14][R20.64] ;  /* 0x0000000e14139981 */ /* 0x0002a2000c1e1900 */
[----:B------:R-:W-:-:S06]  /*05a0*/  @!P2 IMAD.WIDE R26, R27, 0x2, R16 ;  /* 0x000000021b1aa825 */ /* 0x000fcc00078e0210 */
[----:B------:R-:W2:Y:S01]  /*05b0*/  @!P2 LDG.E.U16 R26, desc[UR14][R26.64] ;  /* 0x0000000e1a1aa981 */ /* 0x000ea2000c1e1500 */
[----:B-1----:R-:W-:-:S05]  /*05c0*/  @!P1 IMAD.WIDE R20, R5, 0x2, R16 ;  /* 0x0000000205149825 */ /* 0x002fca00078e0210 */
[----:B------:R1:W2:Y:S01]  /*05d0*/  @!P1 LDG.E.U16 R5, desc[UR14][R20.64] ;  /* 0x0000000e14059981 */ /* 0x0002a2000c1e1500 */
[----:B0-----:R-:W-:Y:S01]  /*05e0*/  FADD.FTZ R23, -R22, 1 ;  /* 0x3f80000016177421 */ /* 0x001fe20000010100 */
[----:B-1----:R-:W-:Y:S01]  /*05f0*/  CS2R R20, SRZ ;  /* 0x0000000000147805 */ /* 0x002fe2000001ff00 */
[----:B---3--:R-:W-:Y:S02]  /*0600*/  @!P3 HADD2.F32 R20, -RZ, R6.H0_H0 ;  /* 0x20000006ff14b230 */ /* 0x008fe40000004100 */
[----:B------:R-:W-:Y:S02]  /*0610*/  HFMA2 R6, -RZ, RZ, 0, 0 ;  /* 0x00000000ff067431 */ /* 0x000fe400000001ff */
[----:B----4-:R-:W-:Y:S01]  /*0620*/  @!P2 HADD2.F32 R21, -RZ, R8.H0_H0 ;  /* 0x20000008ff15a230 */ /* 0x010fe20000004100 */
[----:B------:R-:W-:Y:S01]  /*0630*/  MOV R8, RZ ;  /* 0x000000ff00087202 */ /* 0x000fe20000000f00 */
[----:B-----5:R-:W-:Y:S02]  /*0640*/  @!P1 HADD2.F32 R8, -RZ, R10.H0_H0 ;  /* 0x2000000aff089230 */ /* 0x020fe40000004100 */
[C---:B------:R-:W-:Y:S01]  /*0650*/  FMUL.FTZ R10, R23.reuse, R20 ;  /* 0x00000014170a7220 */ /* 0x040fe20000410000 */
[----:B------:R-:W-:-:S03]  /*0660*/  FMUL.FTZ R25, R23, R21 ;  /* 0x0000001517197220 */ /* 0x000fc60000410000 */
[----:B------:R-:W-:Y:S01]  /*0670*/  FFMA.FTZ R3, R3, R22, R10 ;  /* 0x0000001603037223 */ /* 0x000fe2000001000a */
[----:B------:R-:W-:Y:S01]  /*0680*/  FMUL.FTZ R10, R23, R8 ;  /* 0x00000008170a7220 */ /* 0x000fe20000410000 */
[----:B--2---:R-:W-:Y:S01]  /*0690*/  FFMA.FTZ R4, R4, R22, R25 ;  /* 0x0000001604047223 */ /* 0x004fe20000010019 */
[----:B------:R-:W-:-:S05]  /*06a0*/  @!P0 HADD2.F32 R6, -RZ, R28.H0_H0 ;  /* 0x2000001cff068230 */ /* 0x000fca0000004100 */
[----:B------:R-:W-:Y:S01]  /*06b0*/  FMUL.FTZ R23, R23, R6 ;  /* 0x0000000617177220 */ /* 0x000fe20000410000 */
[----:B------:R-:W-:-:S03]  /*06c0*/  FFMA.FTZ R29, R29, R22, R10 ;  /* 0x000000161d1d7223 */ /* 0x000fc6000001000a */
[----:B------:R-:W-:Y:S02]  /*06d0*/  FFMA.FTZ R18, R18, R22, R23 ;  /* 0x0000001612127223 */ /* 0x000fe40000010017 */
[----:B------:R-:W0:Y:S02]  /*06e0*/  LDC.64 R22, c[0x0][0xf80] ;  /* 0x0003e000ff167b82 */ /* 0x000e240000000a00 */
[----:B0-----:R-:W-:-:S04]  /*06f0*/  FADD.FTZ R25, -R22, 1 ;  /* 0x3f80000016197421 */ /* 0x001fc80000010100 */
[C---:B------:R-:W-:Y:S01]  /*0700*/  FMUL.FTZ R27, R25.reuse, R20 ;  /* 0x00000014191b7220 */ /* 0x040fe20000410000 */
[----:B------:R-:W-:-:S03]  /*0710*/  FMUL.FTZ R10, R25, R21 ;  /* 0x00000015190a7220 */ /* 0x000fc60000410000 */
[----:B------:R-:W-:Y:S01]  /*0720*/  FMUL.FTZ R20, R27, R20 ;  /* 0x000000141b147220 */ /* 0x000fe20000410000 */
[----:B------:R-:W-:-:S03]  /*0730*/  FMUL.FTZ R10, R10, R21 ;  /* 0x000000150a0a7220 */ /* 0x000fc60000410000 */
[-C--:B------:R-:W-:Y:S01]  /*0740*/  FFMA.FTZ R7, R7, R22.reuse, R20 ;  /* 0x0000001607077223 */ /* 0x080fe20000010014 */
[----:B------:R-:W-:Y:S01]  /*0750*/  MOV R20, RZ ;  /* 0x000000ff00147202 */ /* 0x000fe20000000f00 */
[----:B------:R-:W-:Y:S02]  /*0760*/  @!P3 HADD2.F32 R20, -RZ, R24.H0_H0 ;  /* 0x20000018ff14b230 */ /* 0x000fe40000004100 */
[----:B------:R-:W-:Y:S01]  /*0770*/  FFMA.FTZ R24, R11, R22, R10 ;  /* 0x000000160b187223 */ /* 0x000fe2000001000a */
[----:B------:R-:W-:-:S04]  /*0780*/  FMUL.FTZ R11, R25, R8 ;  /* 0x00000008190b7220 */ /* 0x000fc80000410000 */
[----:B------:R-:W-:Y:S02]  /*0790*/  FMUL.FTZ R8, R11, R8 ;  /* 0x000000080b087220 */ /* 0x000fe40000410000 */
[----:B------:R-:W0:Y:S02]  /*07a0*/  LDC.64 R10, c[0x0][0xf88] ;  /* 0x0003e200ff0a7b82 */ /* 0x000e240000000a00 */
[----:B------:R-:W-:Y:S01]  /*07b0*/  FFMA.FTZ R19, R19, R22, R8 ;  /* 0x0000001613137223 */ /* 0x000fe20000010008 */
[----:B0-----:R-:W0:Y:S02]  /*07c0*/  MUFU.RCP R10, R10 ;  /* 0x0000000a000a7308 */ /* 0x001e240000001000 */
[----:B0-----:R-:W-:-:S06]  /*07d0*/  FMUL.FTZ R21, R7, R10 ;  /* 0x0000000a07157220 */ /* 0x001fcc0000410000 */
[----:B------:R-:W0:Y:S08]  /*07e0*/  MUFU.SQRT R8, R21 ;  /* 0x0000001500087308 */ /* 0x000e300000002000 */
[----:B------:R-:W1:Y:S01]  /*07f0*/  MUFU.RCP R23, R23 ;  /* 0x0000001700177308 */ /* 0x000e620000001000 */
[----:B0-----:R-:W-:-:S07]  /*0800*/  FADD.FTZ R28, R8, R11 ;  /* 0x0000000b081c7221 */ /* 0x001fce0000010000 */
[----:B------:R-:W0:Y:S01]  /*0810*/  MUFU.RCP R27, R28 ;  /* 0x0000001c001b7308 */ /* 0x000e220000001000 */
[----:B-1----:R-:W-:-:S04]  /*0820*/  FMUL.FTZ R8, R3, R23 ;  /* 0x0000001703087220 */ /* 0x002fc80000410000 */
[----:B0-----:R-:W-:-:S04]  /*0830*/  FMUL.FTZ R27, R8, R27 ;  /* 0x0000001b081b7220 */ /* 0x001fc80000410000 */
[----:B------:R-:W-:-:S04]  /*0840*/  FFMA.FTZ R27, R20, UR8, R27 ;  /* 0x00000008141b7c23 */ /* 0x000fc8000801001b */
[----:B------:R-:W-:Y:S01]  /*0850*/  FFMA.FTZ R27, -R27, UR9, R20 ;  /* 0x000000091b1b7c23 */ /* 0x000fe20008010114 */
[----:B------:R-:W-:-:S06]  /*0860*/  FMUL.FTZ R20, R24, R10 ;  /* 0x0000000a18147220 */ /* 0x000fcc0000410000 */
[----:B------:R-:W0:Y:S01]  /*0870*/  MUFU.SQRT R20, R20 ;  /* 0x0000001400147308 */ /* 0x000e220000002000 */
[----:B------:R-:W-:-:S07]  /*0880*/  FMUL.FTZ R28, R19, R10 ;  /* 0x0000000a131c7220 */ /* 0x000fce0000410000 */
[----:B------:R-:W1:Y:S01]  /*0890*/  MUFU.SQRT R28, R28 ;  /* 0x0000001c001c7308 */ /* 0x000e620000002000 */
[----:B0-----:R-:W-:-:S07]  /*08a0*/  FADD.FTZ R21, R20, R11 ;  /* 0x0000000b14157221 */ /* 0x001fce0000010000 */
[----:B------:R-:W0:Y:S01]  /*08b0*/  MUFU.RCP R21, R21 ;  /* 0x0000001500157308 */ /* 0x000e220000001000 */
[----:B------:R-:W-:Y:S01]  /*08c0*/  FMUL.FTZ R20, R4, R23 ;  /* 0x0000001704147220 */ /* 0x000fe20000410000 */
[----:B-1----:R-:W-:Y:S01]  /*08d0*/  FADD.FTZ R28, R28, R11 ;  /* 0x0000000b1c1c7221 */ /* 0x002fe20000010000 */
[----:B------:R-:W-:Y:S02]  /*08e0*/  HFMA2 R8, -RZ, RZ, 0, 0 ;  /* 0x00000000ff087431 */ /* 0x000fe400000001ff */
[----:B------:R-:W-:Y:S02]  /*08f0*/  @!P2 HADD2.F32 R8, -RZ, R26.H0_H0 ;  /* 0x2000001aff08a230 */ /* 0x000fe40000004100 */
[----:B0-----:R-:W-:Y:S02]  /*0900*/  FMUL.FTZ R26, R20, R21 ;  /* 0x00000015141a7220 */ /* 0x001fe40000410000 */
[----:B------:R-:W0:Y:S02]  /*0910*/  MUFU.RCP R20, R28 ;  /* 0x0000001c00147308 */ /* 0x000e240000001000 */
[----:B------:R-:W-:-:S04]  /*0920*/  FFMA.FTZ R26, R8, UR8, R26 ;  /* 0x00000008081a7c23 */ /* 0x000fc8000801001a */
[----:B------:R-:W-:Y:S01]  /*0930*/  FFMA.FTZ R26, -R26, UR9, R8 ;  /* 0x000000091a1a7c23 */ /* 0x000fe20008010108 */
[----:B------:R-:W-:Y:S01]  /*0940*/  MOV R8, RZ ;  /* 0x000000ff00087202 */ /* 0x000fe20000000f00 */
[----:B------:R-:W-:Y:S02]  /*0950*/  @!P1 HADD2.F32 R8, -RZ, R5.H0_H0 ;  /* 0x20000005ff089230 */ /* 0x000fe40000004100 */
[----:B------:R-:W-:Y:S01]  /*0960*/  FMUL.FTZ R5, R29, R23 ;  /* 0x000000171d057220 */ /* 0x000fe20000410000 */
[----:B------:R-:W-:-:S03]  /*0970*/  FMUL.FTZ R25, R25, R6 ;  /* 0x0000000619197220 */ /* 0x000fc60000410000 */
[----:B0-----:R-:W-:Y:S01]  /*0980*/  FMUL.FTZ R5, R5, R20 ;  /* 0x0000001405057220 */ /* 0x001fe20000410000 */
[----:B------:R-:W-:-:S03]  /*0990*/  FMUL.FTZ R25, R25, R6 ;  /* 0x0000000619197220 */ /* 0x000fc60000410000 */
[----:B------:R-:W-:Y:S01]  /*09a0*/  FFMA.FTZ R5, R8, UR8, R5 ;  /* 0x0000000808057c23 */ /* 0x000fe20008010005 */
[----:B------:R-:W-:-:S04]  /*09b0*/  @!P0 IMAD.WIDE R20, R9, 0x2, R16 ;  /* 0x0000000209148825 */ /* 0x000fc800078e0210 */
[----:B------:R-:W-:Y:S02]  /*09c0*/  HFMA2 R6, -RZ, RZ, 0, 0 ;  /* 0x00000000ff067431 */ /* 0x000fe400000001ff */
[----:B------:R-:W-:Y:S01]  /*09d0*/  FFMA.FTZ R5, -R5, UR9, R8 ;  /* 0x0000000905057c23 */ /* 0x000fe20008010108 */
[----:B------:R-:W-:Y:S01]  /*09e0*/  @!P0 IMAD.WIDE R8, R9, 0x4, R12 ;  /* 0x0000000409088825 */ /* 0x000fe200078e020c */
[----:B------:R-:W2:Y:S04]  /*09f0*/  @!P0 LDG.E.U16 R20, desc[UR14][R20.64] ;  /* 0x0000000e14148981 */ /* 0x000ea8000c1e1500 */
[----:B------:R0:W3:Y:S01]  /*0a00*/  @!P0 LDG.E R6, desc[UR14][R8.64] ;  /* 0x0000000e08068981 */ /* 0x0000e2000c1e1900 */
[----:B------:R-:W-:Y:S01]  /*0a10*/  FMUL.FTZ R23, R18, R23 ;  /* 0x0000001712177220 */ /* 0x000fe20000410000 */
[----:B------:R-:W-:-:S02]  /*0a20*/  @!P3 F2FP.F16.F32.PACK_AB R27, RZ, R27 ;  /* 0x0000001bff1bb23e */ /* 0x000fc400000000ff */
[----:B------:R-:W-:Y:S02]  /*0a30*/  @!P2 F2FP.F16.F32.PACK_AB R26, RZ, R26 ;  /* 0x0000001aff1aa23e */ /* 0x000fe400000000ff */
[----:B0-----:R-:W-:Y:S02]  /*0a40*/  PRMT R9, R27, 0x7610, R9 ;  /* 0x000076101b097816 */ /* 0x001fe40000000009 */
[----:B------:R-:W-:Y:S01]  /*0a50*/  @!P1 F2FP.F16.F32.PACK_AB R5, RZ, R5 ;  /* 0x00000005ff05923e */ /* 0x000fe200000000ff */
[----:B---3--:R-:W-:-:S04]  /*0a60*/  FFMA.FTZ R25, R6, R22, R25 ;  /* 0x0000001606197223 */ /* 0x008fc80000010019 */
[----:B------:R-:W-:Y:S01]  /*0a70*/  FMUL.FTZ R10, R25, R10 ;  /* 0x0000000a190a7220 */ /* 0x000fe20000410000 */
[----:B------:R-:W0:Y:S05]  /*0a80*/  S2R R22, SR_TID.X ;  /* 0x0000000000167919 */ /* 0x000e2a0000002100 */
[----:B------:R-:W1:Y:S02]  /*0a90*/  MUFU.SQRT R10, R10 ;  /* 0x0000000a000a7308 */ /* 0x000e640000002000 */
[----:B-1----:R-:W-:-:S06]  /*0aa0*/  FADD.FTZ R11, R10, R11 ;  /* 0x0000000b0a0b7221 */ /* 0x002fcc0000010000 */
[----:B------:R1:W3:Y:S01]  /*0ab0*/  MUFU.RCP R28, R11 ;  /* 0x0000000b001c7308 */ /* 0x0002e20000001000 */
[----:B------:R-:W-:Y:S01]  /*0ac0*/  MOV R6, RZ ;  /* 0x000000ff00067202 */ /* 0x000fe20000000f00 */
[----:B--2---:R-:W-:Y:S01]  /*0ad0*/  @!P0 HADD2.F32 R6, -RZ, R20.H0_H0 ;  /* 0x20000014ff068230 */ /* 0x004fe20000004100 */
[----:B0-----:R-:W-:-:S05]  /*0ae0*/  IADD3 R22, PT, PT, R22, UR4, RZ ;  /* 0x0000000416167c10 */ /* 0x001fca000fffe0ff */
[C---:B------:R-:W-:Y:S01]  /*0af0*/  @!P3 IMAD.WIDE R20, R22.reuse, 0x2, R16 ;  /* 0x000000021614b825 */ /* 0x040fe200078e0210 */
[----:B------:R-:W-:-:S03]  /*0b00*/  IADD3 R27, PT, PT, R22, UR5, RZ ;  /* 0x00000005161b7c10 */ /* 0x000fc6000fffe0ff */
[----:B-1----:R-:W-:-:S04]  /*0b10*/  @!P3 IMAD.WIDE R10, R22, 0x4, R14 ;  /* 0x00000004160ab825 */ /* 0x002fc800078e020e */
[----:B---3--:R-:W-:Y:S01]  /*0b20*/  FMUL.FTZ R23, R23, R28 ;  /* 0x0000001c17177220 */ /* 0x008fe20000410000 */
[----:B------:R0:W-:Y:S03]  /*0b30*/  @!P3 STG.E.U16 desc[UR14][R20.64], R9 ;  /* 0x000000091400b986 */ /* 0x0001e6000c10150e */
[----:B------:R-:W-:Y:S01]  /*0b40*/  FFMA.FTZ R23, R6, UR8, R23 ;  /* 0x0000000806177c23 */ /* 0x000fe20008010017 */
[----:B------:R1:W-:Y:S01]  /*0b50*/  @!P3 STG.E desc[UR14][R10.64], R3 ;  /* 0x000000030a00b986 */ /* 0x0003e2000c10190e */
[----:B------:R-:W-:Y:S02]  /*0b60*/  IADD3 R28, PT, PT, R27, UR5, RZ ;  /* 0x000000051b1c7c10 */ /* 0x000fe4000fffe0ff */
[----:B------:R-:W-:Y:S01]  /*0b70*/  FFMA.FTZ R6, -R23, UR9, R6 ;  /* 0x0000000917067c23 */ /* 0x000fe20008010106 */
[----:B0-----:R-:W-:-:S04]  /*0b80*/  @!P3 IMAD.WIDE R8, R22, 0x4, R12 ;  /* 0x000000041608b825 */ /* 0x001fc800078e020c */
[----:B------:R-:W-:Y:S01]  /*0b90*/  @!P2 IMAD.WIDE R22, R27, 0x2, R16 ;  /* 0x000000021b16a825 */ /* 0x000fe200078e0210 */
[----:B-1----:R-:W-:-:S03]  /*0ba0*/  PRMT R11, R26, 0x7610, R11 ;  /* 0x000076101a0b7816 */ /* 0x002fc6000000000b */
[C---:B------:R-:W-:Y:S01]  /*0bb0*/  @!P2 IMAD.WIDE R20, R27.reuse, 0x4, R14 ;  /* 0x000000041b14a825 */ /* 0x040fe200078e020e */
[----:B------:R0:W-:Y:S03]  /*0bc0*/  @!P3 STG.E desc[UR14][R8.64], R7 ;  /* 0x000000070800b986 */ /* 0x0001e6000c10190e */
[----:B------:R-:W-:Y:S01]  /*0bd0*/  @!P2 IMAD.WIDE R26, R27, 0x4, R12 ;  /* 0x000000041b1aa825 */ /* 0x000fe200078e020c */
[----:B------:R-:W-:Y:S01]  /*0be0*/  @!P2 STG.E.U16 desc[UR14][R22.64], R11 ;  /* 0x0000000b1600a986 */ /* 0x000fe2000c10150e */
[----:B------:R-:W-:-:S03]  /*0bf0*/  @!P0 F2FP.F16.F32.PACK_AB R3, RZ, R6 ;  /* 0x00000006ff03823e */ /* 0x000fc600000000ff */
[----:B------:R1:W-:Y:S01]  /*0c00*/  @!P2 STG.E desc[UR14][R20.64], R4 ;  /* 0x000000041400a986 */ /* 0x0003e2000c10190e */
[----:B0-----:R-:W-:-:S03]  /*0c10*/  @!P1 IMAD.WIDE R8, R28, 0x2, R16 ;  /* 0x000000021c089825 */ /* 0x001fc600078e0210 */
[----:B------:R-:W-:Y:S01]  /*0c20*/  @!P2 STG.E desc[UR14][R26.64], R24 ;  /* 0x000000181a00a986 */ /* 0x000fe2000c10190e */
[C---:B------:R-:W-:Y:S01]  /*0c30*/  @!P1 IMAD.WIDE R6, R28.reuse, 0x4, R14 ;  /* 0x000000041c069825 */ /* 0x040fe200078e020e */
[C---:B-1----:R-:W-:Y:S02]  /*0c40*/  IADD3 R21, PT, PT, R28.reuse, UR5, RZ ;  /* 0x000000051c157c10 */ /* 0x042fe4000fffe0ff */
[----:B------:R0:W-:Y:S01]  /*0c50*/  @!P1 STG.E.U16 desc[UR14][R8.64], R5 ;  /* 0x0000000508009986 */ /* 0x0001e2000c10150e */
[----:B------:R-:W-:Y:S01]  /*0c60*/  @!P1 IMAD.WIDE R10, R28, 0x4, R12 ;  /* 0x000000041c0a9825 */ /* 0x000fe200078e020c */
[----:B------:R-:W-:-:S03]  /*0c70*/  ULEA UR4, UR5, UR4, 0x2 ;  /* 0x0000000405047291 */ /* 0x000fc6000f8e10ff */
[C---:B------:R-:W-:Y:S01]  /*0c80*/  @!P0 IMAD.WIDE R22, R21.reuse, 0x4, R14 ;  /* 0x0000000415168825 */ /* 0x040fe200078e020e */
[----:B------:R4:W-:Y:S03]  /*0c90*/  @!P1 STG.E desc[UR14][R6.64], R29 ;  /* 0x0000001d06009986 */ /* 0x0009e6000c10190e */
[C---:B0-----:R-:W-:Y:S01]  /*0ca0*/  @!P0 IMAD.WIDE R4, R21.reuse, 0x2, R16 ;  /* 0x0000000215048825 */ /* 0x041fe200078e0210 */
[----:B------:R4:W-:Y:S03]  /*0cb0*/  @!P1 STG.E desc[UR14][R10.64], R19 ;  /* 0x000000130a009986 */ /* 0x0009e6000c10190e */
[----:B------:R-:W-:Y:S01]  /*0cc0*/  @!P0 IMAD.WIDE R8, R21, 0x4, R12 ;  /* 0x0000000415088825 */ /* 0x000fe200078e020c */
[----:B------:R4:W-:Y:S04]  /*0cd0*/  @!P0 STG.E.U16 desc[UR14][R4.64], R3 ;  /* 0x0000000304008986 */ /* 0x0009e8000c10150e */
[----:B------:R4:W-:Y:S04]  /*0ce0*/  @!P0 STG.E desc[UR14][R22.64], R18 ;  /* 0x0000001216008986 */ /* 0x0009e8000c10190e */
[----:B------:R4:W-:Y:S01]  /*0cf0*/  @!P0 STG.E desc[UR14][R8.64], R25 ;  /* 0x0000001908008986 */ /* 0x0009e2000c10190e */
[----:B------:R-:W-:-:S13]  /*0d00*/  ISETP.LE.AND P0, PT, R2, UR4, PT ;  /* 0x0000000402007c0c */ /* 0x000fda000bf03270 */
[----:B----4-:R-:W-:Y:S05]  /*0d10*/  @!P0 BRA `(.L_x_221) ;  /* 0xfffffff4004c8947 */ /* 0x010fea000383ffff */
[----:B------:R-:W-:Y:S05]  /*0d20*/  EXIT ;  /* 0x000000000000794d */ /* 0x000fea0003800000 */
.L_x_220:
[----:B------:R-:W2:Y:S01]  /*0d30*/  S2R R3, SR_TID.X ;  /* 0x0000000000037919 */ /* 0x000ea20000002100 */
[----:B------:R-:W3:Y:S01]  /*0d40*/  LDCU UR12, c[0x0][0xf90] ;  /* 0x0001f200ff0c77ac */ /* 0x000ee20008000800 */
[----:B------:R-:W4:Y:S01]  /*0d50*/  LDCU UR9, c[0x0][0xf84] ;  /* 0x0001f080ff0977ac */ /* 0x000f220008000800 */
[----:B------:R-:W0:Y:S01]  /*0d60*/  LDCU UR8, c[0x0][0xf98] ;  /* 0x0001f300ff0877ac */ /* 0x000e220008000800 */
[----:B------:R-:W0:Y:S01]  /*0d70*/  LDCU.64 UR10, c[0x0][0xf88] ;  /* 0x0001f100ff0a77ac */ /* 0x000e220008000a00 */
[----:B------:R-:W-:-:S05]  /*0d80*/  UMOV UR4, URZ ;  /* 0x000000ff00047c82 */ /* 0x000fca0008000000 */
.L_x_230:
        /* <DEDUP_REMOVED lines=57> */
[----:B----4-:R-:W-:Y:S01]  /*1120*/  @!P1 HADD2.F32 R19, -RZ, R4.H0_H0 ;  /* 0x20000004ff139230 */ /* 0x010fe20000004100 */
[----:B------:R-:W-:Y:S01]  /*1130*/  MOV R4, RZ ;  /* 0x000000ff00047202 */ /* 0x000fe20000000f00 */
[----:B---3--:R-:W-:Y:S02]  /*1140*/  @!P1 HADD2.F32 R4, -RZ, R10.H0_H0 ;  /* 0x2000000aff049230 */ /* 0x008fe40000004100 */
[----:B------:R-:W-:Y:S02]  /*1150*/  HFMA2 R10, -RZ, RZ, 0, 0 ;  /* 0x00000000ff0a7431 */ /* 0x000fe400000001ff */
[----:B-----5:R-:W-:Y:S01]  /*1160*/  @!P0 HADD2.F32 R10, -RZ, R6.H0_H0 ;  /* 0x20000006ff0a8230 */ /* 0x020fe20000004100 */
[----:B------:R-:W-:Y:S01]  /*1170*/  MOV R6, RZ ;  /* 0x000000ff00067202 */ /* 0x000fe20000000f00 */
[----:B--2---:R-:W-:Y:S02]  /*1180*/  @!P0 HADD2.F32 R6, -RZ, R25.H0_H0 ;  /* 0x20000019ff068230 */ /* 0x004fe40000004100 */
[----:B------:R-:W-:-:S02]  /*1190*/  HFMA2 R25, -RZ, RZ, 0, 0 ;  /* 0x00000000ff197431 */ /* 0x000fc400000001ff */
[----:B------:R-:W-:Y:S02]  /*11a0*/  @!P2 HADD2.F32 R25, -RZ, R21.H0_H0 ;  /* 0x20000015ff19a230 */ /* 0x000fe40000004100 */
[----:B------:R-:W-:Y:S02]  /*11b0*/  @!P3 HADD2.F32 R26, -RZ, R20.H0_H0 ;  /* 0x20000014ff1ab230 */ /* 0x000fe40000004100 */
[----:B------:R-:W-:-:S06]  /*11c0*/  @!P3 IMAD.WIDE R20, R7, 0x2, R16 ;  /* 0x000000020714b825 */ /* 0x000fcc00078e0210 */
[----:B------:R1:W2:Y:S01]  /*11d0*/  @!P3 LDG.E.U16 R20, desc[UR14][R20.64] ;  /* 0x0000000e1414b981 */ /* 0x0002a2000c1e1500 */
[----:B0-----:R-:W-:Y:S01]  /*11e0*/  CS2R R8, SRZ ;  /* 0x0000000000087805 */ /* 0x001fe2000001ff00 */
[----:B-1----:R-:W-:Y:S01]  /*11f0*/  FADD.FTZ R21, -R28, 1 ;  /* 0x3f8000001c157421 */ /* 0x002fe20000010100 */
[----:B------:R-:W-:Y:S02]  /*1200*/  @!P2 HADD2.F32 R8, -RZ, R18.H0_H0 ;  /* 0x20000012ff08a230 */ /* 0x000fe40000004100 */
[----:B------:R-:W-:Y:S01]  /*1210*/  FFMA.FTZ R18, R4, UR8, R19 ;  /* 0x0000000804127c23 */ /* 0x000fe20008010013 */
[----:B------:R-:W-:-:S03]  /*1220*/  FFMA.FTZ R19, R6, UR8, R10 ;  /* 0x0000000806137c23 */ /* 0x000fc6000801000a */
[----:B------:R-:W-:-:S04]  /*1230*/  FMUL.FTZ R10, R21, R18 ;  /* 0x00000012150a7220 */ /* 0x000fc80000410000 */
[----:B------:R-:W-:Y:S01]  /*1240*/  FFMA.FTZ R10, R27, R28, R10 ;  /* 0x0000001c1b0a7223 */ /* 0x000fe2000001000a */
[----:B------:R-:W-:-:S04]  /*1250*/  FMUL.FTZ R27, R21, R19 ;  /* 0x00000013151b7220 */ /* 0x000fc80000410000 */
[----:B------:R-:W-:Y:S01]  /*1260*/  FFMA.FTZ R11, R11, R28, R27 ;  /* 0x0000001c0b0b7223 */ /* 0x000fe2000001001b */
[----:B------:R-:W-:Y:S01]  /*1270*/  FFMA.FTZ R25, R8, UR8, R25 ;  /* 0x0000000808197c23 */ /* 0x000fe20008010019 */
[----:B--2---:R-:W-:-:S05]  /*1280*/  @!P3 HADD2.F32 R9, -RZ, R20.H0_H0 ;  /* 0x20000014ff09b230 */ /* 0x004fca0000004100 */
        /* <DEDUP_REMOVED lines=36> */
[----:B------:R-:W-:Y:S01]  /*14d0*/  F2FP.F16.F32.PACK_AB R4, RZ, R4 ;  /* 0x00000004ff04723e */ /* 0x000fe200000000ff */
[----:B------:R-:W-:-:S04]  /*14e0*/  IMAD.WIDE R26, R19, 0x2, R16 ;  /* 0x00000002131a7825 */ /* 0x000fc800078e0210 */
[C---:B------:R-:W-:Y:S01]  /*14f0*/  IMAD.WIDE R24, R19.reuse, 0x4, R14 ;  /* 0x0000000413187825 */ /* 0x040fe200078e020e */
[----:B------:R0:W-:Y:S03]  /*1500*/  STG.E.U16 desc[UR14][R26.64], R4 ;  /* 0x000000041a007986 */ /* 0x0001e6000c10150e */
[----:B------:R-:W-:Y:S01]  /*1510*/  IMAD.WIDE R18, R19, 0x4, R12 ;  /* 0x0000000413127825 */ /* 0x000fe200078e020c */
[----:B------:R0:W-:Y:S04]  /*1520*/  STG.E desc[UR14][R24.64], R10 ;  /* 0x0000000a18007986 */ /* 0x0001e8000c10190e */
[----:B------:R0:W-:Y:S02]  /*1530*/  STG.E desc[UR14][R18.64], R22 ;  /* 0x0000001612007986 */ /* 0x0001e4000c10190e */
.L_x_223:
[----:B------:R-:W-:Y:S05]  /*1540*/  BSYNC.RECONVERGENT B0 ;  /* 0x0000000000007941 */ /* 0x000fea0003800200 */
.L_x_222:
        /* <DEDUP_REMOVED lines=13> */
[----:B------:R-:W-:Y:S01]  /*1620*/  F2FP.F16.F32.PACK_AB R19, RZ, R19 ;  /* 0x00000013ff13723e */ /* 0x000fe200000000ff */
[----:B------:R-:W-:-:S04]  /*1630*/  IMAD.WIDE R26, R18, 0x2, R16 ;  /* 0x00000002121a7825 */ /* 0x000fc800078e0210 */
[C---:B------:R-:W-:Y:S01]  /*1640*/  IMAD.WIDE R24, R18.reuse, 0x4, R14 ;  /* 0x0000000412187825 */ /* 0x040fe200078e020e */
[----:B------:R0:W-:Y:S04]  /*1650*/  STG.E.U16 desc[UR14][R26.64], R19 ;  /* 0x000000131a007986 */ /* 0x0001e8000c10150e */
[----:B------:R1:W-:Y:S01]  /*1660*/  STG.E desc[UR14][R24.64], R11 ;  /* 0x0000000b18007986 */ /* 0x0003e2000c10190e */
[----:B0-----:R-:W-:-:S05]  /*1670*/  IMAD.WIDE R18, R18, 0x4, R12 ;  /* 0x0000000412127825 */ /* 0x001fca00078e020c */
[----:B------:R1:W-:Y:S02]  /*1680*/  STG.E desc[UR14][R18.64], R23 ;  /* 0x0000001712007986 */ /* 0x0003e4000c10190e */
.L_x_225:
[----:B------:R-:W-:Y:S05]  /*1690*/  BSYNC.RECONVERGENT B0 ;  /* 0x0000000000007941 */ /* 0x000fea0003800200 */
.L_x_224:
        /* <DEDUP_REMOVED lines=12> */
[----:B------:R-:W-:-:S04]  /*1760*/  F2FP.F16.F32.PACK_AB R11, RZ, R11 ;  /* 0x0000000bff0b723e */ /* 0x000fc800000000ff */
[----:B------:R-:W-:Y:S01]  /*1770*/  PRMT R8, R11, 0x7610, R8 ;  /* 0x000076100b087816 */ /* 0x000fe20000000008 */
[----:B------:R-:W-:-:S04]  /*1780*/  IMAD.WIDE R10, R5, 0x4, R14 ;  /* 0x00000004050a7825 */ /* 0x000fc800078e020e */
[----:B------:R-:W-:Y:S01]  /*1790*/  IMAD.WIDE R4, R5, 0x4, R12 ;  /* 0x0000000405047825 */ /* 0x000fe200078e020c */
[----:B------:R2:W-:Y:S04]  /*17a0*/  STG.E.U16 desc[UR14][R18.64], R8 ;  /* 0x0000000812007986 */ /* 0x0005e8000c10150e */
[----:B------:R2:W-:Y:S04]  /*17b0*/  STG.E desc[UR14][R10.64], R20 ;  /* 0x000000140a007986 */ /* 0x0005e8000c10190e */
[----:B------:R2:W-:Y:S02]  /*17c0*/  STG.E desc[UR14][R4.64], R29 ;  /* 0x0000001d04007986 */ /* 0x0005e4000c10190e */
.L_x_227:
[----:B------:R-:W-:Y:S05]  /*17d0*/  BSYNC.RECONVERGENT B0 ;  /* 0x0000000000007941 */ /* 0x000fea0003800200 */
.L_x_226:
        /* <DEDUP_REMOVED lines=11> */
[----:B------:R-:W-:Y:S01]  /*1890*/  F2FP.F16.F32.PACK_AB R8, RZ, R4 ;  /* 0x00000004ff08723e */ /* 0x000fe200000000ff */
[----:B------:R-:W-:-:S03]  /*18a0*/  IMAD.WIDE R4, R7, 0x2, R16 ;  /* 0x0000000207047825 */ /* 0x000fc600078e0210 */
[----:B-1----:R-:W-:Y:S01]  /*18b0*/  PRMT R11, R8, 0x7610, R11 ;  /* 0x00007610080b7816 */ /* 0x002fe2000000000b */
[----:B------:R-:W-:-:S04]  /*18c0*/  IMAD.WIDE R8, R7, 0x4, R14 ;  /* 0x0000000407087825 */ /* 0x000fc800078e020e */
[----:B------:R-:W-:Y:S01]  /*18d0*/  IMAD.WIDE R6, R7, 0x4, R12 ;  /* 0x0000000407067825 */ /* 0x000fe200078e020c */
[----:B------:R3:W-:Y:S04]  /*18e0*/  STG.E.U16 desc[UR14][R4.64], R11 ;  /* 0x0000000b04007986 */ /* 0x0007e8000c10150e */
[----:B------:R3:W-:Y:S04]  /*18f0*/  STG.E desc[UR14][R8.64], R21 ;  /* 0x0000001508007986 */ /* 0x0007e8000c10190e */
[----:B------:R3:W-:Y:S02]  /*1900*/  STG.E desc[UR14][R6.64], R28 ;  /* 0x0000001c06007986 */ /* 0x0007e4000c10190e */
.L_x_229:
[----:B------:R-:W-:Y:S05]  /*1910*/  BSYNC.RECONVERGENT B0 ;  /* 0x0000000000007941 */ /* 0x000fea0003800200 */
.L_x_228:
[----:B------:R-:W-:-:S06]  /*1920*/  ULEA UR4, UR5, UR4, 0x2 ;  /* 0x0000000405047291 */ /* 0x000fcc000f8e10ff */
[----:B------:R-:W-:-:S13]  /*1930*/  ISETP.LE.AND P0, PT, R2, UR4, PT ;  /* 0x0000000402007c0c */ /* 0x000fda000bf03270 */
[----:B------:R-:W-:Y:S05]  /*1940*/  @!P0 BRA `(.L_x_230) ;  /* 0xfffffff400108947 */ /* 0x000fea000383ffff */
[----:B------:R-:W-:Y:S05]  /*1950*/  EXIT ;  /* 0x000000000000794d */ /* 0x000fea0003800000 */
.L_x_231:
        /* <DEDUP_REMOVED lines=10> */
.L_x_329:


//--------------------- .text._Z25multi_tensor_apply_kernelI18TensorListMetadataILi4EE11AdamFunctorIffiEJffffff10adamMode_tfEEvlPViT_T0_DpT1_ --------------------------
	.section	.text._Z25multi_tensor_apply_kernelI18TensorListMetadataILi4EE11AdamFunctorIffiEJffffff10adamMode_tfEEvlPViT_T0_DpT1_,"ax",@progbits
	.align	128
        .global         _Z25multi_tensor_apply_kernelI18TensorListMetadataILi4EE11AdamFunctorIffiEJffffff10adamMode_tfEEvlPViT_T0_DpT1_
        .type           _Z25multi_tensor_apply_kernelI18TensorListMetadataILi4EE11AdamFunctorIffiEJffffff10adamMode_tfEEvlPViT_T0_DpT1_,@function
        .size           _Z25multi_tensor_apply_kernelI18TensorListMetadataILi4EE11AdamFunctorIffiEJffffff10adamMode_tfEEvlPViT_T0_DpT1_,(.L_x_330 - _Z25multi_tensor_apply_kernelI18TensorListMetadataILi4EE11AdamFunctorIffiEJffffff10adamMode_tfEEvlPViT_T0_DpT1_)
        .other          _Z25multi_tensor_apply_kernelI18TensorListMetadataILi4EE11AdamFunctorIffiEJffffff10adamMode_tfEEvlPViT_T0_DpT1_,@"STO_CUDA_ENTRY STV_DEFAULT"
_Z25multi_tensor_apply_kernelI18TensorListMetadataILi4EE11AdamFunctorIffiEJffffff10adamMode_tfEEvlPViT_T0_DpT1_:
.text._Z25multi_tensor_apply_kernelI18TensorListMetadataILi4EE11AdamFunctorIffiEJffffff10adamMode_tfEEvlPViT_T0_DpT1_:
        /* <DEDUP_REMOVED lines=25> */
[C---:B-1----:R-:W-:Y:S01]  /*0190*/  IADD3 R16, P0, PT, R12.reuse, UR8, RZ ;  /* 0x000000080c107c10 */ /* 0x042fe2000ff1e0ff */
[----:B------:R-:W0:Y:S01]  /*01a0*/  LDCU UR5, c[0x0][0x360] ;  /* 0x00006c00ff0577ac */ /* 0x000e220008000800 */
[----:B--2---:R-:W-:Y:S01]  /*01b0*/  IADD3 R14, P1, PT, R12, UR10, RZ ;  /* 0x0000000a0c0e7c10 */ /* 0x004fe2000ff3e0ff */
[----:B------:R-:W1:Y:S01]  /*01c0*/  LDCU.64 UR14, c[0x0][0x358] ;  /* 0x00006b00ff0e77ac */ /* 0x000e620008000a00 */
[----:B------:R-:W-:-:S02]  /*01d0*/  IADD3.X R17, PT, PT, R3, UR9, RZ, P0, !PT ;  /* 0x0000000903117c10 */ /* 0x000fc400087fe4ff */
[----:B---3--:R-:W-:Y:S02]  /*01e0*/  IADD3 R12, P2, PT, R12, UR12, RZ ;  /* 0x0000000c0c0c7c10 */ /* 0x008fe4000ff5e0ff */
[C---:B------:R-:W-:Y:S02]  /*01f0*/  IADD3.X R15, PT, PT, R3.reuse, UR11, RZ, P1, !PT ;  /* 0x0000000b030f7c10 */ /* 0x040fe40008ffe4ff */
[----:B------:R-:W-:Y:S01]  /*0200*/  IADD3.X R13, PT, PT, R3, UR13, RZ, P2, !PT ;  /* 0x0000000d030d7c10 */ /* 0x000fe200097fe4ff */
[----:B----4-:R-:W-:Y:S08]  /*0210*/  BRA.U !UP0, `(.L_x_232) ;  /* 0x00000009088c7547 */ /* 0x010ff0000b800000 */
[----:B------:R-:W2:Y:S01]  /*0220*/  LDCU UR9, c[0x0][0xf90] ;  /* 0x0001f200ff0977ac */ /* 0x000ea20008000800 */
[----:B------:R-:W3:Y:S01]  /*0230*/  LDCU UR8, c[0x0][0xf98] ;  /* 0x0001f300ff0877ac */ /* 0x000ee20008000800 */
[----:B------:R-:W-:-:S05]  /*0240*/  UMOV UR4, URZ ;  /* 0x000000ff00047c82 */ /* 0x000fca0008000000 */
.L_x_233:
[----:B------:R-:W4:Y:S01]  /*0250*/  S2R R9, SR_TID.X ;  /* 0x0000000000097919 */ /* 0x000f220000002100 */
[----:B------:R-:W-:Y:S01]  /*0260*/  CS2R R22, SRZ ;  /* 0x0000000000167805 */ /* 0x000fe2000001ff00 */
[----:B------:R-:W-:Y:S01]  /*0270*/  HFMA2 R8, -RZ, RZ, 0, 0 ;  /* 0x00000000ff087431 */ /* 0x000fe200000001ff */
[----:B------:R-:W-:Y:S01]  /*0280*/  MOV R7, RZ ;  /* 0x000000ff00077202 */ /* 0x000fe20000000f00 */
[----:B------:R-:W-:Y:S01]  /*0290*/  HFMA2 R11, -RZ, RZ, 0, 0 ;  /* 0x00000000ff0b7431 */ /* 0x000fe200000001ff */
[----:B------:R-:W-:Y:S02]  /*02a0*/  CS2R R24, SRZ ;  /* 0x0000000000187805 */ /* 0x000fe4000001ff00 */
[----:B----4-:R-:W-:-:S04]  /*02b0*/  IADD3 R9, PT, PT, R9, UR4, RZ ;  /* 0x0000000409097c10 */ /* 0x010fc8000fffe0ff */
[C---:B------:R-:W-:Y:S02]  /*02c0*/  ISETP.GE.AND P0, PT, R9.reuse, R2, PT ;  /* 0x000000020900720c */ /* 0x040fe40003f06270 */
[----:B0-----:R-:W-:-:S04]  /*02d0*/  IADD3 R6, PT, PT, R9, UR5, RZ ;  /* 0x0000000509067c10 */ /* 0x001fc8000fffe0ff */
[C---:B------:R-:W-:Y:S02]  /*02e0*/  ISETP.GE.AND P2, PT, R6.reuse, R2, PT ;  /* 0x000000020600720c */ /* 0x040fe40003f46270 */
[----:B------:R-:W-:-:S04]  /*02f0*/  IADD3 R10, PT, PT, R6, UR5, RZ ;  /* 0x00000005060a7c10 */ /* 0x000fc8000fffe0ff */
[----:B------:R-:W-:Y:S01]  /*0300*/  ISETP.GE.AND P1, PT, R10, R2, PT ;  /* 0x000000020a00720c */ /* 0x000fe20003f26270 */
[----:B------:R-:W-:-:S04]  /*0310*/  @!P0 IMAD.WIDE R18, R9, 0x4, R16 ;  /* 0x0000000409128825 */ /* 0x000fc800078e0210 */
[C-C-:B------:R-:W-:Y:S01]  /*0320*/  @!P0 IMAD.WIDE R28, R9.reuse, 0x4, R14.reuse ;  /* 0x00000004091c8825 */ /* 0x140fe200078e020e */
[----:B-1----:R0:W3:Y:S03]  /*0330*/  @!P0 LDG.E R22, desc[UR14][R18.64] ;  /* 0x0000000e12168981 */ /* 0x0020e6000c1e1900 */
[C---:B------:R-:W-:Y:S01]  /*0340*/  @!P2 IMAD.WIDE R4, R6.reuse, 0x4, R14 ;  /* 0x000000040604a825 */ /* 0x040fe200078e020e */
[----:B------:R1:W4:Y:S03]  /*0350*/  @!P0 LDG.E R8, desc[UR14][R28.64] ;  /* 0x0000000e1c088981 */ /* 0x000326000c1e1900 */
[C---:B------:R-:W-:Y:S01]  /*0360*/  @!P2 IMAD.WIDE R20, R6.reuse, 0x4, R16 ;  /* 0x000000040614a825 */ /* 0x040fe200078e0210 */
[----:B------:R5:W2:Y:S03]  /*0370*/  @!P2 LDG.E R7, desc[UR14][R4.64] ;  /* 0x0000000e0407a981 */ /* 0x000aa6000c1e1900 */
[--C-:B0-----:R-:W-:Y:S01]  /*0380*/  @!P2 IMAD.WIDE R18, R6, 0x4, R12.reuse ;  /* 0x000000040612a825 */ /* 0x101fe200078e020c */
[----:B------:R-:W-:Y:S01]  /*0390*/  MOV R3, RZ ;  /* 0x000000ff00037202 */ /* 0x000fe20000000f00 */
[----:B------:R0:W3:Y:S01]  /*03a0*/  @!P2 LDG.E R23, desc[UR14][R20.64] ;  /* 0x0000000e1417a981 */ /* 0x0000e2000c1e1900 */
[----:B-1----:R-:W-:Y:S01]  /*03b0*/  @!P0 IADD3 R28, P3, PT, R0, R9, RZ ;  /* 0x00000009001c8210 */ /* 0x002fe20007f7e0ff */
[----:B------:R-:W-:-:S02]  /*03c0*/  @!P0 IMAD.WIDE R26, R9, 0x4, R12 ;  /* 0x00000004091a8825 */ /* 0x000fc400078e020c */
[----:B------:R1:W3:Y:S01]  /*03d0*/  @!P2 LDG.E R11, desc[UR14][R18.64] ;  /* 0x0000000e120ba981 */ /* 0x0002e2000c1e1900 */
[----:B------:R-:W-:Y:S01]  /*03e0*/  @!P2 IADD3 R29, P4, PT, R0, R6, RZ ;  /* 0x00000006001da210 */ /* 0x000fe20007f9e0ff */
[C---:B-----5:R-:W-:Y:S02]  /*03f0*/  @!P1 IMAD.WIDE R4, R10.reuse, 0x4, R14 ;  /* 0x000000040a049825 */ /* 0x060fe400078e020e */
[----:B------:R5:W3:Y:S02]  /*0400*/  @!P0 LDG.E R25, desc[UR14][R26.64] ;  /* 0x0000000e1a198981 */ /* 0x000ae4000c1e1900 */
[----:B0-----:R-:W-:Y:S02]  /*0410*/  @!P1 IMAD.WIDE R20, R10, 0x4, R16 ;  /* 0x000000040a149825 */ /* 0x001fe400078e0210 */
[----:B------:R0:W3:Y:S01]  /*0420*/  @!P1 LDG.E R3, desc[UR14][R4.64] ;  /* 0x0000000e04039981 */ /* 0x0000e2000c1e1900 */
[----:B-1----:R-:W-:-:S03]  /*0430*/  SHF.R.S32.HI R18, RZ, 0x1f, R0 ;  /* 0x0000001fff127819 */ /* 0x002fc60000011400 */
[----:B------:R1:W3:Y:S01]  /*0440*/  @!P1 LDG.E R24, desc[UR14][R20.64] ;  /* 0x0000000e14189981 */ /* 0x0002e2000c1e1900 */
[-C--:B------:R-:W-:Y:S02]  /*0450*/  @!P0 LEA.HI.X.SX32 R9, R9, R18.reuse, 0x1, P3 ;  /* 0x0000001209098211 */ /* 0x080fe400018f0eff */
[----:B-----5:R-:W-:Y:S02]  /*0460*/  @!P0 LEA R26, P3, R28, UR6, 0x2 ;  /* 0x000000061c1a8c11 */ /* 0x020fe4000f8610ff */
[----:B------:R-:W-:Y:S02]  /*0470*/  @!P2 LEA.HI.X.SX32 R6, R6, R18, 0x1, P4 ;  /* 0x000000120606a211 */ /* 0x000fe400020f0eff */
[C---:B0-----:R-:W-:Y:S01]  /*0480*/  @!P2 LEA R4, P4, R29.reuse, UR6, 0x2 ;  /* 0x000000061d04ac11 */ /* 0x041fe2000f8810ff */
[----:B-1----:R-:W-:Y:S01]  /*0490*/  HFMA2 R21, -RZ, RZ, 0, 0 ;  /* 0x00000000ff157431 */ /* 0x002fe200000001ff */
[----:B------:R-:W-:Y:S02]  /*04a0*/  @!P0 LEA.HI.X R27, R28, UR7, R9, 0x2, P3 ;  /* 0x000000071c1b8c11 */ /* 0x000fe400098f1409 */
[----:B------:R-:W-:-:S02]  /*04b0*/  @!P2 LEA.HI.X R5, R29, UR7, R6, 0x2, P4 ;  /* 0x000000071d05ac11 */ /* 0x000fc4000a0f1406 */
[----:B------:R-:W-:Y:S01]  /*04c0*/  MOV R6, RZ ;  /* 0x000000ff00067202 */ /* 0x000fe20000000f00 */
[----:B------:R0:W5:Y:S01]  /*04d0*/  @!P0 LDG.E R21, desc[UR14][R26.64] ;  /* 0x0000000e1a158981 */ /* 0x000162000c1e1900 */
[----:B------:R-:W-:Y:S01]  /*04e0*/  HFMA2 R9, -RZ, RZ, 0, 0 ;  /* 0x00000000ff097431 */ /* 0x000fe200000001ff */
[----:B------:R-:W-:-:S03]  /*04f0*/  @!P1 IADD3 R19, P4, PT, R0, R10, RZ ;  /* 0x0000000a00139210 */ /* 0x000fc60007f9e0ff */
[----:B------:R1:W4:Y:S01]  /*0500*/  @!P2 LDG.E R6, desc[UR14][R4.64] ;  /* 0x0000000e0406a981 */ /* 0x000322000c1e1900 */
[----:B0-----:R-:W-:-:S04]  /*0510*/  IADD3 R26, PT, PT, R10, UR5, RZ ;  /* 0x000000050a1a7c10 */ /* 0x001fc8000fffe0ff */
[----:B------:R-:W-:Y:S01]  /*0520*/  ISETP.GE.AND P3, PT, R26, R2, PT ;  /* 0x000000021a00720c */ /* 0x000fe20003f66270 */
[C---:B-1----:R-:W-:Y:S01]  /*0530*/  @!P1 IMAD.WIDE R4, R10.reuse, 0x4, R12 ;  /* 0x000000040a049825 */ /* 0x042fe200078e020c */
[----:B------:R-:W-:-:S04]  /*0540*/  @!P1 LEA.HI.X.SX32 R10, R10, R18, 0x1, P4 ;  /* 0x000000120a0a9211 */ /* 0x000fc800020f0eff */
[----:B------:R0:W3:Y:S02]  /*0550*/  @!P1 LDG.E R9, desc[UR14][R4.64] ;  /* 0x0000000e04099981 */ /* 0x0000e4000c1e1900 */
[----:B0-----:R-:W-:-:S04]  /*0560*/  @!P1 LEA R4, P4, R19, UR6, 0x2 ;  /* 0x0000000613049c11 */ /* 0x001fc8000f8810ff */
[----:B------:R-:W-:Y:S02]  /*0570*/  @!P1 LEA.HI.X R5, R19, UR7, R10, 0x2, P4 ;  /* 0x0000000713059c11 */ /* 0x000fe4000a0f140a */
[----:B------:R-:W-:Y:S02]  /*0580*/  MOV R10, RZ ;  /* 0x000000ff000a7202 */ /* 0x000fe40000000f00 */
[----:B------:R-:W-:-:S04]  /*0590*/  @!P3 IADD3 R19, P4, PT, R0, R26, RZ ;  /* 0x0000001a0013b210 */ /* 0x000fc80007f9e0ff */
[----:B------:R0:W3:Y:S01]  /*05a0*/  @!P1 LDG.E R10, desc[UR14][R4.64] ;  /* 0x0000000e040a9981 */ /* 0x0000e2000c1e1900 */
[----:B------:R-:W-:Y:S01]  /*05b0*/  @!P3 LEA.HI.X.SX32 R18, R26, R18, 0x1, P4 ;  /* 0x000000121a12b211 */ /* 0x000fe200020f0eff */
[----:B------:R-:W-:Y:S01]  /*05c0*/  HFMA2 R27, -RZ, RZ, 0, 0 ;  /* 0x00000000ff1b7431 */ /* 0x000fe200000001ff */
[----:B0-----:R-:W-:-:S04]  /*05d0*/  @!P3 LEA R4, P4, R19, UR6, 0x2 ;  /* 0x000000061304bc11 */ /* 0x001fc8000f8810ff */
[----:B------:R-:W-:Y:S02]  /*05e0*/  @!P3 LEA.HI.X R5, R19, UR7, R18, 0x2, P4 ;  /* 0x000000071305bc11 */ /* 0x000fe4000a0f1412 */
[----:B------:R-:W-:Y:S01]  /*05f0*/  MOV R18, RZ ;  /* 0x000000ff00127202 */ /* 0x000fe20000000f00 */
[----:B------:R-:W0:Y:S02]  /*0600*/  LDC R19, c[0x0][0xf7c] ;  /* 0x0003df00ff137b82 */ /* 0x000e240000000800 */
[----:B------:R1:W3:Y:S02]  /*0610*/  @!P3 LDG.E R27, desc[UR14][R4.64] ;  /* 0x0000000e041bb981 */ /* 0x0002e4000c1e1900 */
[----:B-1----:R-:W-:-:S05]  /*0620*/  @!P3 IMAD.WIDE R4, R26, 0x4, R14 ;  /* 0x000000041a04b825 */ /* 0x002fca00078e020e */
[----:B------:R1:W3:Y:S01]  /*0630*/  @!P3 LDG.E R18, desc[UR14][R4.64] ;  /* 0x0000000e0412b981 */ /* 0x0002e2000c1e1900 */
[----:B0-----:R-:W-:-:S04]  /*0640*/  FADD.FTZ R20, -R19, 1 ;  /* 0x3f80000013147421 */ /* 0x001fc80000010100 */
[C---:B-----5:R-:W-:Y:S01]  /*0650*/  FMUL.FTZ R29, R20.reuse, R21 ;  /* 0x00000015141d7220 */ /* 0x060fe20000410000 */
[----:B----4-:R-:W-:-:S03]  /*0660*/  FMUL.FTZ R28, R20, R6 ;  /* 0x00000006141c7220 */ /* 0x010fc60000410000 */
[-C--:B------:R-:W-:Y:S01]  /*0670*/  FFMA.FTZ R8, R8, R19.reuse, R29 ;  /* 0x0000001308087223 */ /* 0x080fe2000001001d */
[----:B--2---:R-:W-:Y:S01]  /*0680*/  FFMA.FTZ R7, R7, R19, R28 ;  /* 0x0000001307077223 */ /* 0x004fe2000001001c */
[----:B---3--:R-:W-:-:S04]  /*0690*/  FMUL.FTZ R28, R20, R10 ;  /* 0x0000000a141c7220 */ /* 0x008fc80000410000 */
[----:B-1----:R-:W-:Y:S01]  /*06a0*/  FFMA.FTZ R5, R3, R19, R28 ;  /* 0x0000001303057223 */ /* 0x002fe2000001001c */
[----:B------:R-:W-:-:S04]  /*06b0*/  FMUL.FTZ R29, R20, R27 ;  /* 0x0000001b141d7220 */ /* 0x000fc80000410000 */
[----:B------:R-:W-:Y:S02]  /*06c0*/  FFMA.FTZ R3, R18, R19, R29 ;  /* 0x0000001312037223 */ /* 0x000fe4000001001d */
[----:B------:R-:W0:Y:S02]  /*06d0*/  LDC.64 R18, c[0x0][0xf80] ;  /* 0x0003e000ff127b82 */ /* 0x000e240000000a00 */
[----:B0-----:R-:W-:-:S04]  /*06e0*/  FADD.FTZ R20, -R18, 1 ;  /* 0x3f80000012147421 */ /* 0x001fc80000010100 */
[----:B------:R-:W-:-:S04]  /*06f0*/  FMUL.FTZ R4, R20, R21 ;  /* 0x0000001514047220 */ /* 0x000fc80000410000 */
[----:B------:R-:W-:Y:S01]  /*0700*/  FMUL.FTZ R4, R4, R21 ;  /* 0x0000001504047220 */ /* 0x000fe20000410000 */
[----:B------:R-:W-:-:S04]  /*0710*/  FMUL.FTZ R21, R20, R6 ;  /* 0x0000000614157220 */ /* 0x000fc80000410000 */
[----:B------:R-:W-:-:S04]  /*0720*/  FMUL.FTZ R6, R21, R6 ;  /* 0x0000000615067220 */ /* 0x000fc80000410000 */
[----:B------:R-:W-:Y:S01]  /*0730*/  FFMA.FTZ R6, R11, R18, R6 ;  /* 0x000000120b067223 */ /* 0x000fe20000010006 */
[----:B------:R-:W-:-:S04]  /*0740*/  FMUL.FTZ R11, R20, R10 ;  /* 0x0000000a140b7220 */ /* 0x000fc80000410000 */
[----:B------:R-:W-:Y:S02]  /*0750*/  FMUL.FTZ R28, R11, R10 ;  /* 0x0000000a0b1c7220 */ /* 0x000fe40000410000 */
[----:B------:R-:W0:Y:S01]  /*0760*/  LDC.64 R10, c[0x0][0xf88] ;  /* 0x0003e200ff0a7b82 */ /* 0x000e220000000a00 */
[-C--:B------:R-:W-:Y:S01]  /*0770*/  FFMA.FTZ R4, R25, R18.reuse, R4 ;  /* 0x0000001219047223 */ /* 0x080fe20000010004 */
[----:B------:R-:W-:Y:S01]  /*0780*/  FFMA.FTZ R9, R9, R18, R28 ;  /* 0x0000001209097223 */ /* 0x000fe2000001001c */
[----:B0-----:R-:W0:Y:S02]  /*0790*/  MUFU.RCP R10, R10 ;  /* 0x0000000a000a7308 */ /* 0x001e240000001000 */
[----:B0-----:R-:W-:-:S06]  /*07a0*/  FMUL.FTZ R25, R4, R10 ;  /* 0x0000000a04197220 */ /* 0x001fcc0000410000 */
[----:B------:R-:W0:Y:S01]  /*07b0*/  MUFU.SQRT R28, R25 ;  /* 0x00000019001c7308 */ /* 0x000e220000002000 */
[----:B------:R-:W-:-:S07]  /*07c0*/  FMUL.FTZ R29, R6, R10 ;  /* 0x0000000a061d7220 */ /* 0x000fce0000410000 */
[----:B------:R-:W1:Y:S08]  /*07d0*/  MUFU.SQRT R29, R29 ;  /* 0x0000001d001d7308 */ /* 0x000e700000002000 */
[----:B------:R-:W2:Y:S01]  /*07e0*/  MUFU.RCP R19, R19 ;  /* 0x0000001300137308 */ /* 0x000ea20000001000 */
[----:B0-----:R-:W-:-:S07]  /*07f0*/  FADD.FTZ R28, R28, R11 ;  /* 0x0000000b1c1c7221 */ /* 0x001fce0000010000 */
[----:B------:R-:W0:Y:S01]  /*0800*/  MUFU.RCP R28, R28 ;  /* 0x0000001c001c7308 */ /* 0x000e220000001000 */
[----:B-1----:R-:W-:-:S07]  /*0810*/  FADD.FTZ R29, R29, R11 ;  /* 0x0000000b1d1d7221 */ /* 0x002fce0000010000 */
[----:B------:R-:W1:Y:S01]  /*0820*/  MUFU.RCP R25, R29 ;  /* 0x0000001d00197308 */ /* 0x000e620000001000 */
[----:B--2---:R-:W-:-:S04]  /*0830*/  FMUL.FTZ R21, R8, R19 ;  /* 0x0000001308157220 */ /* 0x004fc80000410000 */
[----:B0-----:R-:W-:-:S04]  /*0840*/  FMUL.FTZ R21, R21, R28 ;  /* 0x0000001c15157220 */ /* 0x001fc80000410000 */
[----:B------:R-:W-:-:S04]  /*0850*/  FFMA.FTZ R21, R22, UR8, R21 ;  /* 0x0000000816157c23 */ /* 0x000fc80008010015 */
[----:B------:R-:W-:Y:S01]  /*0860*/  FFMA.FTZ R22, -R21, UR9, R22 ;  /* 0x0000000915167c23 */ /* 0x000fe20008010116 */
[----:B------:R-:W-:-:S04]  /*0870*/  FMUL.FTZ R21, R7, R19 ;  /* 0x0000001307157220 */ /* 0x000fc80000410000 */
[----:B-1----:R-:W-:-:S04]  /*0880*/  FMUL.FTZ R21, R21, R25 ;  /* 0x0000001915157220 */ /* 0x002fc80000410000 */
[----:B------:R-:W-:-:S04]  /*0890*/  FFMA.FTZ R28, R23, UR8, R21 ;  /* 0x00000008171c7c23 */ /* 0x000fc80008010015 */
[----:B------:R-:W-:Y:S01]  /*08a0*/  FFMA.FTZ R23, -R28, UR9, R23 ;  /* 0x000000091c177c23 */ /* 0x000fe20008010117 */
[----:B------:R-:W-:-:S06]  /*08b0*/  FMUL.FTZ R28, R9, R10 ;  /* 0x0000000a091c7220 */ /* 0x000fcc0000410000 */
[----:B------:R-:W0:Y:S02]  /*08c0*/  MUFU.SQRT R28, R28 ;  /* 0x0000001c001c7308 */ /* 0x000e240000002000 */
[----:B0-----:R-:W-:-:S06]  /*08d0*/  FADD.FTZ R28, R28, R11 ;  /* 0x0000000b1c1c7221 */ /* 0x001fcc0000010000 */
[----:B------:R-:W0:Y:S01]  /*08e0*/  MUFU.RCP R25, R28 ;  /* 0x0000001c00197308 */ /* 0x000e220000001000 */
[----:B------:R-:W-:Y:S01]  /*08f0*/  FMUL.FTZ R21, R5, R19 ;  /* 0x0000001305157220 */ /* 0x000fe20000410000 */
[----:B------:R-:W-:-:S04]  /*0900*/  FMUL.FTZ R20, R20, R27 ;  /* 0x0000001b14147220 */ /* 0x000fc80000410000 */
[----:B------:R-:W-:Y:S01]  /*0910*/  FMUL.FTZ R27, R20, R27 ;  /* 0x0000001b141b7220 */ /* 0x000fe20000410000 */
[----:B0-----:R-:W-:-:S04]  /*0920*/  FMUL.FTZ R21, R21, R25 ;  /* 0x0000001915157220 */ /* 0x001fc80000410000 */
[----:B------:R-:W-:Y:S01]  /*0930*/  FFMA.FTZ R21, R24, UR8, R21 ;  /* 0x0000000818157c23 */ /* 0x000fe20008010015 */
[----:B------:R-:W-:-:S03]  /*0940*/  HFMA2 R25, -RZ, RZ, 0, 0 ;  /* 0x00000000ff197431 */ /* 0x000fc600000001ff */
[----:B------:R-:W-:Y:S01]  /*0950*/  FFMA.FTZ R24, -R21, UR9, R24 ;  /* 0x0000000915187c23 */ /* 0x000fe20008010118 */
[----:B------:R-:W-:Y:S01]  /*0960*/  @!P3 IMAD.WIDE R20, R26, 0x4, R16 ;  /* 0x000000041a14b825 */ /* 0x000fe200078e0210 */
[----:B------:R-:W-:-:S04]  /*0970*/  MOV R28, RZ ;  /* 0x000000ff001c7202 */ /* 0x000fc80000000f00 */
[----:B------:R0:W2:Y:S02]  /*0980*/  @!P3 LDG.E R25, desc[UR14][R20.64] ;  /* 0x0000000e1419b981 */ /* 0x0000a4000c1e1900 */
[----:B0-----:R-:W-:-:S05]  /*0990*/  @!P3 IMAD.WIDE R20, R26, 0x4, R12 ;  /* 0x000000041a14b825 */ /* 0x001fca00078e020c */
[----:B------:R0:W3:Y:S01]  /*09a0*/  @!P3 LDG.E R28, desc[UR14][R20.64] ;  /* 0x0000000e141cb981 */ /* 0x0000e2000c1e1900 */
[----:B------:R-:W1:Y:S01]  /*09b0*/  S2R R26, SR_TID.X ;  /* 0x00000000001a7919 */ /* 0x000e620000002100 */
[----:B0-----:R-:W-:Y:S01]  /*09c0*/  FMUL.FTZ R20, R3, R19 ;  /* 0x0000001303147220 */ /* 0x001fe20000410000 */
[----:B-1----:R-:W-:-:S04]  /*09d0*/  IADD3 R29, PT, PT, R26, UR4, RZ ;  /* 0x000000041a1d7c10 */ /* 0x002fc8000fffe0ff */
[----:B------:R-:W-:Y:S01]  /*09e0*/  IADD3 R21, PT, PT, R29, UR5, RZ ;  /* 0x000000051d157c10 */ /* 0x000fe2000fffe0ff */
[----:B------:R-:W-:Y:S01]  /*09f0*/  ULEA UR4, UR5, UR4, 0x2 ;  /* 0x0000000405047291 */ /* 0x000fe2000f8e10ff */
[----:B---3--:R-:W-:-:S04]  /*0a00*/  FFMA.FTZ R27, R28, R18, R27 ;  /* 0x000000121c1b7223 */ /* 0x008fc8000001001b */
[----:B------:R-:W-:-:S06]  /*0a10*/  FMUL.FTZ R28, R27, R10 ;  /* 0x0000000a1b1c7220 */ /* 0x000fcc0000410000 */
[----:B------:R-:W0:Y:S02]  /*0a20*/  MUFU.SQRT R28, R28 ;  /* 0x0000001c001c7308 */ /* 0x000e240000002000 */
[----:B0-----:R-:W-:-:S06]  /*0a30*/  FADD.FTZ R28, R28, R11 ;  /* 0x0000000b1c1c7221 */ /* 0x001fcc0000010000 */
[----:B------:R-:W0:Y:S01]  /*0a40*/  MUFU.RCP R26, R28 ;  /* 0x0000001c001a7308 */ /* 0x000e220000001000 */
[----:B------:R-:W-:-:S05]  /*0a50*/  @!P0 IMAD.WIDE R10, R29, 0x4, R16 ;  /* 0x000000041d0a8825 */ /* 0x000fca00078e0210 */
[----:B------:R1:W-:Y:S01]  /*0a60*/  @!P0 STG.E desc[UR14][R10.64], R22 ;  /* 0x000000160a008986 */ /* 0x0003e2000c10190e */
[----:B------:R-:W-:-:S04]  /*0a70*/  @!P0 IMAD.WIDE R18, R29, 0x4, R12 ;  /* 0x000000041d128825 */ /* 0x000fc800078e020c */
[----:B-1----:R-:W-:-:S04]  /*0a80*/  @!P0 IMAD.WIDE R10, R29, 0x4, R14 ;  /* 0x000000041d0a8825 */ /* 0x002fc800078e020e */
[----:B0-----:R-:W-:Y:S01]  /*0a90*/  FMUL.FTZ R20, R20, R26 ;  /* 0x0000001a14147220 */ /* 0x001fe20000410000 */
[----:B------:R-:W-:Y:S01]  /*0aa0*/  IADD3 R26, PT, PT, R21, UR5, RZ ;  /* 0x00000005151a7c10 */ /* 0x000fe2000fffe0ff */
[----:B------:R0:W-:Y:S02]  /*0ab0*/  @!P0 STG.E desc[UR14][R10.64], R8 ;  /* 0x000000080a008986 */ /* 0x0001e4000c10190e */
[----:B--2---:R-:W-:Y:S02]  /*0ac0*/  FFMA.FTZ R22, R25, UR8, R20 ;  /* 0x0000000819167c23 */ /* 0x004fe40008010014 */
[----:B------:R1:W-:Y:S01]  /*0ad0*/  @!P0 STG.E desc[UR14][R18.64], R4 ;  /* 0x0000000412008986 */ /* 0x0003e2000c10190e */
[----:B0-----:R-:W-:Y:S01]  /*0ae0*/  @!P2 IMAD.WIDE R10, R21, 0x4, R16 ;  /* 0x00000004150aa825 */ /* 0x001fe200078e0210 */
[----:B------:R-:W-:-:S03]  /*0af0*/  IADD3 R8, PT, PT, R26, UR5, RZ ;  /* 0x000000051a087c10 */ /* 0x000fc6000fffe0ff */
[C---:B-1----:R-:W-:Y:S01]  /*0b00*/  @!P2 IMAD.WIDE R18, R21.reuse, 0x4, R14 ;  /* 0x000000041512a825 */ /* 0x042fe200078e020e */
[----:B------:R0:W-:Y:S03]  /*0b10*/  @!P2 STG.E desc[UR14][R10.64], R23 ;  /* 0x000000170a00a986 */ /* 0x0001e6000c10190e */
[----:B------:R-:W-:Y:S01]  /*0b20*/  @!P2 IMAD.WIDE R20, R21, 0x4, R12 ;  /* 0x000000041514a825 */ /* 0x000fe200078e020c */
[----:B------:R1:W-:Y:S03]  /*0b30*/  @!P2 STG.E desc[UR14][R18.64], R7 ;  /* 0x000000071200a986 */ /* 0x0003e6000c10190e */
[----:B------:R-:W-:Y:S01]  /*0b40*/  FFMA.FTZ R25, -R22, UR9, R25 ;  /* 0x0000000916197c23 */ /* 0x000fe20008010119 */
[C---:B------:R-:W-:Y:S01]  /*0b50*/  @!P1 IMAD.WIDE R28, R26.reuse, 0x4, R14 ;  /* 0x000000041a1c9825 */ /* 0x040fe200078e020e */
[----:B------:R2:W-:Y:S03]  /*0b60*/  @!P2 STG.E desc[UR14][R20.64], R6 ;  /* 0x000000061400a986 */ /* 0x0005e6000c10190e */
[----:B0-----:R-:W-:-:S05]  /*0b70*/  @!P1 IMAD.WIDE R10, R26, 0x4, R16 ;  /* 0x000000041a0a9825 */ /* 0x001fca00078e0210 */
[----:B------:R0:W-:Y:S01]  /*0b80*/  @!P1 STG.E desc[UR14][R10.64], R24 ;  /* 0x000000180a009986 */ /* 0x0001e2000c10190e */
[----:B-1----:R-:W-:-:S04]  /*0b90*/  @!P3 IMAD.WIDE R18, R8, 0x4, R14 ;  /* 0x000000040812b825 */ /* 0x002fc800078e020e */
[--C-:B--2---:R-:W-:Y:S01]  /*0ba0*/  @!P1 IMAD.WIDE R6, R26, 0x4, R12.reuse ;  /* 0x000000041a069825 */ /* 0x104fe200078e020c */
[----:B------:R4:W-:Y:S03]  /*0bb0*/  @!P1 STG.E desc[UR14][R28.64], R5 ;  /* 0x000000051c009986 */ /* 0x0009e6000c10190e */
[----:B------:R-:W-:-:S04]  /*0bc0*/  @!P3 IMAD.WIDE R20, R8, 0x4, R12 ;  /* 0x000000040814b825 */ /* 0x000fc800078e020c */
[----:B0-----:R-:W-:Y:S01]  /*0bd0*/  @!P3 IMAD.WIDE R10, R8, 0x4, R16 ;  /* 0x00000004080ab825 */ /* 0x001fe200078e0210 */
[----:B------:R4:W-:Y:S04]  /*0be0*/  @!P1 STG.E desc[UR14][R6.64], R9 ;  /* 0x0000000906009986 */ /* 0x0009e8000c10190e */
[----:B------:R4:W-:Y:S04]  /*0bf0*/  @!P3 STG.E desc[UR14][R10.64], R25 ;  /* 0x000000190a00b986 */ /* 0x0009e8000c10190e */
[----:B------:R4:W-:Y:S04]  /*0c00*/  @!P3 STG.E desc[UR14][R18.64], R3 ;  /* 0x000000031200b986 */ /* 0x0009e8000c10190e */
[----:B------:R4:W-:Y:S01]  /*0c10*/  @!P3 STG.E desc[UR14][R20.64], R27 ;  /* 0x0000001b1400b986 */ /* 0x0009e2000c10190e */
[----:B------:R-:W-:-:S13]  /*0c20*/  ISETP.LE.AND P0, PT, R2, UR4, PT ;  /* 0x0000000402007c0c */ /* 0x000fda000bf03270 */
[----:B----4-:R-:W-:Y:S05]  /*0c30*/  @!P0 BRA `(.L_x_233) ;  /* 0xfffffff400848947 */ /* 0x010fea000383ffff */
[----:B------:R-:W-:Y:S05]  /*0c40*/  EXIT ;  /* 0x000000000000794d */ /* 0x000fea0003800000 */
.L_x_232:
[----:B------:R-:W2:Y:S01]  /*0c50*/  S2R R3, SR_TID.X ;  /* 0x0000000000037919 */ /* 0x000ea20000002100 */
[----:B------:R-:W3:Y:S01]  /*0c60*/  LDCU UR12, c[0x0][0xf90] ;  /* 0x0001f200ff0c77ac */ /* 0x000ee20008000800 */
[----:B------:R-:W4:Y:S01]  /*0c70*/  LDCU UR9, c[0x0][0xf84] ;  /* 0x0001f080ff0977ac */ /* 0x000f220008000800 */
[----:B------:R-:W0:Y:S01]  /*0c80*/  LDCU UR8, c[0x0][0xf98] ;  /* 0x0001f300ff0877ac */ /* 0x000e220008000800 */
[----:B------:R-:W0:Y:S01]  /*0c90*/  LDCU.64 UR10, c[0x0][0xf88] ;  /* 0x0001f100ff0a77ac */ /* 0x000e220008000a00 */
[----:B------:R-:W-:-:S05]  /*0ca0*/  UMOV UR4, URZ ;  /* 0x000000ff00047c82 */ /* 0x000fca0008000000 */
.L_x_242:
[----:B--23--:R-:W-:Y:S02]  /*0cb0*/  IADD3 R9, PT, PT, R3, UR4, RZ ;  /* 0x0000000403097c10 */ /* 0x00cfe4000fffe0ff */
[----:B0-----:R-:W-:Y:S02]  /*0cc0*/  CS2R R4, SRZ ;  /* 0x0000000000047805 */ /* 0x001fe4000001ff00 */
[C---:B0-----:R-:W-:Y:S02]  /*0cd0*/  IADD3 R27, PT, PT, R9.reuse, UR5, RZ ;  /* 0x00000005091b7c10 */ /* 0x041fe4000fffe0ff */
[-C--:B------:R-:W-:Y:S02]  /*0ce0*/  ISETP.GE.AND P2, PT, R9, R2.reuse, PT ;  /* 0x000000020900720c */ /* 0x080fe40003f46270 */
[----:B------:R-:W-:Y:S02]  /*0cf0*/  ISETP.GE.AND P0, PT, R27, R2, PT ;  /* 0x000000021b00720c */ /* 0x000fe40003f06270 */
[----:B------:R-:W-:-:S02]  /*0d00*/  SHF.R.S32.HI R8, RZ, 0x1f, R0 ;  /* 0x0000001fff087819 */ /* 0x000fc40000011400 */
[----:B------:R-:W-:-:S07]  /*0d10*/  CS2R R28, SRZ ;  /* 0x00000000001c7805 */ /* 0x000fce000001ff00 */
[----:B------:R-:W-:Y:S01]  /*0d20*/  @!P2 IADD3 R21, P1, PT, R0, R9, RZ ;  /* 0x000000090015a210 */ /* 0x000fe20007f3e0ff */
[----:B-1----:R-:W-:-:S04]  /*0d30*/  @!P2 IMAD.WIDE R18, R9, 0x4, R16 ;  /* 0x000000040912a825 */ /* 0x002fc800078e0210 */
[----:B------:R-:W-:Y:S01]  /*0d40*/  @!P0 IMAD.WIDE R6, R27, 0x4, R16 ;  /* 0x000000041b068825 */ /* 0x000fe200078e0210 */
[----:B------:R-:W-:Y:S01]  /*0d50*/  @!P2 LEA.HI.X.SX32 R22, R9, R8, 0x1, P1 ;  /* 0x000000080916a211 */ /* 0x000fe200008f0eff */
[----:B-1----:R-:W2:Y:S04]  /*0d60*/  @!P2 LDG.E R4, desc[UR14][R18.64] ;  /* 0x0000000e1204a981 */ /* 0x002ea8000c1e1900 */
[----:B------:R0:W5:Y:S01]  /*0d70*/  @!P0 LDG.E R5, desc[UR14][R6.64] ;  /* 0x0000000e06058981 */ /* 0x000162000c1e1900 */
[----:B------:R-:W-:Y:S01]  /*0d80*/  @!P2 LEA R20, P3, R21, UR6, 0x2 ;  /* 0x000000061514ac11 */ /* 0x000fe2000f8610ff */
[----:B------:R-:W-:-:S04]  /*0d90*/  @!P0 IMAD.WIDE R10, R27, 0x4, R14 ;  /* 0x000000041b0a8825 */ /* 0x000fc800078e020e */
[----:B------:R-:W-:Y:S02]  /*0da0*/  HFMA2 R23, -RZ, RZ, 0, 0 ;  /* 0x00000000ff177431 */ /* 0x000fe400000001ff */
[C---:B------:R-:W-:Y:S01]  /*0db0*/  @!P0 IMAD.WIDE R24, R27.reuse, 0x4, R12 ;  /* 0x000000041b188825 */ /* 0x040fe200078e020c */
[----:B0-----:R-:W-:Y:S01]  /*0dc0*/  IADD3 R6, PT, PT, R27, UR5, RZ ;  /* 0x000000051b067c10 */ /* 0x001fe2000fffe0ff */
[----:B------:R0:W3:Y:S03]  /*0dd0*/  @!P0 LDG.E R28, desc[UR14][R10.64] ;  /* 0x0000000e0a1c8981 */ /* 0x0000e6000c1e1900 */
[C---:B------:R-:W-:Y:S01]  /*0de0*/  ISETP.GE.AND P1, PT, R6.reuse, R2, PT ;  /* 0x000000020600720c */ /* 0x040fe20003f26270 */
[----:B------:R1:W4:Y:S01]  /*0df0*/  @!P0 LDG.E R23, desc[UR14][R24.64] ;  /* 0x0000000e18178981 */ /* 0x000322000c1e1900 */
[----:B------:R-:W-:Y:S02]  /*0e00*/  IADD3 R7, PT, PT, R6, UR5, RZ ;  /* 0x0000000506077c10 */ /* 0x000fe4000fffe0ff */
[----:B------:R-:W-:-:S02]  /*0e10*/  @!P0 IADD3 R18, P4, PT, R0, R27, RZ ;  /* 0x0000001b00128210 */ /* 0x000fc40007f9e0ff */
[----:B------:R-:W-:Y:S02]  /*0e20*/  @!P2 LEA.HI.X R21, R21, UR7, R22, 0x2, P3 ;  /* 0x000000071515ac11 */ /* 0x000fe400098f1416 */
[----:B------:R-:W-:Y:S02]  /*0e30*/  MOV R19, RZ ;  /* 0x000000ff00137202 */ /* 0x000fe40000000f00 */
[----:B------:R-:W-:Y:S02]  /*0e40*/  ISETP.GE.AND P3, PT, R7, R2, PT ;  /* 0x000000020700720c */ /* 0x000fe40003f66270 */
[----:B------:R-:W-:Y:S02]  /*0e50*/  @!P0 LEA.HI.X.SX32 R27, R27, R8, 0x1, P4 ;  /* 0x000000081b1b8211 */ /* 0x000fe400020f0eff */
[C---:B0-----:R-:W-:Y:S01]  /*0e60*/  @!P0 LEA R10, P4, R18.reuse, UR6, 0x2 ;  /* 0x00000006120a8c11 */ /* 0x041fe2000f8810ff */
[----:B------:R0:W2:Y:S03]  /*0e70*/  @!P2 LDG.E R19, desc[UR14][R20.64] ;  /* 0x0000000e1413a981 */ /* 0x0000a6000c1e1900 */
[----:B------:R-:W-:Y:S01]  /*0e80*/  @!P0 LEA.HI.X R11, R18, UR7, R27, 0x2, P4 ;  /* 0x00000007120b8c11 */ /* 0x000fe2000a0f141b */
[----:B------:R-:W-:Y:S01]  /*0e90*/  HFMA2 R18, -RZ, RZ, 0, 0 ;  /* 0x00000000ff127431 */ /* 0x000fe200000001ff */
[----:B-1----:R-:W-:Y:S01]  /*0ea0*/  @!P1 IADD3 R24, P4, PT, R0, R6, RZ ;  /* 0x0000000600189210 */ /* 0x002fe20007f9e0ff */
[----:B0-----:R-:W-:-:S03]  /*0eb0*/  @!P2 IMAD.WIDE R20, R9, 0x4, R14 ;  /* 0x000000040914a825 */ /* 0x001fc600078e020e */
[----:B------:R-:W-:Y:S01]  /*0ec0*/  @!P1 LEA.HI.X.SX32 R25, R6, R8, 0x1, P4 ;  /* 0x0000000806199211 */ /* 0x000fe200020f0eff */
[----:B------:R-:W5:Y:S01]  /*0ed0*/  @!P0 LDG.E R18, desc[UR14][R10.64] ;  /* 0x0000000e0a128981 */ /* 0x000f62000c1e1900 */
[----:B------:R-:W-:-:S03]  /*0ee0*/  @!P3 IADD3 R22, P5, PT, R0, R7, RZ ;  /* 0x000000070016b210 */ /* 0x000fc60007fbe0ff */
[----:B------:R0:W3:Y:S01]  /*0ef0*/  @!P2 LDG.E R29, desc[UR14][R20.64] ;  /* 0x0000000e141da981 */ /* 0x0000e2000c1e1900 */
[----:B------:R-:W-:Y:S02]  /*0f00*/  @!P3 LEA.HI.X.SX32 R27, R7, R8, 0x1, P5 ;  /* 0x00000008071bb211 */ /* 0x000fe400028f0eff */
[----:B0-----:R-:W-:-:S04]  /*0f10*/  @!P1 LEA R20, P4, R24, UR6, 0x2 ;  /* 0x0000000618149c11 */ /* 0x001fc8000f8810ff */
[----:B------:R-:W-:Y:S02]  /*0f20*/  @!P1 LEA.HI.X R21, R24, UR7, R25, 0x2, P4 ;  /* 0x0000000718159c11 */ /* 0x000fe4000a0f1419 */
[C---:B------:R-:W-:Y:S01]  /*0f30*/  @!P3 LEA R10, P4, R22.reuse, UR6, 0x2 ;  /* 0x00000006160abc11 */ /* 0x040fe2000f8810ff */
[----:B------:R-:W-:Y:S01]  /*0f40*/  HFMA2 R8, -RZ, RZ, 0, 0 ;  /* 0x00000000ff087431 */ /* 0x000fe200000001ff */
[----:B------:R-:W-:Y:S01]  /*0f50*/  MOV R25, RZ ;  /* 0x000000ff00197202 */ /* 0x000fe20000000f00 */
[----:B------:R-:W0:Y:S01]  /*0f60*/  LDC R24, c[0x0][0xf7c] ;  /* 0x0003df00ff187b82 */ /* 0x000e220000000800 */
[----:B------:R-:W-:Y:S02]  /*0f70*/  @!P3 LEA.HI.X R11, R22, UR7, R27, 0x2, P4 ;  /* 0x00000007160bbc11 */ /* 0x000fe4000a0f141b */
[----:B------:R-:W-:Y:S01]  /*0f80*/  MOV R27, RZ ;  /* 0x000000ff001b7202 */ /* 0x000fe20000000f00 */
[----:B------:R-:W-:Y:S01]  /*0f90*/  HFMA2 R22, -RZ, RZ, 0, 0 ;  /* 0x00000000ff167431 */ /* 0x000fe200000001ff */
[----:B------:R1:W4:Y:S04]  /*0fa0*/  @!P1 LDG.E R25, desc[UR14][R20.64] ;  /* 0x0000000e14199981 */ /* 0x000328000c1e1900 */
[----:B------:R1:W4:Y:S02]  /*0fb0*/  @!P3 LDG.E R27, desc[UR14][R10.64] ;  /* 0x0000000e0a1bb981 */ /* 0x000324000c1e1900 */
[----:B-1----:R-:W-:-:S04]  /*0fc0*/  @!P2 IMAD.WIDE R20, R9, 0x4, R12 ;  /* 0x000000040914a825 */ /* 0x002fc800078e020c */
[C---:B------:R-:W-:Y:S01]  /*0fd0*/  @!P1 IMAD.WIDE R10, R6.reuse, 0x4, R16 ;  /* 0x00000004060a9825 */ /* 0x040fe200078e0210 */
[----:B------:R1:W4:Y:S04]  /*0fe0*/  @!P2 LDG.E R22, desc[UR14][R20.64] ;  /* 0x0000000e1416a981 */ /* 0x000328000c1e1900 */
[----:B------:R1:W4:Y:S01]  /*0ff0*/  @!P1 LDG.E R8, desc[UR14][R10.64] ;  /* 0x0000000e0a089981 */ /* 0x000322000c1e1900 */
[----:B------:R-:W-:Y:S02]  /*1000*/  ISETP.GE.AND P2, PT, R9, R2, PT ;  /* 0x000000020900720c */ /* 0x000fe40003f46270 */
[----:B-1----:R-:W-:Y:S01]  /*1010*/  CS2R R20, SRZ ;  /* 0x0000000000147805 */ /* 0x002fe2000001ff00 */
[----:B------:R-:W-:Y:S01]  /*1020*/  @!P1 IMAD.WIDE R10, R6, 0x4, R14 ;  /* 0x00000004060a9825 */ /* 0x000fe200078e020e */
[----:B------:R-:W-:-:S04]  /*1030*/  MOV R9, RZ ;  /* 0x000000ff00097202 */ /* 0x000fc80000000f00 */
[----:B------:R1:W4:Y:S02]  /*1040*/  @!P1 LDG.E R20, desc[UR14][R10.64] ;  /* 0x0000000e0a149981 */ /* 0x000324000c1e1900 */
[----:B-1----:R-:W-:-:S05]  /*1050*/  @!P3 IMAD.WIDE R10, R7, 0x4, R16 ;  /* 0x00000004070ab825 */ /* 0x002fca00078e0210 */
[----:B------:R1:W4:Y:S02]  /*1060*/  @!P3 LDG.E R9, desc[UR14][R10.64] ;  /* 0x0000000e0a09b981 */ /* 0x000324000c1e1900 */
[----:B-1----:R-:W-:-:S05]  /*1070*/  @!P3 IMAD.WIDE R10, R7, 0x4, R14 ;  /* 0x00000004070ab825 */ /* 0x002fca00078e020e */
[----:B------:R1:W4:Y:S01]  /*1080*/  @!P3 LDG.E R21, desc[UR14][R10.64] ;  /* 0x0000000e0a15b981 */ /* 0x000322000c1e1900 */
[----:B0-----:R-:W-:Y:S01]  /*1090*/  FADD.FTZ R26, -R24, 1 ;  /* 0x3f800000181a7421 */ /* 0x001fe20000010100 */
[----:B--2---:R-:W-:-:S04]  /*10a0*/  FFMA.FTZ R19, R4, UR8, R19 ;  /* 0x0000000804137c23 */ /* 0x004fc80008010013 */
[----:B-1----:R-:W-:Y:S01]  /*10b0*/  FMUL.FTZ R10, R26, R19 ;  /* 0x000000131a0a7220 */ /* 0x002fe20000410000 */
[----:B-----5:R-:W-:-:S03]  /*10c0*/  FFMA.FTZ R18, R5, UR8, R18 ;  /* 0x0000000805127c23 */ /* 0x020fc60008010012 */
[----:B---3--:R-:W-:Y:S01]  /*10d0*/  FFMA.FTZ R10, R29, R24, R10 ;  /* 0x000000181d0a7223 */ /* 0x008fe2000001000a */
[----:B------:R-:W-:-:S04]  /*10e0*/  FMUL.FTZ R29, R26, R18 ;  /* 0x000000121a1d7220 */ /* 0x000fc80000410000 */
[----:B------:R-:W-:Y:S01]  /*10f0*/  FFMA.FTZ R11, R28, R24, R29 ;  /* 0x000000181c0b7223 */ /* 0x000fe2000001001d */
[----:B----4-:R-:W-:-:S04]  /*1100*/  FFMA.FTZ R25, R8, UR8, R25 ;  /* 0x0000000808197c23 */ /* 0x010fc80008010019 */
[----:B------:R-:W-:Y:S01]  /*1110*/  FMUL.FTZ R29, R26, R25 ;  /* 0x000000191a1d7220 */ /* 0x000fe20000410000 */
[----:B------:R-:W-:-:S04]  /*1120*/  FFMA.FTZ R27, R9, UR8, R27 ;  /* 0x00000008091b7c23 */ /* 0x000fc8000801001b */
[----:B------:R-:W-:-:S04]  /*1130*/  FMUL.FTZ R26, R26, R27 ;  /* 0x0000001b1a1a7220 */ /* 0x000fc80000410000 */
[-C--:B------:R-:W-:Y:S02]  /*1140*/  FFMA.FTZ R21, R21, R24.reuse, R26 ;  /* 0x0000001815157223 */ /* 0x080fe4000001001a */
[----:B------:R-:W0:Y:S01]  /*1150*/  LDC R26, c[0x0][0xf80] ;  /* 0x0003e000ff1a7b82 */ /* 0x000e220000000800 */
[----:B------:R-:W-:Y:S01]  /*1160*/  FFMA.FTZ R20, R20, R24, R29 ;  /* 0x0000001814147223 */ /* 0x000fe2000001001d */
[----:B0-----:R-:W-:-:S04]  /*1170*/  FADD.FTZ R24, -R26, 1 ;  /* 0x3f8000001a187421 */ /* 0x001fc80000010100 */
[----:B------:R-:W-:-:S04]  /*1180*/  FMUL.FTZ R28, R24, R19 ;  /* 0x00000013181c7220 */ /* 0x000fc80000410000 */
[----:B------:R-:W-:-:S04]  /*1190*/  FMUL.FTZ R19, R19, R28 ;  /* 0x0000001c13137220 */ /* 0x000fc80000410000 */
[----:B------:R-:W-:Y:S01]  /*11a0*/  FFMA.FTZ R22, R22, R26, R19 ;  /* 0x0000001a16167223 */ /* 0x000fe20000010013 */
[----:B------:R-:W-:-:S04]  /*11b0*/  FMUL.FTZ R19, R24, R18 ;  /* 0x0000001218137220 */ /* 0x000fc80000410000 */
[----:B------:R-:W-:Y:S01]  /*11c0*/  FMUL.FTZ R18, R18, R19 ;  /* 0x0000001312127220 */ /* 0x000fe20000410000 */
[----:B------:R-:W-:-:S03]  /*11d0*/  CS2R R28, SRZ ;  /* 0x00000000001c7805 */ /* 0x000fc6000001ff00 */
        /* <DEDUP_REMOVED lines=13> */
[----:B------:R-:W0:Y:S01]  /*12b0*/  MUFU.RCP R19, UR10 ;  /* 0x0000000a00137d08 */ /* 0x000e220008001000 */
[----:B------:R-:W-:-:S07]  /*12c0*/  IADD3 R27, PT, PT, R3, UR4, RZ ;  /* 0x00000004031b7c10 */ /* 0x000fce000fffe0ff */
[----:B------:R-:W1:Y:S01]  /*12d0*/  MUFU.RCP R25, UR9 ;  /* 0x0000000900197d08 */ /* 0x000e620008001000 */
[----:B0-----:R-:W-:-:S07]  /*12e0*/  FMUL.FTZ R26, R22, R19 ;  /* 0x00000013161a7220 */ /* 0x001fce0000410000 */
[----:B------:R-:W0:Y:S01]  /*12f0*/  MUFU.SQRT R26, R26 ;  /* 0x0000001a001a7308 */ /* 0x000e220000002000 */
[----:B-1----:R-:W-:Y:S01]  /*1300*/  FMUL.FTZ R18, R10, R25 ;  /* 0x000000190a127220 */ /* 0x002fe20000410000 */
[----:B------:R-:W-:-:S04]  /*1310*/  IMAD.WIDE R24, R27, 0x4, R14 ;  /* 0x000000041b187825 */ /* 0x000fc800078e020e */
[----:B0-----:R-:W-:-:S04]  /*1320*/  FADD.FTZ R26, R26, UR11 ;  /* 0x0000000b1a1a7e21 */ /* 0x001fc80008010000 */
[----:B------:R-:W0:Y:S02]  /*1330*/  MUFU.RCP R19, R26 ;  /* 0x0000001a00137308 */ /* 0x000e240000001000 */
[----:B0-----:R-:W-:-:S04]  /*1340*/  FMUL.FTZ R19, R18, R19 ;  /* 0x0000001312137220 */ /* 0x001fc80000410000 */
[----:B------:R-:W-:Y:S01]  /*1350*/  FFMA.FTZ R4, -R19, UR12, R4 ;  /* 0x0000000c13047c23 */ /* 0x000fe20008010104 */
[----:B------:R-:W-:-:S05]  /*1360*/  IMAD.WIDE R18, R27, 0x4, R16 ;  /* 0x000000041b127825 */ /* 0x000fca00078e0210 */
[----:B------:R0:W-:Y:S04]  /*1370*/  STG.E desc[UR14][R18.64], R4 ;  /* 0x0000000412007986 */ /* 0x0001e8000c10190e */
[----:B------:R1:W-:Y:S01]  /*1380*/  STG.E desc[UR14][R24.64], R10 ;  /* 0x0000000a18007986 */ /* 0x0003e2000c10190e */
[----:B0-----:R-:W-:-:S05]  /*1390*/  IMAD.WIDE R18, R27, 0x4, R12 ;  /* 0x000000041b127825 */ /* 0x001fca00078e020c */
[----:B------:R1:W-:Y:S02]  /*13a0*/  STG.E desc[UR14][R18.64], R22 ;  /* 0x0000001612007986 */ /* 0x0003e4000c10190e */
.L_x_235:
[----:B------:R-:W-:Y:S05]  /*13b0*/  BSYNC.RECONVERGENT B0 ;  /* 0x0000000000007941 */ /* 0x000fea0003800200 */
.L_x_234:
[----:B------:R-:W-:Y:S04]  /*13c0*/  BSSY.RECONVERGENT B0, `(.L_x_236) ;  /* 0x0000013000007945 */ /* 0x000fe80003800200 */
[----:B------:R-:W-:Y:S05]  /*13d0*/  @P0 BRA `(.L_x_237) ;  /* 0x0000000000440947 */ /* 0x000fea0003800000 */
[----:B------:R-:W0:Y:S01]  /*13e0*/  MUFU.RCP R4, UR10 ;  /* 0x0000000a00047d08 */ /* 0x000e220008001000 */
[----:B-1----:R-:W-:-:S04]  /*13f0*/  IADD3 R22, PT, PT, R3, UR4, RZ ;  /* 0x0000000403167c10 */ /* 0x002fc8000fffe0ff */
[----:B------:R-:W-:-:S03]  /*1400*/  IADD3 R27, PT, PT, R22, UR5, RZ ;  /* 0x00000005161b7c10 */ /* 0x000fc6000fffe0ff */
[----:B------:R-:W1:Y:S01]  /*1410*/  MUFU.RCP R18, UR9 ;  /* 0x0000000900127d08 */ /* 0x000e620008001000 */
[----:B0-----:R-:W-:-:S07]  /*1420*/  FMUL.FTZ R4, R23, R4 ;  /* 0x0000000417047220 */ /* 0x001fce0000410000 */
[----:B------:R-:W0:Y:S01]  /*1430*/  MUFU.SQRT R4, R4 ;  /* 0x0000000400047308 */ /* 0x000e220000002000 */
[----:B-1----:R-:W-:Y:S01]  /*1440*/  FMUL.FTZ R18, R11, R18 ;  /* 0x000000120b127220 */ /* 0x002fe20000410000 */
[----:B0-----:R-:W-:-:S06]  /*1450*/  FADD.FTZ R10, R4, UR11 ;  /* 0x0000000b040a7e21 */ /* 0x001fcc0008010000 */
[----:B------:R-:W0:Y:S02]  /*1460*/  MUFU.RCP R19, R10 ;  /* 0x0000000a00137308 */ /* 0x000e240000001000 */
[----:B0-----:R-:W-:Y:S01]  /*1470*/  FMUL.FTZ R22, R18, R19 ;  /* 0x0000001312167220 */ /* 0x001fe20000410000 */
[----:B------:R-:W-:-:S04]  /*1480*/  IMAD.WIDE R18, R27, 0x4, R16 ;  /* 0x000000041b127825 */ /* 0x000fc800078e0210 */
[----:B------:R-:W-:Y:S01]  /*1490*/  FFMA.FTZ R25, -R22, UR12, R5 ;  /* 0x0000000c16197c23 */ /* 0x000fe20008010105 */
[----:B------:R-:W-:-:S04]  /*14a0*/  IMAD.WIDE R4, R27, 0x4, R12 ;  /* 0x000000041b047825 */ /* 0x000fc800078e020c */
[----:B------:R0:W-:Y:S02]  /*14b0*/  STG.E desc[UR14][R18.64], R25 ;  /* 0x0000001912007986 */ /* 0x0001e4000c10190e */
[----:B0-----:R-:W-:-:S05]  /*14c0*/  IMAD.WIDE R18, R27, 0x4, R14 ;  /* 0x000000041b127825 */ /* 0x001fca00078e020e */
[----:B------:R0:W-:Y:S04]  /*14d0*/  STG.E desc[UR14][R18.64], R11 ;  /* 0x0000000b12007986 */ /* 0x0001e8000c10190e */
[----:B------:R0:W-:Y:S02]  /*14e0*/  STG.E desc[UR14][R4.64], R23 ;  /* 0x0000001704007986 */ /* 0x0001e4000c10190e */
.L_x_237:
[----:B------:R-:W-:Y:S05]  /*14f0*/  BSYNC.RECONVERGENT B0 ;  /* 0x0000000000007941 */ /* 0x000fea0003800200 */
.L_x_236:
[----:B------:R-:W-:Y:S04]  /*1500*/  BSSY.RECONVERGENT B0, `(.L_x_238) ;  /* 0x0000011000007945 */ /* 0x000fe80003800200 */
[----:B------:R-:W-:Y:S05]  /*1510*/  @P1 BRA `(.L_x_239) ;  /* 0x00000000003c1947 */ /* 0x000fea0003800000 */
[----:B0-----:R-:W0:Y:S01]  /*1520*/  MUFU.RCP R5, UR10 ;  /* 0x0000000a00057d08 */ /* 0x001e220008001000 */
[----:B-1----:R-:W-:-:S04]  /*1530*/  IMAD.WIDE R18, R6, 0x4, R12 ;  /* 0x0000000406127825 */ /* 0x002fc800078e020c */
[----:B0-----:R-:W-:-:S03]  /*1540*/  FMUL.FTZ R22, R28, R5 ;  /* 0x000000051c167220 */ /* 0x001fc60000410000 */
[----:B------:R-:W0:Y:S08]  /*1550*/  MUFU.RCP R5, UR9 ;  /* 0x0000000900057d08 */ /* 0x000e300008001000 */
[----:B------:R-:W1:Y:S01]  /*1560*/  MUFU.SQRT R22, R22 ;  /* 0x0000001600167308 */ /* 0x000e620000002000 */
[----:B0-----:R-:W-:Y:S01]  /*1570*/  FMUL.FTZ R4, R20, R5 ;  /* 0x0000000514047220 */ /* 0x001fe20000410000 */
[----:B-1----:R-:W-:-:S06]  /*1580*/  FADD.FTZ R23, R22, UR11 ;  /* 0x0000000b16177e21 */ /* 0x002fcc0008010000 */
[----:B------:R-:W0:Y:S02]  /*1590*/  MUFU.RCP R11, R23 ;  /* 0x00000017000b7308 */ /* 0x000e240000001000 */
[----:B0-----:R-:W-:Y:S01]  /*15a0*/  FMUL.FTZ R11, R4, R11 ;  /* 0x0000000b040b7220 */ /* 0x001fe20000410000 */
[----:B------:R-:W-:-:S04]  /*15b0*/  IMAD.WIDE R4, R6, 0x4, R16 ;  /* 0x0000000406047825 */ /* 0x000fc800078e0210 */
[----:B------:R-:W-:Y:S01]  /*15c0*/  FFMA.FTZ R25, -R11, UR12, R8 ;  /* 0x0000000c0b197c23 */ /* 0x000fe20008010108 */
[----:B------:R-:W-:-:S04]  /*15d0*/  IMAD.WIDE R10, R6, 0x4, R14 ;  /* 0x00000004060a7825 */ /* 0x000fc800078e020e */
[----:B------:R2:W-:Y:S04]  /*15e0*/  STG.E desc[UR14][R4.64], R25 ;  /* 0x0000001904007986 */ /* 0x0005e8000c10190e */
[----:B------:R2:W-:Y:S04]  /*15f0*/  STG.E desc[UR14][R10.64], R20 ;  /* 0x000000140a007986 */ /* 0x0005e8000c10190e */
[----:B------:R2:W-:Y:S02]  /*1600*/  STG.E desc[UR14][R18.64], R28 ;  /* 0x0000001c12007986 */ /* 0x0005e4000c10190e */
.L_x_239:
[----:B------:R-:W-:Y:S05]  /*1610*/  BSYNC.RECONVERGENT B0 ;  /* 0x0000000000007941 */ /* 0x000fea0003800200 */
.L_x_238:
[----:B------:R-:W-:Y:S04]  /*1620*/  BSSY.RECONVERGENT B0, `(.L_x_240) ;  /* 0x0000011000007945 */ /* 0x000fe80003800200 */
[----:B------:R-:W-:Y:S05]  /*1630*/  @P3 BRA `(.L_x_241) ;  /* 0x00000000003c3947 */ /* 0x000fea0003800000 */
[----:B-12---:R-:W1:Y:S08]  /*1640*/  MUFU.RCP R10, UR10 ;  /* 0x0000000a000a7d08 */ /* 0x006e700008001000 */
[----:B0-----:R-:W0:Y:S01]  /*1650*/  MUFU.RCP R4, UR9 ;  /* 0x0000000900047d08 */ /* 0x001e220008001000 */
[----:B-1----:R-:W-:-:S07]  /*1660*/  FMUL.FTZ R10, R29, R10 ;  /* 0x0000000a1d0a7220 */ /* 0x002fce0000410000 */
        /* <DEDUP_REMOVED lines=8> */
[----:B------:R-:W-:Y:S01]  /*16f0*/  IMAD.WIDE R6, R7, 0x4, R12 ;  /* 0x0000000407067825 */ /* 0x000fe200078e020c */
[----:B------:R3:W-:Y:S04]  /*1700*/  STG.E desc[UR14][R4.64], R19 ;  /* 0x0000001304007986 */ /* 0x0007e8000c10190e */
[----:B------:R3:W-:Y:S04]  /*1710*/  STG.E desc[UR14][R8.64], R21 ;  /* 0x0000001508007986 */ /* 0x0007e8000c10190e */
[----:B------:R3:W-:Y:S02]  /*1720*/  STG.E desc[UR14][R6.64], R29 ;  /* 0x0000001d06007986 */ /* 0x0007e4000c10190e */
.L_x_241:
[----:B------:R-:W-:Y:S05]  /*1730*/  BSYNC.RECONVERGENT B0 ;  /* 0x0000000000007941 */ /* 0x000fea0003800200 */
.L_x_240:
[----:B------:R-:W-:-:S06]  /*1740*/  ULEA UR4, UR5, UR4, 0x2 ;  /* 0x0000000405047291 */ /* 0x000fcc000f8e10ff */
[----:B------:R-:W-:-:S13]  /*1750*/  ISETP.LE.AND P0, PT, R2, UR4, PT ;  /* 0x0000000402007c0c */ /* 0x000fda000bf03270 */
[----:B------:R-:W-:Y:S05]  /*1760*/  @!P0 BRA `(.L_x_242) ;  /* 0xfffffff400508947 */ /* 0x000fea000383ffff */
[----:B------:R-:W-:Y:S05]  /*1770*/  EXIT ;  /* 0x000000000000794d */ /* 0x000fea0003800000 */
.L_x_243:
        /* <DEDUP_REMOVED lines=16> */
.L_x_330:


//--------------------- .text._Z25multi_tensor_apply_kernelI18TensorListMetadataILi4EE11AdamFunctorIdfiEJffffff10adamMode_tfEEvlPViT_T0_DpT1_ --------------------------
	.section	.text._Z25multi_tensor_apply_kernelI18TensorListMetadataILi4EE11AdamFunctorIdfiEJffffff10adamMode_tfEEvlPViT_T0_DpT1_,"ax",@progbits
	.align	128
        .global         _Z25multi_tensor_apply_kernelI18TensorListMetadataILi4EE11AdamFunctorIdfiEJffffff10adamMode_tfEEvlPViT_T0_DpT1_
        .type           _Z25multi_tensor_apply_kernelI18TensorListMetadataILi4EE11AdamFunctorIdfiEJffffff10adamMode_tfEEvlPViT_T0_DpT1_,@function
        .size           _Z25multi_tensor_apply_kernelI18TensorListMetadataILi4EE11AdamFunctorIdfiEJffffff10adamMode_tfEEvlPViT_T0_DpT1_,(.L_x_331 - _Z25multi_tensor_apply_kernelI18TensorListMetadataILi4EE11AdamFunctorIdfiEJffffff10adamMode_tfEEvlPViT_T0_DpT1_)
        .other          _Z25multi_tensor_apply_kernelI18TensorListMetadataILi4EE11AdamFunctorIdfiEJffffff10adamMode_tfEEvlPViT_T0_DpT1_,@"STO_CUDA_ENTRY STV_DEFAULT"
_Z25multi_tensor_apply_kernelI18TensorListMetadataILi4EE11AdamFunctorIdfiEJffffff10adamMode_tfEEvlPViT_T0_DpT1_:
.text._Z25multi_tensor_apply_kernelI18TensorListMetadataILi4EE11AdamFunctorIdfiEJffffff10adamMode_tfEEvlPViT_T0_DpT1_:
[----:B------:R-:W-:Y:S08]  /*0000*/  LDC R1, c[0x0][0x37c] ;  /* 0x0000df00ff017b82 */ /* 0x000ff00000000800 */
        /* <DEDUP_REMOVED lines=16> */
[----:B------:R-:W0:Y:S01]  /*0110*/  LDCU.64 UR4, c[0x0][UR6+0x4a0] ;  /* 0x00009400060477ac */ /* 0x000e220008000a00 */
[----:B------:R-:W1:Y:S01]  /*0120*/  LDCU.64 UR8, c[0x0][UR6+0x5c0] ;  /* 0x0000b800060877ac */ /* 0x000e620008000a00 */
[----:B------:R-:W2:Y:S01]  /*0130*/  LDCU UR22, c[0x0][0xf94] ;  /* 0x0001f280ff1677ac */ /* 0x000ea20008000800 */
[----:B------:R-:W3:Y:S01]  /*0140*/  LDCU.64 UR10, c[0x0][UR6+0x6e0] ;  /* 0x0000dc00060a77ac */ /* 0x000ee20008000a00 */
[----:B------:R-:W-:Y:S02]  /*0150*/  UISETP.LT.U32.AND UP3, UPT, UR13, UR16, UPT ;  /* 0x000000100d00728c */ /* 0x000fe4000bf61070 */
[----:B------:R-:W-:Y:S02]  /*0160*/  USHF.R.S32.HI UR14, URZ, 0x1f, UR12 ;  /* 0x0000001fff0e7899 */ /* 0x000fe4000801140c */
[----:B------:R-:W-:Y:S02]  /*0170*/  USHF.L.U32 UR15, UR12, 0x2, URZ ;  /* 0x000000020c0f7899 */ /* 0x000fe400080006ff */
[----:B0-----:R-:W-:-:S02]  /*0180*/  ULEA UR20, UP0, UR12, UR4, 0x3 ;  /* 0x000000040c147291 */ /* 0x001fc4000f8018ff */
[----:B------:R-:W-:Y:S02]  /*0190*/  USEL UR13, UR13, UR16, UP3 ;  /* 0x000000100d0d7287 */ /* 0x000fe40009800000 */
[----:B------:R-:W-:Y:S02]  /*01a0*/  USHF.L.U64.HI UR4, UR12, 0x2, UR14 ;  /* 0x000000020c047899 */ /* 0x000fe4000801020e */
[----:B-1----:R-:W-:Y:S01]  /*01b0*/  UIADD3 UR21, UP1, UPT, UR8, UR15, URZ ;  /* 0x0000000f08157290 */ /* 0x002fe2000ff3e0ff */
[----:B------:R-:W-:Y:S01]  /*01c0*/  MOV R10, UR20 ;  /* 0x00000014000a7c02 */ /* 0x000fe20008000f00 */
[----:B--2---:R-:W-:Y:S02]  /*01d0*/  UISETP.NE.AND UP3, UPT, UR22, URZ, UPT ;  /* 0x000000ff1600728c */ /* 0x004fe4000bf65270 */
[----:B---3--:R-:W-:Y:S02]  /*01e0*/  UIADD3 UR15, UP2, UPT, UR10, UR15, URZ ;  /* 0x0000000f0a0f7290 */ /* 0x008fe4000ff5e0ff */
[----:B------:R-:W-:Y:S01]  /*01f0*/  UIADD3.X UR8, UPT, UPT, UR9, UR4, URZ, UP1, !UPT ;  /* 0x0000000409087290 */ /* 0x000fe20008ffe4ff */
[----:B------:R-:W-:Y:S01]  /*0200*/  MOV R12, UR21 ;  /* 0x00000015000c7c02 */ /* 0x000fe20008000f00 */
[----:B------:R-:W-:-:S02]  /*0210*/  ULEA.HI.X UR5, UR12, UR5, UR14, 0x3, UP0 ;  /* 0x000000050c057291 */ /* 0x000fc400080f1c0e */
[----:B------:R-:W-:Y:S01]  /*0220*/  UIADD3.X UR4, UPT, UPT, UR11, UR4, URZ, UP2, !UPT ;  /* 0x000000040b047290 */ /* 0x000fe200097fe4ff */
[----:B------:R-:W-:Y:S01]  /*0230*/  MOV R14, UR15 ;  /* 0x0000000f000e7c02 */ /* 0x000fe20008000f00 */
[----:B------:R-:W0:Y:S01]  /*0240*/  LDCU.64 UR6, c[0x0][UR6+0x380] ;  /* 0x00007000060677ac */ /* 0x000e220008000a00 */
[----:B------:R-:W-:Y:S02]  /*0250*/  MOV R13, UR8 ;  /* 0x00000008000d7c02 */ /* 0x000fe40008000f00 */
[----:B------:R-:W-:Y:S01]  /*0260*/  MOV R11, UR5 ;  /* 0x00000005000b7c02 */ /* 0x000fe20008000f00 */
[----:B------:R-:W1:Y:S01]  /*0270*/  LDCU UR17, c[0x0][0x360] ;  /* 0x00006c00ff1177ac */ /* 0x000e620008000800 */
[----:B------:R-:W-:Y:S01]  /*0280*/  MOV R15, UR4 ;  /* 0x00000004000f7c02 */ /* 0x000fe20008000f00 */
[----:B------:R-:W2:Y:S01]  /*0290*/  LDCU.64 UR18, c[0x0][0x358] ;  /* 0x00006b00ff1277ac */ /* 0x000ea20008000a00 */
[----:B------:R-:W-:Y:S05]  /*02a0*/  BRA.U !UP3, `(.L_x_244) ;  /* 0x000000110b487547 */ /* 0x000fea000b800000 */
[----:B------:R-:W3:Y:S01]  /*02b0*/  LDCU UR14, c[0x0][0xf90] ;  /* 0x0001f200ff0e77ac */ /* 0x000ee20008000800 */
[----:B------:R-:W4:Y:S01]  /*02c0*/  LDCU UR5, c[0x0][0xf98] ;  /* 0x0001f300ff0577ac */ /* 0x000f220008000800 */
[----:B------:R-:W0:Y:S01]  /*02d0*/  LDCU.128 UR8, c[0x0][0xf80] ;  /* 0x0001f000ff0877ac */ /* 0x000e220008000c00 */
[----:B------:R-:W-:-:S05]  /*02e0*/  UMOV UR4, URZ ;  /* 0x000000ff00047c82 */ /* 0x000fca0008000000 */
.L_x_245:
[----:B------:R-:W5:Y:S01]  /*02f0*/  S2R R5, SR_TID.X ;  /* 0x0000000000057919 */ /* 0x000f620000002100 */
[----:B------:R-:W-:Y:S01]  /*0300*/  USHF.R.S32.HI UR15, URZ, 0x1f, UR12 ;  /* 0x0000001fff0f7899 */ /* 0x000fe2000801140c */
[----:B-----5:R-:W-:-:S04]  /*0310*/  IADD3 R5, PT, PT, R5, UR4, RZ ;  /* 0x0000000405057c10 */ /* 0x020fc8000fffe0ff */
[C---:B------:R-:W-:Y:S02]  /*0320*/  ISETP.GE.AND P2, PT, R5.reuse, UR13, PT ;  /* 0x0000000d05007c0c */ /* 0x040fe4000bf46270 */
[----:B-12---:R-:W-:-:S04]  /*0330*/  IADD3 R19, PT, PT, R5, UR17, RZ ;  /* 0x0000001105137c10 */ /* 0x006fc8000fffe0ff */
[----:B------:R-:W-:-:S07]  /*0340*/  ISETP.GE.AND P4, PT, R19, UR13, PT ;  /* 0x0000000d13007c0c */ /* 0x000fce000bf86270 */
[----:B------:R-:W-:-:S04]  /*0350*/  @!P2 IADD3 R2, P0, PT, R5, UR12, RZ ;  /* 0x0000000c0502ac10 */ /* 0x000fc8000ff1e0ff */
[----:B------:R-:W-:Y:S02]  /*0360*/  @!P2 LEA.HI.X.SX32 R3, R5, UR15, 0x1, P0 ;  /* 0x0000000f0503ac11 */ /* 0x000fe400080f0eff */
[C---:B0-----:R-:W-:Y:S02]  /*0370*/  @!P2 LEA R24, P0, R2.reuse, UR6, 0x3 ;  /* 0x000000060218ac11 */ /* 0x041fe4000f8018ff */
[----:B------:R-:W-:Y:S02]  /*0380*/  @!P4 IADD3 R0, P1, PT, R19, UR12, RZ ;  /* 0x0000000c1300cc10 */ /* 0x000fe4000ff3e0ff */
[----:B------:R-:W-:Y:S01]  /*0390*/  @!P2 LEA.HI.X R25, R2, UR7, R3, 0x3, P0 ;  /* 0x000000070219ac11 */ /* 0x000fe200080f1c03 */
[----:B------:R-:W-:Y:S01]  /*03a0*/  @!P2 IMAD.WIDE R2, R5, 0x8, R10 ;  /* 0x000000080502a825 */ /* 0x000fe200078e020a */
[----:B------:R-:W-:Y:S02]  /*03b0*/  @!P4 LEA.HI.X.SX32 R7, R19, UR15, 0x1, P1 ;  /* 0x0000000f1307cc11 */ /* 0x000fe400088f0eff */
[----:B------:R-:W-:-:S02]  /*03c0*/  @!P4 LEA R8, P0, R0, UR6, 0x3 ;  /* 0x000000060008cc11 */ /* 0x000fc4000f8018ff */
[----:B--2---:R-:W2:Y:S02]  /*03d0*/  @!P2 LDG.E.64 R24, desc[UR18][R24.64] ;  /* 0x000000121818a981 */ /* 0x004ea4000c1e1b00 */
[----:B------:R-:W-:Y:S02]  /*03e0*/  @!P4 LEA.HI.X R9, R0, UR7, R7, 0x3, P0 ;  /* 0x000000070009cc11 */ /* 0x000fe400080f1c07 */
[----:B------:R-:W5:Y:S01]  /*03f0*/  @!P2 LDG.E.64 R2, desc[UR18][R2.64] ;  /* 0x000000120202a981 */ /* 0x000f62000c1e1b00 */
[----:B------:R-:W-:-:S03]  /*0400*/  @!P4 IMAD.WIDE R6, R19, 0x8, R10 ;  /* 0x000000081306c825 */ /* 0x000fc600078e020a */
[----:B------:R-:W3:Y:S04]  /*0410*/  @!P4 LDG.E.64 R8, desc[UR18][R8.64] ;  /* 0x000000120808c981 */ /* 0x000ee8000c1e1b00 */
[----:B------:R-:W4:Y:S01]  /*0420*/  @!P4 LDG.E.64 R6, desc[UR18][R6.64] ;  /* 0x000000120606c981 */ /* 0x000f22000c1e1b00 */
[----:B------:R-:W-:Y:S02]  /*0430*/  HFMA2 R4, -RZ, RZ, 0, 0 ;  /* 0x00000000ff047431 */ /* 0x000fe400000001ff */
[----:B------:R-:W-:Y:S01]  /*0440*/  @!P2 IMAD.WIDE R26, R5, 0x4, R14 ;  /* 0x00000004051aa825 */ /* 0x000fe200078e020e */
[----:B------:R-:W-:-:S04]  /*0450*/  IADD3 R23, PT, PT, R19, UR17, RZ ;  /* 0x0000001113177c10 */ /* 0x000fc8000fffe0ff */
[----:B------:R0:W4:Y:S01]  /*0460*/  @!P2 LDG.E R4, desc[UR18][R26.64] ;  /* 0x000000121a04a981 */ /* 0x000122000c1e1900 */
[----:B------:R-:W-:Y:S01]  /*0470*/  ISETP.GE.AND P3, PT, R23, UR13, PT ;  /* 0x0000000d17007c0c */ /* 0x000fe2000bf66270 */
[----:B------:R-:W-:Y:S01]  /*0480*/  @!P2 IMAD.WIDE R30, R5, 0x4, R12 ;  /* 0x00000004051ea825 */ /* 0x000fe200078e020c */
[----:B------:R-:W-:-:S03]  /*0490*/  MOV R5, RZ ;  /* 0x000000ff00057202 */ /* 0x000fc60000000f00 */
[----:B------:R-:W-:-:S05]  /*04a0*/  @!P4 IMAD.WIDE R28, R19, 0x4, R12 ;  /* 0x00000004131cc825 */ /* 0x000fca00078e020c */
[----:B------:R1:W4:Y:S03]  /*04b0*/  @!P4 LDG.E R5, desc[UR18][R28.64] ;  /* 0x000000121c05c981 */ /* 0x000326000c1e1900 */
[----:B------:R-:W-:-:S04]  /*04c0*/  @!P3 IADD3 R0, P0, PT, R23, UR12, RZ ;  /* 0x0000000c1700bc10 */ /* 0x000fc8000ff1e0ff */
[----:B------:R-:W-:Y:S02]  /*04d0*/  @!P3 LEA.HI.X.SX32 R17, R23, UR15, 0x1, P0 ;  /* 0x0000000f1711bc11 */ /* 0x000fe400080f0eff */
[C---:B------:R-:W-:Y:S02]  /*04e0*/  @!P3 LEA R16, P0, R0.reuse, UR6, 0x3 ;  /* 0x000000060010bc11 */ /* 0x040fe4000f8018ff */
[----:B------:R-:W-:Y:S02]  /*04f0*/  CS2R R20, SRZ ;  /* 0x0000000000147805 */ /* 0x000fe4000001ff00 */
[----:B------:R-:W-:-:S04]  /*0500*/  @!P3 LEA.HI.X R17, R0, UR7, R17, 0x3, P0 ;  /* 0x000000070011bc11 */ /* 0x000fc800080f1c11 */
[----:B------:R-:W4:Y:S04]  /*0510*/  @!P2 LDG.E R21, desc[UR18][R30.64] ;  /* 0x000000121e15a981 */ /* 0x000f28000c1e1900 */
[----:B------:R-:W4:Y:S01]  /*0520*/  @!P3 LDG.E.64 R16, desc[UR18][R16.64] ;  /* 0x000000121010b981 */ /* 0x000f22000c1e1b00 */
[----:B------:R-:W-:-:S04]  /*0530*/  @!P4 IMAD.WIDE R32, R19, 0x4, R14 ;  /* 0x000000041320c825 */ /* 0x000fc800078e020e */
[----:B------:R-:W-:Y:S01]  /*0540*/  @!P3 IMAD.WIDE R18, R23, 0x8, R10 ;  /* 0x000000081712b825 */ /* 0x000fe200078e020a */
[----:B------:R-:W4:Y:S05]  /*0550*/  @!P4 LDG.E R20, desc[UR18][R32.64] ;  /* 0x000000122014c981 */ /* 0x000f2a000c1e1900 */
[----:B------:R-:W4:Y:S01]  /*0560*/  @!P3 LDG.E.64 R18, desc[UR18][R18.64] ;  /* 0x000000121212b981 */ /* 0x000f22000c1e1b00 */
[----:B0-----:R-:W-:Y:S02]  /*0570*/  @!P2 MOV R26, 0xf0000000 ;  /* 0xf0000000001aa802 */ /* 0x001fe40000000f00 */
[----:B------:R-:W-:Y:S02]  /*0580*/  @!P2 MOV R27, 0x380fffff ;  /* 0x380fffff001ba802 */ /* 0x000fe40000000f00 */
[----:B------:R-:W-:Y:S01]  /*0590*/  PLOP3.LUT P0, PT, PT, PT, PT, 0x80, 0x8 ;  /* 0x000000000008781c */ /* 0x000fe20003f0f070 */
[----:B-1----:R-:W-:Y:S01]  /*05a0*/  HFMA2 R28, -RZ, RZ, 0, 0 ;  /* 0x00000000ff1c7431 */ /* 0x002fe200000001ff */
[----:B------:R-:W0:Y:S02]  /*05b0*/  MUFU.RCP R0, UR10 ;  /* 0x0000000a00007d08 */ /* 0x000e240008001000 */
[----:B--2---:R-:W1:Y:S02]  /*05c0*/  @!P2 DSETP.GEU.AND P6, PT, |R24|, R26, PT ;  /* 0x0000001a1800a22a */ /* 0x004e640003fce200 */
[----:B-1----:R-:W-:-:S15]  /*05d0*/  @!P2 PLOP3.LUT P0, PT, P6, PT, PT, 0x80, 0x8 ;  /* 0x000000000008a81c */ /* 0x002fde000370f070 */
[----:B------:R-:W-:-:S15]  /*05e0*/  NOP ;  /* 0x0000000000007918 */ /* 0x000fde0000000000 */
[----:B------:R-:W-:-:S15]  /*05f0*/  NOP ;  /* 0x0000000000007918 */ /* 0x000fde0000000000 */
[----:B------:R-:W-:-:S15]  /*0600*/  NOP ;  /* 0x0000000000007918 */ /* 0x000fde0000000000 */
[----:B------:R-:W-:-:S02]  /*0610*/  NOP ;  /* 0x0000000000007918 */ /* 0x000fc40000000000 */
[----:B------:R-:W1:Y:S02]  /*0620*/  @!P2 F2F.F32.F64 R22, R24 ;  /* 0x000000180016a310 */ /* 0x000e640000301000 */
[----:B-1----:R-:W-:Y:S01]  /*0630*/  @!P0 FMUL R22, R22, 1.175494350822287508e-38 ;  /* 0x0080000016168820 */ /* 0x002fe20000400000 */
[----:B------:R-:W-:-:S04]  /*0640*/  PLOP3.LUT P0, PT, PT, PT, PT, 0x80, 0x8 ;  /* 0x000000000008781c */ /* 0x000fc80003f0f070 */
[----:B------:R-:W-:Y:S02]  /*0650*/  @!P2 MOV R28, R22 ;  /* 0x00000016001ca202 */ /* 0x000fe40000000f00 */
[----:B------:R-:W-:Y:S01]  /*0660*/  CS2R R24, SRZ ;  /* 0x0000000000187805 */ /* 0x000fe2000001ff00 */
[----:B------:R-:W-:-:S15]  /*0670*/  HFMA2 R22, -RZ, RZ, 0, 0 ;  /* 0x00000000ff167431 */ /* 0x000fde00000001ff */
[----:B------:R-:W-:-:S15]  /*0680*/  NOP ;  /* 0x0000000000007918 */ /* 0x000fde0000000000 */
[----:B------:R-:W-:-:S15]  /*0690*/  NOP ;  /* 0x0000000000007918 */ /* 0x000fde0000000000 */
[----:B------:R-:W-:-:S09]  /*06a0*/  NOP ;  /* 0x0000000000007918 */ /* 0x000fd20000000000 */
[----:B-----5:R-:W1:Y:S02]  /*06b0*/  @!P2 DSETP.GEU.AND P1, PT, |R2|, R26, PT ;  /* 0x0000001a0200a22a */ /* 0x020e640003f2e200 */
[----:B-1----:R-:W-:Y:S02]  /*06c0*/  @!P2 PLOP3.LUT P0, PT, P1, PT, PT, 0x80, 0x8 ;  /* 0x000000000008a81c */ /* 0x002fe40000f0f070 */
[----:B------:R-:W-:Y:S02]  /*06d0*/  @!P4 MOV R26, 0xf0000000 ;  /* 0xf0000000001ac802 */ /* 0x000fe40000000f00 */
[----:B------:R-:W-:-:S15]  /*06e0*/  @!P4 MOV R27, 0x380fffff ;  /* 0x380fffff001bc802 */ /* 0x000fde0000000f00 */
[----:B------:R-:W-:-:S15]  /*06f0*/  NOP ;  /* 0x0000000000007918 */ /* 0x000fde0000000000 */
[----:B------:R-:W-:-:S15]  /*0700*/  NOP ;  /* 0x0000000000007918 */ /* 0x000fde0000000000 */
[----:B------:R-:W-:-:S13]  /*0710*/  NOP ;  /* 0x0000000000007918 */ /* 0x000fda0000000000 */
[----:B------:R1:W2:Y:S02]  /*0720*/  @!P2 F2F.F32.F64 R3, R2 ;  /* 0x000000020003a310 */ /* 0x0002a40000301000 */
[----:B-1----:R-:W1:Y:S01]  /*0730*/  LDC R2, c[0x0][0xf7c] ;  /* 0x0003df00ff027b82 */ /* 0x002e620000000800 */
[----:B------:R-:W-:Y:S01]  /*0740*/  PLOP3.LUT P1, PT, PT, PT, PT, 0x80, 0x8 ;  /* 0x000000000008781c */ /* 0x000fe20003f2f070 */
[----:B--2---:R-:W-:Y:S01]  /*0750*/  @!P0 FMUL R3, R3, 1.175494350822287508e-38 ;  /* 0x0080000003038820 */ /* 0x004fe20000400000 */
[----:B------:R-:W-:-:S04]  /*0760*/  PLOP3.LUT P0, PT, PT, PT, PT, 0x80, 0x8 ;  /* 0x000000000008781c */ /* 0x000fc80003f0f070 */
[----:B------:R-:W-:-:S15]  /*0770*/  @!P2 MOV R24, R3 ;  /* 0x000000030018a202 */ /* 0x000fde0000000f00 */
[----:B------:R-:W-:-:S15]  /*0780*/  NOP ;  /* 0x0000000000007918 */ /* 0x000fde0000000000 */
[----:B------:R-:W-:-:S15]  /*0790*/  NOP ;  /* 0x0000000000007918 */ /* 0x000fde0000000000 */
[----:B------:R-:W-:-:S10]  /*07a0*/  NOP ;  /* 0x0000000000007918 */ /* 0x000fd40000000000 */
[----:B---3--:R-:W2:Y:S02]  /*07b0*/  @!P4 DSETP.GEU.AND P5, PT, |R8|, R26, PT ;  /* 0x0000001a0800c22a */ /* 0x008ea40003fae200 */
[----:B--2---:R-:W-:-:S15]  /*07c0*/  @!P4 PLOP3.LUT P1, PT, P5, PT, PT, 0x80, 0x8 ;  /* 0x000000000008c81c */ /* 0x004fde0002f2f070 */
[----:B------:R-:W-:-:S15]  /*07d0*/  NOP ;  /* 0x0000000000007918 */ /* 0x000fde0000000000 */
[----:B------:R-:W-:-:S15]  /*07e0*/  NOP ;  /* 0x0000000000007918 */ /* 0x000fde0000000000 */
[----:B------:R-:W-:-:S15]  /*07f0*/  NOP ;  /* 0x0000000000007918 */ /* 0x000fde0000000000 */
[----:B------:R-:W-:-:S02]  /*0800*/  NOP ;  /* 0x0000000000007918 */ /* 0x000fc40000000000 */
[----:B------:R-:W2:Y:S02]  /*0810*/  @!P4 F2F.F32.F64 R8, R8 ;  /* 0x000000080008c310 */ /* 0x000ea40000301000 */
[----:B--2---:R-:W-:-:S05]  /*0820*/  @!P1 FMUL R8, R8, 1.175494350822287508e-38 ;  /* 0x0080000008089820 */ /* 0x004fca0000400000 */
[----:B------:R-:W-:-:S15]  /*0830*/  @!P4 MOV R25, R8 ;  /* 0x000000080019c202 */ /* 0x000fde0000000f00 */
[----:B------:R-:W-:-:S15]  /*0840*/  NOP ;  /* 0x0000000000007918 */ /* 0x000fde0000000000 */
[----:B------:R-:W-:-:S15]  /*0850*/  NOP ;  /* 0x0000000000007918 */ /* 0x000fde0000000000 */
[----:B------:R-:W-:-:S12]  /*0860*/  NOP ;  /* 0x0000000000007918 */ /* 0x000fd80000000000 */
[----:B----4-:R2:W3:Y:S02]  /*0870*/  @!P4 DSETP.GEU.AND P6, PT, |R6|, R26, PT ;  /* 0x0000001a0600c22a */ /* 0x0104e40003fce200 */
[----:B--2---:R-:W-:Y:S02]  /*0880*/  MOV R27, UR8 ;  /* 0x00000008001b7c02 */ /* 0x004fe40008000f00 */
[----:B---3--:R-:W-:-:S03]  /*0890*/  @!P4 PLOP3.LUT P0, PT, P6, PT, PT, 0x80, 0x8 ;  /* 0x000000000008c81c */ /* 0x008fc6000370f070 */
[----:B------:R-:W-:-:S04]  /*08a0*/  FADD.FTZ R27, -R27, 1 ;  /* 0x3f8000001b1b7421 */ /* 0x000fc80000010100 */
[----:B------:R-:W-:-:S04]  /*08b0*/  FMUL.FTZ R9, R27, R28 ;  /* 0x0000001c1b097220 */ /* 0x000fc80000410000 */
[----:B------:R-:W-:-:S04]  /*08c0*/  FMUL.FTZ R3, R9, R28 ;  /* 0x0000001c09037220 */ /* 0x000fc80000410000 */
[----:B------:R-:W-:-:S15]  /*08d0*/  FFMA.FTZ R3, R4, UR8, R3 ;  /* 0x0000000804037c23 */ /* 0x000fde0008010003 */
[----:B------:R-:W-:-:S15]  /*08e0*/  NOP ;  /* 0x0000000000007918 */ /* 0x000fde0000000000 */
[----:B------:R-:W-:-:S15]  /*08f0*/  NOP ;  /* 0x0000000000007918 */ /* 0x000fde0000000000 */
[----:B------:R-:W2:Y:S02]  /*0900*/  @!P4 F2F.F32.F64 R4, R6 ;  /* 0x000000060004c310 */ /* 0x000ea40000301000 */
[----:B--2---:R-:W-:Y:S01]  /*0910*/  @!P0 FMUL R4, R4, 1.175494350822287508e-38 ;  /* 0x0080000004048820 */ /* 0x004fe20000400000 */
[----:B-1----:R-:W-:Y:S01]  /*0920*/  FADD.FTZ R26, -R2, 1 ;  /* 0x3f800000021a7421 */ /* 0x002fe20000010100 */
[----:B0-----:R-:W-:-:S03]  /*0930*/  FMUL.FTZ R29, R3, R0 ;  /* 0x00000000031d7220 */ /* 0x001fc60000410000 */
[----:B------:R-:W-:Y:S01]  /*0940*/  @!P4 MOV R22, R4 ;  /* 0x000000040016c202 */ /* 0x000fe20000000f00 */
[C---:B------:R-:W-:Y:S01]  /*0950*/  FMUL.FTZ R4, R26.reuse, R28 ;  /* 0x0000001c1a047220 */ /* 0x040fe20000410000 */
[----:B------:R-:W-:-:S04]  /*0960*/  FMUL.FTZ R6, R26, R25 ;  /* 0x000000191a067220 */ /* 0x000fc80000410000 */
[----:B------:R-:W-:Y:S01]  /*0970*/  FFMA.FTZ R5, R5, R2, R6 ;  /* 0x0000000205057223 */ /* 0x000fe20000010006 */
[----:B------:R-:W-:-:S04]  /*0980*/  FMUL.FTZ R6, R27, R25 ;  /* 0x000000191b067220 */ /* 0x000fc80000410000 */
[----:B------:R-:W-:Y:S01]  /*0990*/  FMUL.FTZ R7, R6, R25 ;  /* 0x0000001906077220 */ /* 0x000fe20000410000 */
[----:B------:R-:W-:Y:S02]  /*09a0*/  @!P3 MOV R8, 0xf0000000 ;  /* 0xf00000000008b802 */ /* 0x000fe40000000f00 */
[----:B------:R-:W-:Y:S01]  /*09b0*/  @!P3 MOV R9, 0x380fffff ;  /* 0x380fffff0009b802 */ /* 0x000fe20000000f00 */
[----:B------:R-:W-:Y:S01]  /*09c0*/  FFMA.FTZ R4, R21, R2, R4 ;  /* 0x0000000215047223 */ /* 0x000fe20000010004 */
[----:B------:R-:W-:Y:S01]  /*09d0*/  PLOP3.LUT P0, PT, PT, PT, PT, 0x80, 0x8 ;  /* 0x000000000008781c */ /* 0x000fe20003f0f070 */
[----:B------:R-:W0:Y:S08]  /*09e0*/  MUFU.SQRT R28, R29 ;  /* 0x0000001d001c7308 */ /* 0x000e300000002000 */
[----:B------:R-:W1:Y:S01]  /*09f0*/  MUFU.RCP R6, UR9 ;  /* 0x0000000900067d08 */ /* 0x000e620008001000 */
[----:B0-----:R-:W-:-:S07]  /*0a00*/  FADD.FTZ R25, R28, UR11 ;  /* 0x0000000b1c197e21 */ /* 0x001fce0008010000 */
[----:B------:R-:W0:-:S15]  /*0a10*/  MUFU.RCP R28, R25 ;  /* 0x00000019001c7308 */ /* 0x000e1e0000001000 */
[----:B------:R-:W-:-:S09]  /*0a20*/  NOP ;  /* 0x0000000000007918 */ /* 0x000fd20000000000 */
[----:B------:R-:W2:Y:S02]  /*0a30*/  @!P3 DSETP.GEU.AND P1, PT, |R16|, R8, PT ;  /* 0x000000081000b22a */ /* 0x000ea40003f2e200 */
[----:B--2---:R-:W-:Y:S01]  /*0a40*/  @!P3 PLOP3.LUT P0, PT, P1, PT, PT, 0x80, 0x8 ;  /* 0x000000000008b81c */ /* 0x004fe20000f0f070 */
[----:B-1----:R-:W-:-:S04]  /*0a50*/  FMUL.FTZ R21, R4, R6 ;  /* 0x0000000604157220 */ /* 0x002fc80000410000 */
[----:B0-----:R-:W-:-:S04]  /*0a60*/  FMUL.FTZ R21, R21, R28 ;  /* 0x0000001c15157220 */ /* 0x001fc80000410000 */
[----:B------:R-:W-:-:S15]  /*0a70*/  FFMA.FTZ R29, R24, UR5, R21 ;  /* 0x00000005181d7c23 */ /* 0x000fde0008010015 */
[----:B------:R-:W-:-:S15]  /*0a80*/  NOP ;  /* 0x0000000000007918 */ /* 0x000fde0000000000 */
[----:B------:R-:W-:-:S15]  /*0a90*/  NOP ;  /* 0x0000000000007918 */ /* 0x000fde0000000000 */
[----:B------:R-:W-:-:S08]  /*0aa0*/  NOP ;  /* 0x0000000000007918 */ /* 0x000fd00000000000 */
[----:B------:R0:W1:-:S15]  /*0ab0*/  @!P3 DSETP.GEU.AND P5, PT, |R18|, R8, PT ;  /* 0x000000081200b22a */ /* 0x00005e0003fae200 */
[----:B------:R-:W-:-:S15]  /*0ac0*/  NOP ;  /* 0x0000000000007918 */ /* 0x000fde0000000000 */
[----:B------:R-:W-:-:S15]  /*0ad0*/  NOP ;  /* 0x0000000000007918 */ /* 0x000fde0000000000 */
[----:B------:R-:W-:-:S15]  /*0ae0*/  NOP ;  /* 0x0000000000007918 */ /* 0x000fde0000000000 */
[----:B------:R-:W-:-:S04]  /*0af0*/  NOP ;  /* 0x0000000000007918 */ /* 0x000fc80000000000 */
[----:B0-----:R-:W0:Y:S02]  /*0b00*/  @!P3 F2F.F32.F64 R9, R16 ;  /* 0x000000100009b310 */ /* 0x001e240000301000 */
[----:B0-----:R-:W-:Y:S01]  /*0b10*/  @!P0 FMUL R9, R9, 1.175494350822287508e-38 ;  /* 0x0080000009098820 */ /* 0x001fe20000400000 */
[----:B------:R-:W-:Y:S01]  /*0b20*/  FFMA.FTZ R8, -R29, UR14, R24 ;  /* 0x0000000e1d087c23 */ /* 0x000fe20008010118 */
[----:B------:R-:W-:Y:S01]  /*0b30*/  MOV R24, RZ ;  /* 0x000000ff00187202 */ /* 0x000fe20000000f00 */
[----:B------:R-:W-:Y:S02]  /*0b40*/  @!P3 IMAD.WIDE R16, R23, 0x4, R14 ;  /* 0x000000041710b825 */ /* 0x000fe400078e020e */
[----:B------:R-:W-:Y:S02]  /*0b50*/  @!P3 MOV R24, R9 ;  /* 0x000000090018b202 */ /* 0x000fe40000000f00 */
[----:B------:R-:W-:-:S06]  /*0b60*/  HFMA2 R9, -RZ, RZ, 0, 0 ;  /* 0x00000000ff097431 */ /* 0x000fcc00000001ff */
[----:B------:R-:W2:Y:S01]  /*0b70*/  @!P3 LDG.E R9, desc[UR18][R16.64] ;  /* 0x000000121009b981 */ /* 0x000ea2000c1e1900 */
[----:B------:R-:W-:Y:S01]  /*0b80*/  FFMA.FTZ R7, R20, UR8, R7 ;  /* 0x0000000814077c23 */ /* 0x000fe20008010007 */
[----:B------:R-:W-:Y:S02]  /*0b90*/  HFMA2 R25, -RZ, RZ, 0, 0 ;  /* 0x00000000ff197431 */ /* 0x000fe400000001ff */
[----:B------:R-:W-:-:S05]  /*0ba0*/  @!P3 IMAD.WIDE R20, R23, 0x4, R12 ;  /* 0x000000041714b825 */ /* 0x000fca00078e020c */
[----:B------:R0:W3:Y:S02]  /*0bb0*/  @!P3 LDG.E R25, desc[UR18][R20.64] ;  /* 0x000000121419b981 */ /* 0x0000e4000c1e1900 */
[----:B0-----:R-:W-:-:S04]  /*0bc0*/  FMUL.FTZ R21, R27, R24 ;  /* 0x000000181b157220 */ /* 0x001fc80000410000 */
[----:B------:R-:W-:Y:S01]  /*0bd0*/  FMUL.FTZ R20, R21, R24 ;  /* 0x0000001815147220 */ /* 0x000fe20000410000 */
[----:B------:R-:W-:-:S04]  /*0be0*/  IADD3 R23, PT, PT, R23, UR17, RZ ;  /* 0x0000001117177c10 */ /* 0x000fc8000fffe0ff */
[----:B------:R-:W-:Y:S02]  /*0bf0*/  ISETP.GE.AND P1, PT, R23, UR13, PT ;  /* 0x0000000d17007c0c */ /* 0x000fe4000bf26270 */
[----:B------:R-:W-:Y:S02]  /*0c00*/  PLOP3.LUT P0, PT, PT, PT, PT, 0x80, 0x8 ;  /* 0x000000000008781c */ /* 0x000fe40003f0f070 */
[----:B-1----:R-:W-:-:S09]  /*0c10*/  @!P3 PLOP3.LUT P0, PT, P5, PT, PT, 0x80, 0x8 ;  /* 0x000000000008b81c */ /* 0x002fd20002f0f070 */
[----:B------:R-:W-:-:S15]  /*0c20*/  @!P1 IADD3 R17, P5, PT, R23, UR12, RZ ;  /* 0x0000000c17119c10 */ /* 0x000fde000ffbe0ff */
[----:B------:R-:W-:-:S01]  /*0c30*/  NOP ;  /* 0x0000000000007918 */ /* 0x000fc20000000000 */
[----:B------:R-:W0:Y:S01]  /*0c40*/  @!P3 F2F.F32.F64 R18, R18 ;  /* 0x000000120012b310 */ /* 0x000e220000301000 */
[----:B------:R-:W-:Y:S01]  /*0c50*/  FMUL.FTZ R30, R7, R0 ;  /* 0x00000000071e7220 */ /* 0x000fe20000410000 */
[----:B------:R-:W-:Y:S01]  /*0c60*/  FMUL.FTZ R24, R26, R24 ;  /* 0x000000181a187220 */ /* 0x000fe20000410000 */
[----:B0-----:R-:W-:-:S04]  /*0c70*/  @!P0 FMUL R18, R18, 1.175494350822287508e-38 ;  /* 0x0080000012128820 */ /* 0x001fc80000400000 */
[----:B------:R-:W0:Y:S02]  /*0c80*/  MUFU.SQRT R30, R30 ;  /* 0x0000001e001e7308 */ /* 0x000e240000002000 */
[----:B0-----:R-:W-:Y:S01]  /*0c90*/  FADD.FTZ R28, R30, UR11 ;  /* 0x0000000b1e1c7e21 */ /* 0x001fe20008010000 */
[----:B------:R-:W-:-:S04]  /*0ca0*/  @!P1 IMAD.WIDE R30, R23, 0x8, R10 ;  /* 0x00000008171e9825 */ /* 0x000fc800078e020a */
[----:B--2---:R-:W-:-:S04]  /*0cb0*/  FFMA.FTZ R9, R9, UR8, R20 ;  /* 0x0000000809097c23 */ /* 0x004fc80008010014 */
[----:B------:R-:W-:-:S06]  /*0cc0*/  FMUL.FTZ R20, R9, R0 ;  /* 0x0000000009147220 */ /* 0x000fcc0000410000 */
[----:B------:R-:W0:Y:S02]  /*0cd0*/  MUFU.SQRT R20, R20 ;  /* 0x0000001400147308 */ /* 0x000e240000002000 */
[----:B0-----:R-:W-:Y:S01]  /*0ce0*/  FADD.FTZ R19, R20, UR11 ;  /* 0x0000000b14137e21 */ /* 0x001fe20008010000 */
[----:B------:R-:W-:Y:S02]  /*0cf0*/  @!P1 LEA.HI.X.SX32 R20, R23, UR15, 0x1, P5 ;  /* 0x0000000f17149c11 */ /* 0x000fe4000a8f0eff */
[----:B------:R-:W-:-:S04]  /*0d00*/  @!P1 LEA R16, P5, R17, UR6, 0x3 ;  /* 0x0000000611109c11 */ /* 0x000fc8000f8a18ff */
[----:B------:R-:W-:-:S06]  /*0d10*/  @!P1 LEA.HI.X R17, R17, UR7, R20, 0x3, P5 ;  /* 0x0000000711119c11 */ /* 0x000fcc000a8f1c14 */
[----:B------:R-:W2:Y:S01]  /*0d20*/  @!P1 LDG.E.64 R16, desc[UR18][R16.64] ;  /* 0x0000001210109981 */ /* 0x000ea2000c1e1b00 */
[----:B------:R-:W0:Y:S01]  /*0d30*/  MUFU.RCP R19, R19 ;  /* 0x0000001300137308 */ /* 0x000e220000001000 */
[----:B---3--:R-:W-:Y:S01]  /*0d40*/  FFMA.FTZ R25, R25, R2, R24 ;  /* 0x0000000219197223 */ /* 0x008fe20000010018 */
[----:B------:R-:W-:Y:S01]  /*0d50*/  HFMA2 R24, -RZ, RZ, 0, 0 ;  /* 0x00000000ff187431 */ /* 0x000fe200000001ff */
[----:B------:R-:W-:Y:S02]  /*0d60*/  @!P3 MOV R24, R18 ;  /* 0x000000120018b202 */ /* 0x000fe40000000f00 */
[----:B------:R-:W-:-:S04]  /*0d70*/  FMUL.FTZ R18, R25, R6 ;  /* 0x0000000619127220 */ /* 0x000fc80000410000 */
[----:B0-----:R-:W-:Y:S02]  /*0d80*/  FMUL.FTZ R21, R18, R19 ;  /* 0x0000001312157220 */ /* 0x001fe40000410000 */
[----:B------:R0:W3:Y:S02]  /*0d90*/  @!P1 LDG.E.64 R18, desc[UR18][R30.64] ;  /* 0x000000121e129981 */ /* 0x0000e4000c1e1b00 */
[----:B------:R-:W-:Y:S01]  /*0da0*/  FFMA.FTZ R21, R24, UR5, R21 ;  /* 0x0000000518157c23 */ /* 0x000fe20008010015 */
[----:B------:R-:W1:Y:S01]  /*0db0*/  MUFU.RCP R28, R28 ;  /* 0x0000001c001c7308 */ /* 0x000e620000001000 */
[----:B------:R-:W-:Y:S02]  /*0dc0*/  @!P1 MOV R20, 0xf0000000 ;  /* 0xf000000000149802 */ /* 0x000fe40000000f00 */
[----:B------:R-:W-:Y:S01]  /*0dd0*/  FFMA.FTZ R24, -R21, UR14, R24 ;  /* 0x0000000e15187c23 */ /* 0x000fe20008010118 */
[----:B------:R-:W-:Y:S02]  /*0de0*/  @!P1 MOV R21, 0x380fffff ;  /* 0x380fffff00159802 */ /* 0x000fe40000000f00 */
[----:B------:R-:W-:Y:S01]  /*0df0*/  PLOP3.LUT P0, PT, PT, PT, PT, 0x80, 0x8 ;  /* 0x000000000008781c */ /* 0x000fe20003f0f070 */
[----:B------:R-:W-:Y:S01]  /*0e00*/  FMUL.FTZ R29, R5, R6 ;  /* 0x00000006051d7220 */ /* 0x000fe20000410000 */
[----:B0-----:R-:W-:-:S03]  /*0e10*/  HFMA2 R30, -RZ, RZ, 0, 0 ;  /* 0x00000000ff1e7431 */ /* 0x001fc600000001ff */
[----:B-1----:R-:W-:-:S04]  /*0e20*/  FMUL.FTZ R29, R29, R28 ;  /* 0x0000001c1d1d7220 */ /* 0x002fc80000410000 */
[----:B------:R-:W-:-:S04]  /*0e30*/  FFMA.FTZ R29, R22, UR5, R29 ;  /* 0x00000005161d7c23 */ /* 0x000fc8000801001d */
[----:B------:R-:W-:Y:S01]  /*0e40*/  FFMA.FTZ R22, -R29, UR14, R22 ;  /* 0x0000000e1d167c23 */ /* 0x000fe20008010116 */
[----:B------:R-:W-:Y:S01]  /*0e50*/  MOV R29, RZ ;  /* 0x000000ff001d7202 */ /* 0x000fe20000000f00 */
[----:B--2---:R-:W0:Y:S02]  /*0e60*/  @!P1 DSETP.GEU.AND P5, PT, |R16|, R20, PT ;  /* 0x000000141000922a */ /* 0x004e240003fae200 */
[----:B0-----:R-:W-:-:S15]  /*0e70*/  @!P1 PLOP3.LUT P0, PT, P5, PT, PT, 0x80, 0x8 ;  /* 0x000000000008981c */ /* 0x001fde0002f0f070 */
[----:B------:R-:W-:-:S15]  /*0e80*/  NOP ;  /* 0x0000000000007918 */ /* 0x000fde0000000000 */
[----:B------:R-:W-:-:S15]  /*0e90*/  NOP ;  /* 0x0000000000007918 */ /* 0x000fde0000000000 */
[----:B------:R-:W-:-:S15]  /*0ea0*/  NOP ;  /* 0x0000000000007918 */ /* 0x000fde0000000000 */
[----:B------:R-:W-:-:S02]  /*0eb0*/  NOP ;  /* 0x0000000000007918 */ /* 0x000fc40000000000 */
[----:B------:R-:W0:Y:S02]  /*0ec0*/  @!P1 F2F.F32.F64 R28, R16 ;  /* 0x00000010001c9310 */ /* 0x000e240000301000 */
[----:B0-----:R-:W-:-:S05]  /*0ed0*/  @!P0 FMUL R28, R28, 1.175494350822287508e-38 ;  /* 0x008000001c1c8820 */ /* 0x001fca0000400000 */
[----:B------:R-:W-:Y:S01]  /*0ee0*/  @!P1 MOV R30, R28 ;  /* 0x0000001c001e9202 */ /* 0x000fe20000000f00 */
[----:B------:R-:W-:-:S04]  /*0ef0*/  @!P1 IMAD.WIDE R16, R23, 0x4, R14 ;  /* 0x0000000417109825 */ /* 0x000fc800078e020e */
[----:B------:R-:W-:Y:S01]  /*0f00*/  FMUL.FTZ R28, R26, R30 ;  /* 0x0000001e1a1c7220 */ /* 0x000fe20000410000 */
[----:B------:R-:W-:-:S06]  /*0f10*/  HFMA2 R26, -RZ, RZ, 0, 0 ;  /* 0x00000000ff1a7431 */ /* 0x000fcc00000001ff */
[----:B------:R0:W2:-:S15]  /*0f20*/  @!P1 LDG.E R26, desc[UR18][R16.64] ;  /* 0x00000012101a9981 */ /* 0x00009e000c1e1900 */
[----:B------:R-:W-:-:S15]  /*0f30*/  NOP ;  /* 0x0000000000007918 */ /* 0x000fde0000000000 */
[----:B------:R-:W-:-:S15]  /*0f40*/  NOP ;  /* 0x0000000000007918 */ /* 0x000fde0000000000 */
[----:B---3--:R1:W3:Y:S02]  /*0f50*/  @!P1 DSETP.GEU.AND P5, PT, |R18|, R20, PT ;  /* 0x000000141200922a */ /* 0x0082e40003fae200 */
[----:B-1----:R-:W-:-:S05]  /*0f60*/  @!P1 IMAD.WIDE R20, R23, 0x4, R12 ;  /* 0x0000000417149825 */ /* 0x002fca00078e020c */
[----:B------:R1:W4:Y:S01]  /*0f70*/  @!P1 LDG.E R29, desc[UR18][R20.64] ;  /* 0x00000012141d9981 */ /* 0x000322000c1e1900 */
[----:B------:R-:W-:-:S15]  /*0f80*/  FMUL.FTZ R27, R27, R30 ;  /* 0x0000001e1b1b7220 */ /* 0x000fde0000410000 */
[----:B------:R-:W-:-:S15]  /*0f90*/  NOP ;  /* 0x0000000000007918 */ /* 0x000fde0000000000 */
[----:B------:R-:W-:-:S15]  /*0fa0*/  NOP ;  /* 0x0000000000007918 */ /* 0x000fde0000000000 */
[----:B------:R-:W-:-:S11]  /*0fb0*/  NOP ;  /* 0x0000000000007918 */ /* 0x000fd60000000000 */
[----:B------:R-:W5:Y:S01]  /*0fc0*/  @!P1 F2F.F32.F64 R18, R18 ;  /* 0x0000001200129310 */ /* 0x000f620000301000 */
[----:B------:R-:W-:Y:S01]  /*0fd0*/  FMUL.FTZ R27, R27, R30 ;  /* 0x0000001e1b1b7220 */ /* 0x000fe20000410000 */
[----:B------:R-:W0:Y:S01]  /*0fe0*/  S2R R31, SR_TID.X ;  /* 0x00000000001f7919 */ /* 0x000e220000002100 */
[----:B------:R-:W-:Y:S02]  /*0ff0*/  PLOP3.LUT P0, PT, PT, PT, PT, 0x80, 0x8 ;  /* 0x000000000008781c */ /* 0x000fe40003f0f070 */
[----:B---3--:R-:W-:Y:S01]  /*1000*/  @!P1 PLOP3.LUT P0, PT, P5, PT, PT, 0x80, 0x8 ;  /* 0x000000000008981c */ /* 0x008fe20002f0f070 */
[----:B------:R-:W-:-:S12]  /*1010*/  @!P2 FMUL.FTZ R8, R8, 1 ;  /* 0x3f8000000808a820 */ /* 0x000fd80000410000 */
[----:B-----5:R-:W-:Y:S01]  /*1020*/  @!P0 FMUL R18, R18, 1.175494350822287508e-38 ;  /* 0x0080000012128820 */ /* 0x020fe20000400000 */
[----:B0-----:R-:W-:-:S05]  /*1030*/  IADD3 R31, PT, PT, R31, UR4, RZ ;  /* 0x000000041f1f7c10 */ /* 0x001fca000fffe0ff */
[----:B------:R-:W-:-:S04]  /*1040*/  @!P2 IMAD.WIDE R16, R31, 0x8, R10 ;  /* 0x000000081f10a825 */ /* 0x000fc800078e020a */
[----:B------:R-:W-:-:S04]  /*1050*/  @!P2 IMAD.WIDE R36, R31, 0x4, R14 ;  /* 0x000000041f24a825 */ /* 0x000fc800078e020e */
[----:B------:R-:W-:-:S15]  /*1060*/  @!P4 FMUL.FTZ R22, R22, 1 ;  /* 0x3f8000001616c820 */ /* 0x000fde0000410000 */
[----:B------:R-:W-:-:S15]  /*1070*/  NOP ;  /* 0x0000000000007918 */ /* 0x000fde0000000000 */
[----:B------:R-:W-:-:S02]  /*1080*/  NOP ;  /* 0x0000000000007918 */ /* 0x000fc40000000000 */
[----:B-1----:R-:W0:Y:S02]  /*1090*/  @!P2 F2F.F64.F32 R20, R8 ;  /* 0x000000080014a310 */ /* 0x002e240000201800 */
[----:B0-----:R0:W-:Y:S01]  /*10a0*/  @!P2 STG.E.64 desc[UR18][R16.64], R20 ;  /* 0x000000141000a986 */ /* 0x0011e2000c101b12 */
[----:B------:R-:W-:Y:S01]  /*10b0*/  HFMA2 R8, -RZ, RZ, 0, 0 ;  /* 0x00000000ff087431 */ /* 0x000fe200000001ff */
[----:B------:R-:W-:Y:S01]  /*10c0*/  @!P1 MOV R8, R18 ;  /* 0x0000001200089202 */ /* 0x000fe20000000f00 */
[----:B------:R-:W-:Y:S01]  /*10d0*/  @!P3 FMUL.FTZ R24, R24, 1 ;  /* 0x3f8000001818b820 */ /* 0x000fe20000410000 */
[----:B------:R-:W-:-:S04]  /*10e0*/  ULEA UR4, UR17, UR4, 0x2 ;  /* 0x0000000411047291 */ /* 0x000fc8000f8e10ff */
[----:B------:R-:W-:-:S15]  /*10f0*/  UISETP.GE.AND UP0, UPT, UR4, UR13, UPT ;  /* 0x0000000d0400728c */ /* 0x000fde000bf06270 */
[----:B------:R-:W-:-:S15]  /*1100*/  NOP ;  /* 0x0000000000007918 */ /* 0x000fde0000000000 */
[----:B------:R-:W-:-:S15]  /*1110*/  NOP ;  /* 0x0000000000007918 */ /* 0x000fde0000000000 */
[----:B------:R-:W-:-:S09]  /*1120*/  NOP ;  /* 0x0000000000007918 */ /* 0x000fd20000000000 */
[----:B------:R-:W-:Y:S01]  /*1130*/  @!P3 F2F.F64.F32 R34, R24 ;  /* 0x000000180022b310 */ /* 0x000fe20000201800 */
[----:B--2---:R-:W-:-:S04]  /*1140*/  FFMA.FTZ R19, R26, UR8, R27 ;  /* 0x000000081a137c23 */ /* 0x004fc8000801001b */
[----:B------:R-:W-:-:S06]  /*1150*/  FMUL.FTZ R30, R19, R0 ;  /* 0x00000000131e7220 */ /* 0x000fcc0000410000 */
[----:B------:R-:W1:Y:S02]  /*1160*/  MUFU.SQRT R30, R30 ;  /* 0x0000001e001e7308 */ /* 0x000e640000002000 */
[----:B-1----:R-:W-:-:S06]  /*1170*/  FADD.FTZ R0, R30, UR11 ;  /* 0x0000000b1e007e21 */ /* 0x002fcc0008010000 */
[----:B------:R-:W1:Y:S01]  /*1180*/  MUFU.RCP R0, R0 ;  /* 0x0000000000007308 */ /* 0x000e620000001000 */
[----:B----4-:R-:W-:-:S04]  /*1190*/  FFMA.FTZ R33, R29, R2, R28 ;  /* 0x000000021d217223 */ /* 0x010fc8000001001c */
[----:B0-----:R-:W-:Y:S01]  /*11a0*/  FMUL.FTZ R21, R33, R6 ;  /* 0x0000000621157220 */ /* 0x001fe20000410000 */
[C---:B------:R-:W-:Y:S01]  /*11b0*/  @!P2 IMAD.WIDE R28, R31.reuse, 0x4, R12 ;  /* 0x000000041f1ca825 */ /* 0x040fe200078e020c */
[----:B------:R-:W-:-:S03]  /*11c0*/  IADD3 R31, PT, PT, R31, UR17, RZ ;  /* 0x000000111f1f7c10 */ /* 0x000fc6000fffe0ff */
[----:B-1----:R-:W-:Y:S01]  /*11d0*/  FMUL.FTZ R0, R21, R0 ;  /* 0x0000000015007220 */ /* 0x002fe20000410000 */
[----:B------:R0:W-:Y:S03]  /*11e0*/  @!P2 STG.E desc[UR18][R28.64], R4 ;  /* 0x000000041c00a986 */ /* 0x0001e6000c101912 */
[----:B------:R-:W-:Y:S01]  /*11f0*/  FFMA.FTZ R0, R8, UR5, R0 ;  /* 0x0000000508007c23 */ /* 0x000fe20008010000 */
[C---:B------:R-:W-:Y:S01]  /*1200*/  @!P4 IMAD.WIDE R16, R31.reuse, 0x8, R10 ;  /* 0x000000081f10c825 */ /* 0x040fe200078e020a */
[----:B------:R1:W-:Y:S03]  /*1210*/  @!P2 STG.E desc[UR18][R36.64], R3 ;  /* 0x000000032400a986 */ /* 0x0003e6000c101912 */
[----:B------:R-:W-:Y:S01]  /*1220*/  FFMA.FTZ R0, -R0, UR14, R8 ;  /* 0x0000000e00007c23 */ /* 0x000fe20008010108 */
[C---:B------:R-:W-:Y:S01]  /*1230*/  @!P4 IMAD.WIDE R20, R31.reuse, 0x4, R12 ;  /* 0x000000041f14c825 */ /* 0x040fe200078e020c */
[----:B0-----:R-:W-:-:S15]  /*1240*/  IADD3 R4, PT, PT, R31, UR17, RZ ;  /* 0x000000111f047c10 */ /* 0x001fde000fffe0ff */
[----:B------:R-:W-:-:S09]  /*1250*/  NOP ;  /* 0x0000000000007918 */ /* 0x000fd20000000000 */
[----:B------:R0:W2:Y:S02]  /*1260*/  @!P4 F2F.F64.F32 R26, R22 ;  /* 0x00000016001ac310 */ /* 0x0000a40000201800 */
[----:B0-----:R-:W-:Y:S01]  /*1270*/  @!P1 FMUL.FTZ R22, R0, 1 ;  /* 0x3f80000000169820 */ /* 0x001fe20000410000 */
[----:B-1----:R-:W-:Y:S01]  /*1280*/  @!P4 IMAD.WIDE R2, R31, 0x4, R14 ;  /* 0x000000041f02c825 */ /* 0x002fe200078e020e */
[----:B--2---:R0:W-:Y:S03]  /*1290*/  @!P4 STG.E.64 desc[UR18][R16.64], R26 ;  /* 0x0000001a1000c986 */ /* 0x0041e6000c101b12 */
[C---:B------:R-:W-:Y:S01]  /*12a0*/  @!P3 IMAD.WIDE R28, R4.reuse, 0x8, R10 ;  /* 0x00000008041cb825 */ /* 0x040fe200078e020a */
[----:B------:R-:W-:Y:S03]  /*12b0*/  @!P4 STG.E desc[UR18][R20.64], R5 ;  /* 0x000000051400c986 */ /* 0x000fe6000c101912 */
[C-C-:B------:R-:W-:Y:S01]  /*12c0*/  @!P3 IMAD.WIDE R30, R4.reuse, 0x4, R12.reuse ;  /* 0x00000004041eb825 */ /* 0x140fe200078e020c */
[----:B------:R1:W-:Y:S03]  /*12d0*/  @!P4 STG.E desc[UR18][R2.64], R7 ;  /* 0x000000070200c986 */ /* 0x0003e6000c101912 */
[C---:B------:R-:W-:Y:S01]  /*12e0*/  @!P1 IMAD.WIDE R36, R23.reuse, 0x4, R12 ;  /* 0x0000000417249825 */ /* 0x040fe200078e020c */
[----:B------:R2:W-:Y:S03]  /*12f0*/  @!P3 STG.E.64 desc[UR18][R28.64], R34 ;  /* 0x000000221c00b986 */ /* 0x0005e6000c101b12 */
[----:B0-----:R-:W-:Y:S01]  /*1300*/  @!P3 IMAD.WIDE R16, R4, 0x4, R14 ;  /* 0x000000040410b825 */ /* 0x001fe200078e020e */
[----:B------:R2:W-:Y:S03]  /*1310*/  @!P3 STG.E desc[UR18][R30.64], R25 ;  /* 0x000000191e00b986 */ /* 0x0005e6000c101912 */
[C---:B------:R-:W-:Y:S01]  /*1320*/  @!P1 IMAD.WIDE R26, R23.reuse, 0x8, R10 ;  /* 0x00000008171a9825 */ /* 0x040fe200078e020a */
[----:B------:R2:W-:Y:S03]  /*1330*/  @!P3 STG.E desc[UR18][R16.64], R9 ;  /* 0x000000091000b986 */ /* 0x0005e6000c101912 */
[----:B-1----:R-:W-:-:S15]  /*1340*/  @!P1 IMAD.WIDE R2, R23, 0x4, R14 ;  /* 0x0000000417029825 */ /* 0x002fde00078e020e */
[----:B------:R-:W-:-:S15]  /*1350*/  NOP ;  /* 0x0000000000007918 */ /* 0x000fde0000000000 */
[----:B------:R-:W-:-:S07]  /*1360*/  NOP ;  /* 0x0000000000007918 */ /* 0x000fce0000000000 */
[----:B------:R-:W0:Y:S02]  /*1370*/  @!P1 F2F.F64.F32 R22, R22 ;  /* 0x0000001600169310 */ /* 0x000e240000201800 */
[----:B0-----:R2:W-:Y:S04]  /*1380*/  @!P1 STG.E.64 desc[UR18][R26.64], R22 ;  /* 0x000000161a009986 */ /* 0x0015e8000c101b12 */
[----:B------:R2:W-:Y:S04]  /*1390*/  @!P1 STG.E desc[UR18][R36.64], R33 ;  /* 0x0000002124009986 */ /* 0x0005e8000c101912 */
[----:B------:R2:W-:Y:S01]  /*13a0*/  @!P1 STG.E desc[UR18][R2.64], R19 ;  /* 0x0000001302009986 */ /* 0x0005e2000c101912 */
[----:B------:R-:W-:Y:S05]  /*13b0*/  BRA.U !UP0, `(.L_x_245) ;  /* 0xffffffed08cc7547 */ /* 0x000fea000b83ffff */
[----:B------:R-:W-:Y:S05]  /*13c0*/  EXIT ;  /* 0x000000000000794d */ /* 0x000fea0003800000 */
.L_x_244:
[----:B------:R-:W3:Y:S01]  /*13d0*/  S2R R0, SR_TID.X ;  /* 0x0000000000007919 */ /* 0x000ee20000002100 */
[----:B------:R-:W4:Y:S01]  /*13e0*/  LDCU UR11, c[0x0][0xf90] ;  /* 0x0001f200ff0b77ac */ /* 0x000f220008000800 */
[----:B------:R-:W0:Y:S01]  /*13f0*/  LDCU UR10, c[0x0][0xf84] ;  /* 0x0001f080ff0a77ac */ /* 0x000e220008000800 */
[----:B------:R-:W0:Y:S01]  /*1400*/  LDCU UR5, c[0x0][0xf98] ;  /* 0x0001f300ff0577ac */ /* 0x000e220008000800 */
[----:B------:R-:W0:Y:S01]  /*1410*/  LDCU.64 UR8, c[0x0][0xf88] ;  /* 0x0001f100ff0877ac */ /* 0x000e220008000a00 */
[----:B------:R-:W-:-:S05]  /*1420*/  UMOV UR4, URZ ;  /* 0x000000ff00047c82 */ /* 0x000fca0008000000 */
.L_x_254:
[----:B--23--:R-:W-:Y:S01]  /*1430*/  IADD3 R2, PT, PT, R0, UR4, RZ ;  /* 0x0000000400027c10 */ /* 0x00cfe2000fffe0ff */
[----:B------:R-:W-:-:S03]  /*1440*/  USHF.R.S32.HI UR14, URZ, 0x1f, UR12 ;  /* 0x0000001fff0e7899 */ /* 0x000fc6000801140c */
[C---:B------:R-:W-:Y:S02]  /*1450*/  ISETP.GE.AND P6, PT, R2.reuse, UR13, PT ;  /* 0x0000000d02007c0c */ /* 0x040fe4000bfc6270 */
[----:B01----:R-:W-:-:S04]  /*1460*/  IADD3 R23, PT, PT, R2, UR17, RZ ;  /* 0x0000001102177c10 */ /* 0x003fc8000fffe0ff */
[----:B------:R-:W-:-:S07]  /*1470*/  ISETP.GE.AND P1, PT, R23, UR13, PT ;  /* 0x0000000d17007c0c */ /* 0x000fce000bf26270 */
[C---:B------:R-:W-:Y:S01]  /*1480*/  @!P6 IADD3 R5, P0, PT, R2.reuse, UR12, RZ ;  /* 0x0000000c0205ec10 */ /* 0x040fe2000ff1e0ff */
[----:B------:R-:W-:-:S03]  /*1490*/  @!P6 IMAD.WIDE R20, R2, 0x8, R10 ;  /* 0x000000080214e825 */ /* 0x000fc600078e020a */
[----:B------:R-:W-:Y:S02]  /*14a0*/  @!P6 LEA.HI.X.SX32 R6, R2, UR14, 0x1, P0 ;  /* 0x0000000e0206ec11 */ /* 0x000fe400080f0eff */
[----:B0-----:R-:W-:Y:S01]  /*14b0*/  @!P6 LEA R4, P0, R5, UR6, 0x3 ;  /* 0x000000060504ec11 */ /* 0x001fe2000f8018ff */
[----:B--2---:R-:W2:Y:S01]  /*14c0*/  @!P6 LDG.E.64 R20, desc[UR18][R20.64] ;  /* 0x000000121414e981 */ /* 0x004ea2000c1e1b00 */
[----:B------:R-:W-:Y:S02]  /*14d0*/  @!P1 IADD3 R3, P2, PT, R23, UR12, RZ ;  /* 0x0000000c17039c10 */ /* 0x000fe4000ff5e0ff */
[----:B------:R-:W-:Y:S02]  /*14e0*/  @!P6 LEA.HI.X R5, R5, UR7, R6, 0x3, P0 ;  /* 0x000000070505ec11 */ /* 0x000fe400080f1c06 */
[----:B------:R-:W-:Y:S02]  /*14f0*/  @!P1 LEA.HI.X.SX32 R6, R23, UR14, 0x1, P2 ;  /* 0x0000000e17069c11 */ /* 0x000fe400090f0eff */
[----:B------:R-:W-:-:S02]  /*1500*/  @!P1 LEA R18, P0, R3, UR6, 0x3 ;  /* 0x0000000603129c11 */ /* 0x000fc4000f8018ff */
[----:B------:R-:W3:Y:S02]  /*1510*/  @!P6 LDG.E.64 R4, desc[UR18][R4.64] ;  /* 0x000000120404e981 */ /* 0x000ee4000c1e1b00 */
[----:B------:R-:W-:-:S06]  /*1520*/  @!P1 LEA.HI.X R19, R3, UR7, R6, 0x3, P0 ;  /* 0x0000000703139c11 */ /* 0x000fcc00080f1c06 */
[----:B------:R-:W5:Y:S01]  /*1530*/  @!P1 LDG.E.64 R18, desc[UR18][R18.64] ;  /* 0x0000001212129981 */ /* 0x000f62000c1e1b00 */
[----:B------:R-:W-:-:S06]  /*1540*/  @!P1 IMAD.WIDE R16, R23, 0x8, R10 ;  /* 0x0000000817109825 */ /* 0x000fcc00078e020a */
[----:B------:R-:W4:Y:S01]  /*1550*/  @!P1 LDG.E.64 R16, desc[UR18][R16.64] ;  /* 0x0000001210109981 */ /* 0x000f22000c1e1b00 */
[----:B------:R-:W-:-:S04]  /*1560*/  IADD3 R3, PT, PT, R23, UR17, RZ ;  /* 0x0000001117037c10 */ /* 0x000fc8000fffe0ff */
[----:B------:R-:W-:Y:S02]  /*1570*/  ISETP.GE.AND P2, PT, R3, UR13, PT ;  /* 0x0000000d03007c0c */ /* 0x000fe4000bf46270 */
[----:B------:R-:W-:Y:S02]  /*1580*/  @!P6 MOV R8, 0xf0000000 ;  /* 0xf00000000008e802 */ /* 0x000fe40000000f00 */
[----:B------:R-:W-:-:S09]  /*1590*/  @!P6 MOV R9, 0x380fffff ;  /* 0x380fffff0009e802 */ /* 0x000fd20000000f00 */
[----:B------:R-:W-:-:S04]  /*15a0*/  @!P2 IADD3 R6, P0, PT, R3, UR12, RZ ;  /* 0x0000000c0306ac10 */ /* 0x000fc8000ff1e0ff */
[----:B------:R-:W-:Y:S02]  /*15b0*/  @!P2 LEA.HI.X.SX32 R7, R3, UR14, 0x1, P0 ;  /* 0x0000000e0307ac11 */ /* 0x000fe400080f0eff */
[----:B------:R-:W-:-:S04]  /*15c0*/  @!P2 LEA R32, P0, R6, UR6, 0x3 ;  /* 0x000000060620ac11 */ /* 0x000fc8000f8018ff */
[----:B------:R-:W-:Y:S02]  /*15d0*/  @!P2 LEA.HI.X R33, R6, UR7, R7, 0x3, P0 ;  /* 0x000000070621ac11 */ /* 0x000fe400080f1c07 */
[----:B------:R-:W-:Y:S02]  /*15e0*/  PLOP3.LUT P0, PT, PT, PT, PT, 0x80, 0x8 ;  /* 0x000000000008781c */ /* 0x000fe40003f0f070 */
[----:B------:R-:W-:Y:S02]  /*15f0*/  @!P1 MOV R24, 0xf0000000 ;  /* 0xf000000000189802 */ /* 0x000fe40000000f00 */
[----:B------:R-:W-:Y:S01]  /*1600*/  @!P1 MOV R25, 0x380fffff ;  /* 0x380fffff00199802 */ /* 0x000fe20000000f00 */
[----:B------:R-:W-:Y:S01]  /*1610*/  @!P2 IMAD.WIDE R30, R3, 0x8, R10 ;  /* 0x00000008031ea825 */ /* 0x000fe200078e020a */
[----:B------:R-:W4:Y:S05]  /*1620*/  @!P2 LDG.E.64 R32, desc[UR18][R32.64] ;  /* 0x000000122020a981 */ /* 0x000f2a000c1e1b00 */
[----:B------:R-:W4:Y:S01]  /*1630*/  @!P2 LDG.E.64 R30, desc[UR18][R30.64] ;  /* 0x000000121e1ea981 */ /* 0x000f22000c1e1b00 */
[----:B------:R-:W-:Y:S01]  /*1640*/  HFMA2 R27, -RZ, RZ, 0, 0 ;  /* 0x00000000ff1b7431 */ /* 0x000fe200000001ff */
[----:B---3--:R-:W0:Y:S02]  /*1650*/  @!P6 DSETP.GEU.AND P4, PT, |R4|, R8, PT ;  /* 0x000000080400e22a */ /* 0x008e240003f8e200 */
[----:B0-----:R-:W-:-:S15]  /*1660*/  @!P6 PLOP3.LUT P0, PT, P4, PT, PT, 0x80, 0x8 ;  /* 0x000000000008e81c */ /* 0x001fde000270f070 */
[----:B------:R-:W-:-:S15]  /*1670*/  NOP ;  /* 0x0000000000007918 */ /* 0x000fde0000000000 */
[----:B------:R-:W-:-:S15]  /*1680*/  NOP ;  /* 0x0000000000007918 */ /* 0x000fde0000000000 */
[----:B------:R-:W-:-:S15]  /*1690*/  NOP ;  /* 0x0000000000007918 */ /* 0x000fde0000000000 */
[----:B------:R-:W-:-:S02]  /*16a0*/  NOP ;  /* 0x0000000000007918 */ /* 0x000fc40000000000 */
[----:B------:R0:W1:Y:S02]  /*16b0*/  @!P6 F2F.F32.F64 R7, R4 ;  /* 0x000000040007e310 */ /* 0x0000640000301000 */
[----:B0-----:R-:W-:Y:S01]  /*16c0*/  IADD3 R4, PT, PT, R3, UR17, RZ ;  /* 0x0000001103047c10 */ /* 0x001fe2000fffe0ff */
[----:B-1----:R-:W-:Y:S01]  /*16d0*/  @!P0 FMUL R7, R7, 1.175494350822287508e-38 ;  /* 0x0080000007078820 */ /* 0x002fe20000400000 */
[----:B------:R-:W-:Y:S02]  /*16e0*/  PLOP3.LUT P0, PT, PT, PT, PT, 0x80, 0x8 ;  /* 0x000000000008781c */ /* 0x000fe40003f0f070 */
[----:B------:R-:W-:-:S15]  /*16f0*/  MOV R5, RZ ;  /* 0x000000ff00057202 */ /* 0x000fde0000000f00 */
[----:B------:R-:W-:-:S15]  /*1700*/  NOP ;  /* 0x0000000000007918 */ /* 0x000fde0000000000 */
[----:B------:R-:W-:-:S15]  /*1710*/  NOP ;  /* 0x0000000000007918 */ /* 0x000fde0000000000 */
[----:B------:R-:W-:-:S13]  /*1720*/  NOP ;  /* 0x0000000000007918 */ /* 0x000fda0000000000 */
[----:B--2---:R-:W0:Y:S02]  /*1730*/  @!P6 DSETP.GEU.AND P3, PT, |R20|, R8, PT ;  /* 0x000000081400e22a */ /* 0x004e240003f6e200 */
[----:B0-----:R-:W-:Y:S02]  /*1740*/  @!P6 PLOP3.LUT P0, PT, P3, PT, PT, 0x80, 0x8 ;  /* 0x000000000008e81c */ /* 0x001fe40001f0f070 */
[----:B------:R-:W-:-:S15]  /*1750*/  ISETP.GE.AND P3, PT, R4, UR13, PT ;  /* 0x0000000d04007c0c */ /* 0x000fde000bf66270 */
[----:B------:R-:W-:-:S15]  /*1760*/  NOP ;  /* 0x0000000000007918 */ /* 0x000fde0000000000 */
[----:B------:R-:W-:-:S15]  /*1770*/  NOP ;  /* 0x0000000000007918 */ /* 0x000fde0000000000 */
[----:B------:R-:W-:-:S15]  /*1780*/  NOP ;  /* 0x0000000000007918 */ /* 0x000fde0000000000 */
[----:B------:R-:W0:Y:S02]  /*1790*/  @!P6 F2F.F32.F64 R8, R20 ;  /* 0x000000140008e310 */ /* 0x000e240000301000 */
[----:B0-----:R-:W-:-:S05]  /*17a0*/  @!P0 FMUL R8, R8, 1.175494350822287508e-38 ;  /* 0x0080000008088820 */ /* 0x001fca0000400000 */
[----:B------:R-:W-:-:S15]  /*17b0*/  @!P6 MOV R5, R8 ;  /* 0x000000080005e202 */ /* 0x000fde0000000f00 */
[----:B------:R-:W-:-:S15]  /*17c0*/  NOP ;  /* 0x0000000000007918 */ /* 0x000fde0000000000 */
[----:B------:R-:W-:-:S15]  /*17d0*/  NOP ;  /* 0x0000000000007918 */ /* 0x000fde0000000000 */
[----:B------:R-:W-:-:S12]  /*17e0*/  NOP ;  /* 0x0000000000007918 */ /* 0x000fd80000000000 */
[----:B-----5:R0:W1:-:S15]  /*17f0*/  @!P1 DSETP.GEU.AND P5, PT, |R18|, R24, PT ;  /* 0x000000181200922a */ /* 0x02005e0003fae200 */
[----:B------:R-:W-:-:S15]  /*1800*/  NOP ;  /* 0x0000000000007918 */ /* 0x000fde0000000000 */
[----:B------:R-:W-:-:S15]  /*1810*/  NOP ;  /* 0x0000000000007918 */ /* 0x000fde0000000000 */
[----:B------:R-:W-:-:S15]  /*1820*/  NOP ;  /* 0x0000000000007918 */ /* 0x000fde0000000000 */
[----:B------:R-:W-:-:S04]  /*1830*/  NOP ;  /* 0x0000000000007918 */ /* 0x000fc80000000000 */
[----:B------:R0:W2:Y:S02]  /*1840*/  @!P1 F2F.F32.F64 R9, R18 ;  /* 0x0000001200099310 */ /* 0x0000a40000301000 */
[----:B0-----:R-:W-:-:S04]  /*1850*/  @!P3 IADD3 R19, P0, PT, R4, UR12, RZ ;  /* 0x0000000c0413bc10 */ /* 0x001fc8000ff1e0ff */
[----:B------:R-:W-:Y:S02]  /*1860*/  @!P3 LEA.HI.X.SX32 R8, R4, UR14, 0x1, P0 ;  /* 0x0000000e0408bc11 */ /* 0x000fe400080f0eff */
[----:B------:R-:W-:-:S04]  /*1870*/  @!P3 LEA R18, P0, R19, UR6, 0x3 ;  /* 0x000000061312bc11 */ /* 0x000fc8000f8018ff */
[----:B------:R-:W-:-:S06]  /*1880*/  @!P3 LEA.HI.X R19, R19, UR7, R8, 0x3, P0 ;  /* 0x000000071313bc11 */ /* 0x000fcc00080f1c08 */
[----:B------:R-:W3:-:S15]  /*1890*/  @!P3 LDG.E.64 R18, desc[UR18][R18.64] ;  /* 0x000000121212b981 */ /* 0x000ede000c1e1b00 */
[----:B------:R-:W-:-:S15]  /*18a0*/  NOP ;  /* 0x0000000000007918 */ /* 0x000fde0000000000 */
[----:B------:R-:W-:-:S15]  /*18b0*/  NOP ;  /* 0x0000000000007918 */ /* 0x000fde0000000000 */
[----:B------:R-:W-:-:S01]  /*18c0*/  NOP ;  /* 0x0000000000007918 */ /* 0x000fc20000000000 */
[----:B----4-:R0:W4:-:S15]  /*18d0*/  @!P1 DSETP.GEU.AND P4, PT, |R16|, R24, PT ;  /* 0x000000181000922a */ /* 0x01011e0003f8e200 */
[----:B------:R-:W-:-:S15]  /*18e0*/  NOP ;  /* 0x0000000000007918 */ /* 0x000fde0000000000 */
[----:B------:R-:W-:-:S15]  /*18f0*/  NOP ;  /* 0x0000000000007918 */ /* 0x000fde0000000000 */
[----:B------:R-:W-:-:S15]  /*1900*/  NOP ;  /* 0x0000000000007918 */ /* 0x000fde0000000000 */
[----:B------:R-:W-:-:S04]  /*1910*/  NOP ;  /* 0x0000000000007918 */ /* 0x000fc80000000000 */
[----:B------:R0:W5:Y:S02]  /*1920*/  @!P1 F2F.F32.F64 R6, R16 ;  /* 0x0000001000069310 */ /* 0x0001640000301000 */
[----:B0-----:R-:W-:-:S05]  /*1930*/  @!P6 IMAD.WIDE R16, R2, 0x4, R14 ;  /* 0x000000040210e825 */ /* 0x001fca00078e020e */
[----:B------:R0:W3:Y:S02]  /*1940*/  @!P6 LDG.E R27, desc[UR18][R16.64] ;  /* 0x00000012101be981 */ /* 0x0000e4000c1e1900 */
[----:B0-----:R-:W-:-:S06]  /*1950*/  @!P3 IMAD.WIDE R16, R4, 0x8, R10 ;  /* 0x000000080410b825 */ /* 0x001fcc00078e020a */
[----:B------:R-:W3:Y:S01]  /*1960*/  @!P3 LDG.E.64 R16, desc[UR18][R16.64] ;  /* 0x000000121010b981 */ /* 0x000ee2000c1e1b00 */
[----:B------:R-:W-:Y:S01]  /*1970*/  CS2R R24, SRZ ;  /* 0x0000000000187805 */ /* 0x000fe2000001ff00 */
[----:B------:R-:W-:Y:S01]  /*1980*/  @!P6 IMAD.WIDE R34, R2, 0x4, R12 ;  /* 0x000000040222e825 */ /* 0x000fe200078e020c */
[----:B------:R-:W-:Y:S02]  /*1990*/  @!P2 MOV R20, 0xf0000000 ;  /* 0xf00000000014a802 */ /* 0x000fe40000000f00 */
[----:B------:R-:W-:Y:S02]  /*19a0*/  @!P2 MOV R21, 0x380fffff ;  /* 0x380fffff0015a802 */ /* 0x000fe40000000f00 */
[----:B------:R-:W-:Y:S02]  /*19b0*/  CS2R R28, SRZ ;  /* 0x00000000001c7805 */ /* 0x000fe4000001ff00 */
[----:B------:R-:W-:Y:S01]  /*19c0*/  PLOP3.LUT P0, PT, PT, PT, PT, 0x80, 0x8 ;  /* 0x000000000008781c */ /* 0x000fe20003f0f070 */
[----:B------:R-:W3:Y:S01]  /*19d0*/  @!P6 LDG.E R25, desc[UR18][R34.64] ;  /* 0x000000122219e981 */ /* 0x000ee2000c1e1900 */
[----:B-1----:R-:W-:-:S02]  /*19e0*/  @!P1 PLOP3.LUT P0, PT, P5, PT, PT, 0x80, 0x8 ;  /* 0x000000000008981c */ /* 0x002fc40002f0f070 */
[----:B------:R-:W-:Y:S02]  /*19f0*/  @!P6 MOV R28, R7 ;  /* 0x00000007001ce202 */ /* 0x000fe40000000f00 */
[----:B------:R-:W-:Y:S02]  /*1a00*/  MOV R8, RZ ;  /* 0x000000ff00087202 */ /* 0x000fe40000000f00 */
[----:B------:R-:W-:-:S07]  /*1a10*/  @!P3 MOV R22, 0xf0000000 ;  /* 0xf00000000016b802 */ /* 0x000fce0000000f00 */
[----:B--2---:R-:W-:Y:S01]  /*1a20*/  @!P0 FMUL R9, R9, 1.175494350822287508e-38 ;  /* 0x0080000009098820 */ /* 0x004fe20000400000 */
[----:B------:R-:W-:-:S15]  /*1a30*/  PLOP3.LUT P0, PT, PT, PT, PT, 0x80, 0x8 ;  /* 0x000000000008781c */ /* 0x000fde0003f0f070 */
[----:B------:R-:W-:-:S09]  /*1a40*/  NOP ;  /* 0x0000000000007918 */ /* 0x000fd20000000000 */
[----:B------:R-:W0:Y:S01]  /*1a50*/  @!P2 DSETP.GEU.AND P6, PT, |R32|, R20, PT ;  /* 0x000000142000a22a */ /* 0x000e220003fce200 */
[----:B----4-:R-:W-:-:S13]  /*1a60*/  @!P1 PLOP3.LUT P0, PT, P4, PT, PT, 0x80, 0x8 ;  /* 0x000000000008981c */ /* 0x010fda000270f070 */
[----:B-----5:R-:W-:Y:S01]  /*1a70*/  @!P0 FMUL R6, R6, 1.175494350822287508e-38 ;  /* 0x0080000006068820 */ /* 0x020fe20000400000 */
[----:B------:R-:W-:Y:S02]  /*1a80*/  PLOP3.LUT P0, PT, PT, PT, PT, 0x80, 0x8 ;  /* 0x000000000008781c */ /* 0x000fe40003f0f070 */
[----:B0-----:R-:W-:-:S15]  /*1a90*/  @!P2 PLOP3.LUT P0, PT, P6, PT, PT, 0x80, 0x8 ;  /* 0x000000000008a81c */ /* 0x001fde000370f070 */
[----:B------:R-:W-:-:S15]  /*1aa0*/  NOP ;  /* 0x0000000000007918 */ /* 0x000fde0000000000 */
[----:B------:R-:W-:-:S15]  /*1ab0*/  NOP ;  /* 0x0000000000007918 */ /* 0x000fde0000000000 */
[----:B------:R-:W-:-:S02]  /*1ac0*/  NOP ;  /* 0x0000000000007918 */ /* 0x000fc40000000000 */
[----:B------:R0:W1:Y:S02]  /*1ad0*/  @!P2 DSETP.GEU.AND P5, PT, |R30|, R20, PT ;  /* 0x000000141e00a22a */ /* 0x0000640003fae200 */
[----:B0-----:R-:W-:-:S05]  /*1ae0*/  @!P1 IMAD.WIDE R20, R23, 0x4, R12 ;  /* 0x0000000417149825 */ /* 0x001fca00078e020c */
[----:B------:R0:W2:Y:S02]  /*1af0*/  @!P1 LDG.E R8, desc[UR18][R20.64] ;  /* 0x0000001214089981 */ /* 0x0000a4000c1e1900 */
[----:B0-----:R-:W-:Y:S01]  /*1b00*/  @!P1 IMAD.WIDE R20, R23, 0x4, R14 ;  /* 0x0000000417149825 */ /* 0x001fe200078e020e */
[----:B------:R-:W-:-:S04]  /*1b10*/  @!P3 MOV R23, 0x380fffff ;  /* 0x380fffff0017b802 */ /* 0x000fc80000000f00 */
[----:B------:R0:W4:Y:S02]  /*1b20*/  @!P1 LDG.E R24, desc[UR18][R20.64] ;  /* 0x0000001214189981 */ /* 0x000124000c1e1900 */
[----:B0-----:R-:W-:-:S15]  /*1b30*/  @!P3 IMAD.WIDE R20, R4, 0x4, R12 ;  /* 0x000000040414b825 */ /* 0x001fde00078e020c */
[----:B------:R-:W-:-:S15]  /*1b40*/  NOP ;  /* 0x0000000000007918 */ /* 0x000fde0000000000 */
[----:B------:R-:W-:-:S15]  /*1b50*/  NOP ;  /* 0x0000000000007918 */ /* 0x000fde0000000000 */
[----:B------:R-:W-:-:S03]  /*1b60*/  NOP ;  /* 0x0000000000007918 */ /* 0x000fc60000000000 */
[----:B---3--:R0:W3:-:S15]  /*1b70*/  @!P3 DSETP.GEU.AND P4, PT, |R18|, R22, PT ;  /* 0x000000161200b22a */ /* 0x0080de0003f8e200 */
[----:B------:R-:W-:-:S15]  /*1b80*/  NOP ;  /* 0x0000000000007918 */ /* 0x000fde0000000000 */
[----:B------:R-:W-:-:S15]  /*1b90*/  NOP ;  /* 0x0000000000007918 */ /* 0x000fde0000000000 */
[----:B------:R-:W-:-:S15]  /*1ba0*/  NOP ;  /* 0x0000000000007918 */ /* 0x000fde0000000000 */
[----:B------:R-:W-:-:S04]  /*1bb0*/  NOP ;  /* 0x0000000000007918 */ /* 0x000fc80000000000 */
[----:B0-----:R0:W-:Y:S02]  /*1bc0*/  @!P3 F2F.F32.F64 R18, R18 ;  /* 0x000000120012b310 */ /* 0x0011e40000301000 */
[----:B0-----:R-:W-:-:S06]  /*1bd0*/  MOV R19, RZ ;  /* 0x000000ff00137202 */ /* 0x001fcc0000000f00 */
[----:B------:R0:W5:Y:S02]  /*1be0*/  @!P3 LDG.E R19, desc[UR18][R20.64] ;  /* 0x000000121413b981 */ /* 0x000164000c1e1900 */
[----:B0-----:R-:W0:-:S15]  /*1bf0*/  LDC R20, c[0x0][0xf7c] ;  /* 0x0003df00ff147b82 */ /* 0x001e1e0000000800 */
[----:B------:R-:W-:-:S15]  /*1c00*/  NOP ;  /* 0x0000000000007918 */ /* 0x000fde0000000000 */
[----:B------:R-:W-:-:S15]  /*1c10*/  NOP ;  /* 0x0000000000007918 */ /* 0x000fde0000000000 */
[----:B------:R-:W-:-:S09]  /*1c20*/  NOP ;  /* 0x0000000000007918 */ /* 0x000fd20000000000 */
[----:B------:R1:W0:Y:S02]  /*1c30*/  @!P3 DSETP.GEU.AND P6, PT, |R16|, R22, PT ;  /* 0x000000161000b22a */ /* 0x0002240003fce200 */
[----:B-1----:R-:W-:-:S05]  /*1c40*/  @!P2 IMAD.WIDE R22, R3, 0x4, R12 ;  /* 0x000000040316a825 */ /* 0x002fca00078e020c */
[----:B------:R1:W4:-:S15]  /*1c50*/  @!P2 LDG.E R29, desc[UR18][R22.64] ;  /* 0x00000012161da981 */ /* 0x00031e000c1e1900 */
[----:B------:R-:W-:-:S15]  /*1c60*/  NOP ;  /* 0x0000000000007918 */ /* 0x000fde0000000000 */
[----:B------:R-:W-:-:S15]  /*1c70*/  NOP ;  /* 0x0000000000007918 */ /* 0x000fde0000000000 */
[----:B------:R-:W-:-:S12]  /*1c80*/  NOP ;  /* 0x0000000000007918 */ /* 0x000fd80000000000 */
[----:B------:R-:W3:Y:S02]  /*1c90*/  @!P2 F2F.F32.F64 R26, R32 ;  /* 0x00000020001aa310 */ /* 0x000ee40000301000 */
[----:B---3--:R-:W-:Y:S01]  /*1ca0*/  @!P0 FMUL R26, R26, 1.175494350822287508e-38 ;  /* 0x008000001a1a8820 */ /* 0x008fe20000400000 */
[----:B------:R-:W-:Y:S02]  /*1cb0*/  PLOP3.LUT P0, PT, PT, PT, PT, 0x80, 0x8 ;  /* 0x000000000008781c */ /* 0x000fe40003f0f070 */
[----:B------:R-:W-:Y:S02]  /*1cc0*/  @!P2 PLOP3.LUT P0, PT, P5, PT, PT, 0x80, 0x8 ;  /* 0x000000000008a81c */ /* 0x000fe40002f0f070 */
[----:B------:R-:W-:Y:S02]  /*1cd0*/  PLOP3.LUT P5, PT, PT, PT, PT, 0x80, 0x8 ;  /* 0x000000000008781c */ /* 0x000fe40003faf070 */
[----:B------:R-:W-:Y:S02]  /*1ce0*/  @!P3 PLOP3.LUT P5, PT, P4, PT, PT, 0x80, 0x8 ;  /* 0x000000000008b81c */ /* 0x000fe400027af070 */
[----:B------:R-:W-:-:S02]  /*1cf0*/  PLOP3.LUT P4, PT, PT, PT, PT, 0x80, 0x8 ;  /* 0x000000000008781c */ /* 0x000fc40003f8f070 */
[----:B0-----:R-:W-:Y:S01]  /*1d00*/  @!P3 PLOP3.LUT P4, PT, P6, PT, PT, 0x80, 0x8 ;  /* 0x000000000008b81c */ /* 0x001fe2000378f070 */
[----:B------:R-:W-:-:S08]  /*1d10*/  HFMA2 R21, -RZ, RZ, 0, 0 ;  /* 0x00000000ff157431 */ /* 0x000fd000000001ff */
[----:B------:R-:W-:Y:S01]  /*1d20*/  @!P5 FMUL R18, R18, 1.175494350822287508e-38 ;  /* 0x008000001212d820 */ /* 0x000fe20000400000 */
[----:B-1----:R-:W-:-:S15]  /*1d30*/  FFMA.FTZ R23, R5, UR5, R28 ;  /* 0x0000000505177c23 */ /* 0x002fde000801001c */
[----:B------:R-:W-:-:S15]  /*1d40*/  NOP ;  /* 0x0000000000007918 */ /* 0x000fde0000000000 */
[----:B------:R-:W-:-:S11]  /*1d50*/  NOP ;  /* 0x0000000000007918 */ /* 0x000fd60000000000 */
[----:B------:R-:W0:Y:S02]  /*1d60*/  @!P2 F2F.F32.F64 R7, R30 ;  /* 0x0000001e0007a310 */ /* 0x000e240000301000 */
[----:B0-----:R-:W-:-:S05]  /*1d70*/  @!P0 FMUL R7, R7, 1.175494350822287508e-38 ;  /* 0x0080000007078820 */ /* 0x001fca0000400000 */
[----:B------:R-:W-:Y:S01]  /*1d80*/  @!P2 MOV R21, R7 ;  /* 0x000000070015a202 */ /* 0x000fe20000000f00 */
[----:B------:R-:W-:Y:S01]  /*1d90*/  HFMA2 R7, -RZ, RZ, 0, 0 ;  /* 0x00000000ff077431 */ /* 0x000fe200000001ff */
[----:B------:R-:W-:Y:S01]  /*1da0*/  @!P3 MOV R7, R18 ;  /* 0x000000120007b202 */ /* 0x000fe20000000f00 */
[----:B------:R-:W-:-:S15]  /*1db0*/  HFMA2 R18, -RZ, RZ, 0, 0 ;  /* 0x00000000ff127431 */ /* 0x000fde00000001ff */
[----:B------:R-:W-:-:S15]  /*1dc0*/  NOP ;  /* 0x0000000000007918 */ /* 0x000fde0000000000 */
[----:B------:R-:W-:-:S15]  /*1dd0*/  NOP ;  /* 0x0000000000007918 */ /* 0x000fde0000000000 */
[----:B------:R-:W-:-:S09]  /*1de0*/  NOP ;  /* 0x0000000000007918 */ /* 0x000fd20000000000 */
[----:B------:R-:W0:Y:S02]  /*1df0*/  @!P3 F2F.F32.F64 R16, R16 ;  /* 0x000000100010b310 */ /* 0x000e240000301000 */
[----:B0-----:R-:W-:Y:S01]  /*1e00*/  @!P4 FMUL R16, R16, 1.175494350822287508e-38 ;  /* 0x008000001010c820 */ /* 0x001fe20000400000 */
[----:B------:R-:W-:Y:S01]  /*1e10*/  HFMA2 R17, -RZ, RZ, 0, 0 ;  /* 0x00000000ff117431 */ /* 0x000fe200000001ff */
[----:B------:R-:W-:Y:S01]  /*1e20*/  @!P1 MOV R17, R9 ;  /* 0x0000000900119202 */ /* 0x000fe20000000f00 */
[----:B------:R-:W-:Y:S01]  /*1e30*/  HFMA2 R9, -RZ, RZ, 0, 0 ;  /* 0x00000000ff097431 */ /* 0x000fe200000001ff */
[----:B------:R-:W-:Y:S01]  /*1e40*/  @!P1 MOV R9, R6 ;  /* 0x0000000600099202 */ /* 0x000fe20000000f00 */
[----:B------:R-:W-:Y:S01]  /*1e50*/  HFMA2 R6, -RZ, RZ, 0, 0 ;  /* 0x00000000ff067431 */ /* 0x000fe200000001ff */
[----:B------:R-:W-:Y:S01]  /*1e60*/  @!P3 MOV R18, R16 ;  /* 0x000000100012b202 */ /* 0x000fe20000000f00 */
[----:B------:R-:W-:Y:S01]  /*1e70*/  FADD.FTZ R16, -R20, 1 ;  /* 0x3f80000014107421 */ /* 0x000fe20000010100 */
[----:B------:R-:W-:Y:S01]  /*1e80*/  @!P2 MOV R6, R26 ;  /* 0x0000001a0006a202 */ /* 0x000fe20000000f00 */
[----:B------:R-:W-:-:S02]  /*1e90*/  FFMA.FTZ R17, R9, UR5, R17 ;  /* 0x0000000509117c23 */ /* 0x000fc40008010011 */
[----:B------:R-:W-:Y:S01]  /*1ea0*/  FMUL.FTZ R22, R16, R23 ;  /* 0x0000001710167220 */ /* 0x000fe20000410000 */
[----:B------:R-:W-:Y:S01]  /*1eb0*/  FFMA.FTZ R7, R18, UR5, R7 ;  /* 0x0000000512077c23 */ /* 0x000fe20008010007 */
[----:B------:R-:W-:Y:S01]  /*1ec0*/  FFMA.FTZ R6, R21, UR5, R6 ;  /* 0x0000000515067c23 */ /* 0x000fe20008010006 */
[C---:B------:R-:W-:Y:S01]  /*1ed0*/  FMUL.FTZ R31, R16.reuse, R17 ;  /* 0x00000011101f7220 */ /* 0x040fe20000410000 */
[----:B------:R-:W-:Y:S02]  /*1ee0*/  FFMA.FTZ R25, R25, R20, R22 ;  /* 0x0000001419197223 */ /* 0x000fe40000010016 */
[C---:B------:R-:W-:Y:S01]  /*1ef0*/  FMUL.FTZ R22, R16.reuse, R6 ;  /* 0x0000000610167220 */ /* 0x040fe20000410000 */
[----:B------:R-:W-:Y:S01]  /*1f00*/  FMUL.FTZ R16, R16, R7 ;  /* 0x0000000710107220 */ /* 0x000fe20000410000 */
[----:B--2---:R-:W-:-:S03]  /*1f10*/  FFMA.FTZ R8, R8, R20, R31 ;  /* 0x0000001408087223 */ /* 0x004fc6000001001f */
[-C--:B-----5:R-:W-:Y:S02]  /*1f20*/  FFMA.FTZ R19, R19, R20.reuse, R16 ;  /* 0x0000001413137223 */ /* 0x0a0fe40000010010 */
[----:B------:R-:W0:Y:S01]  /*1f30*/  LDC R16, c[0x0][0xf80] ;  /* 0x0003e000ff107b82 */ /* 0x000e220000000800 */
[----:B----4-:R-:W-:Y:S01]  /*1f40*/  FFMA.FTZ R29, R29, R20, R22 ;  /* 0x000000141d1d7223 */ /* 0x010fe20000010016 */
[----:B0-----:R-:W-:-:S04]  /*1f50*/  FADD.FTZ R20, -R16, 1 ;  /* 0x3f80000010147421 */ /* 0x001fc80000010100 */
[----:B------:R-:W-:-:S04]  /*1f60*/  FMUL.FTZ R22, R20, R23 ;  /* 0x0000001714167220 */ /* 0x000fc80000410000 */
[----:B------:R-:W-:-:S04]  /*1f70*/  FMUL.FTZ R22, R23, R22 ;  /* 0x0000001617167220 */ /* 0x000fc80000410000 */
[----:B------:R-:W-:Y:S01]  /*1f80*/  FFMA.FTZ R27, R27, R16, R22 ;  /* 0x000000101b1b7223 */ /* 0x000fe20000010016 */
[----:B------:R-:W-:-:S04]  /*1f90*/  FMUL.FTZ R22, R20, R17 ;  /* 0x0000001114167220 */ /* 0x000fc80000410000 */
[----:B------:R-:W-:Y:S01]  /*1fa0*/  FMUL.FTZ R17, R17, R22 ;  /* 0x0000001611117220 */ /* 0x000fe20000410000 */
[----:B------:R-:W-:-:S03]  /*1fb0*/  FMUL.FTZ R22, R20, R7 ;  /* 0x0000000714167220 */ /* 0x000fc60000410000 */
[----:B------:R-:W-:Y:S01]  /*1fc0*/  FFMA.FTZ R24, R24, R16, R17 ;  /* 0x0000001018187223 */ /* 0x000fe20000010011 */
[----:B------:R-:W-:-:S04]  /*1fd0*/  FMUL.FTZ R17, R20, R6 ;  /* 0x0000000614117220 */ /* 0x000fc80000410000 */
[----:B------:R-:W-:Y:S01]  /*1fe0*/  FMUL.FTZ R20, R6, R17 ;  /* 0x0000001106147220 */ /* 0x000fe20000410000 */
[----:B------:R-:W-:Y:S01]  /*1ff0*/  FMUL.FTZ R17, R7, R22 ;  /* 0x0000001607117220 */ /* 0x000fe20000410000 */
[----:B------:R-:W-:Y:S02]  /*2000*/  HFMA2 R7, -RZ, RZ, 0, 0 ;  /* 0x00000000ff077431 */ /* 0x000fe400000001ff */
[----:B------:R-:W-:-:S05]  /*2010*/  @!P2 IMAD.WIDE R22, R3, 0x4, R14 ;  /* 0x000000040316a825 */ /* 0x000fca00078e020e */
[----:B------:R-:W2:Y:S01]  /*2020*/  @!P2 LDG.E R7, desc[UR18][R22.64] ;  /* 0x000000121607a981 */ /* 0x000ea2000c1e1900 */
[----:B------:R-:W-:Y:S02]  /*2030*/  MOV R26, RZ ;  /* 0x000000ff001a7202 */ /* 0x000fe40000000f00 */
[----:B------:R-:W-:Y:S01]  /*2040*/  ISETP.GE.AND P0, PT, R2, UR13, PT ;  /* 0x0000000d02007c0c */ /* 0x000fe2000bf06270 */
[----:B--2---:R-:W-:Y:S01]  /*2050*/  FFMA.FTZ R20, R7, R16, R20 ;  /* 0x0000001007147223 */ /* 0x004fe20000010014 */
[----:B------:R-:W-:-:S05]  /*2060*/  @!P3 IMAD.WIDE R6, R4, 0x4, R14 ;  /* 0x000000040406b825 */ /* 0x000fca00078e020e */
[----:B------:R-:W2:Y:S01]  /*2070*/  @!P3 LDG.E R26, desc[UR18][R6.64] ;  /* 0x00000012061ab981 */ /* 0x000ea2000c1e1900 */
[----:B------:R-:W-:Y:S01]  /*2080*/  BSSY.RECONVERGENT B0, `(.L_x_246) ;  /* 0x0000014000007945 */ /* 0x000fe20003800200 */
[----:B--2---:R-:W-:-:S04]  /*2090*/  FFMA.FTZ R26, R26, R16, R17 ;  /* 0x000000101a1a7223 */ /* 0x004fc80000010011 */
[----:B------:R-:W-:Y:S05]  /*20a0*/  @P0 BRA `(.L_x_247) ;  /* 0x0000000000440947 */ /* 0x000fea0003800000 */
[----:B------:R-:W0:Y:S08]  /*20b0*/  MUFU.RCP R22, UR8 ;  /* 0x0000000800167d08 */ /* 0x000e300008001000 */
[----:B------:R-:W1:Y:S01]  /*20c0*/  MUFU.RCP R6, UR10 ;  /* 0x0000000a00067d08 */ /* 0x000e620008001000 */
[----:B0-----:R-:W-:-:S07]  /*20d0*/  FMUL.FTZ R22, R27, R22 ;  /* 0x000000161b167220 */ /* 0x001fce0000410000 */
[----:B------:R-:W0:Y:S01]  /*20e0*/  MUFU.SQRT R22, R22 ;  /* 0x0000001600167308 */ /* 0x000e220000002000 */
[----:B-1----:R-:W-:Y:S01]  /*20f0*/  FMUL.FTZ R6, R25, R6 ;  /* 0x0000000619067220 */ /* 0x002fe20000410000 */
[----:B0-----:R-:W-:Y:S01]  /*2100*/  FADD.FTZ R28, R22, UR9 ;  /* 0x00000009161c7e21 */ /* 0x001fe20008010000 */
[----:B------:R-:W-:-:S05]  /*2110*/  IMAD.WIDE R22, R2, 0x4, R12 ;  /* 0x0000000402167825 */ /* 0x000fca00078e020c */
[----:B------:R-:W0:Y:S02]  /*2120*/  MUFU.RCP R7, R28 ;  /* 0x0000001c00077308 */ /* 0x000e240000001000 */
[----:B0-----:R-:W-:-:S04]  /*2130*/  FMUL.FTZ R6, R6, R7 ;  /* 0x0000000706067220 */ /* 0x001fc80000410000 */
[----:B------:R-:W-:-:S04]  /*2140*/  FFMA.FTZ R6, -R6, UR11, R5 ;  /* 0x0000000b06067c23 */ /* 0x000fc80008010105 */
[----:B------:R-:W-:Y:S01]  /*2150*/  FMUL.FTZ R16, R6, 1 ;  /* 0x3f80000006107820 */ /* 0x000fe20000410000 */
[----:B------:R-:W-:-:S05]  /*2160*/  IMAD.WIDE R6, R2, 0x8, R10 ;  /* 0x0000000802067825 */ /* 0x000fca00078e020a */
[----:B------:R-:W0:Y:S02]  /*2170*/  F2F.F64.F32 R16, R16 ;  /* 0x0000001000107310 */ /* 0x000e240000201800 */
[----:B0-----:R0:W-:Y:S04]  /*2180*/  STG.E.64 desc[UR18][R6.64], R16 ;  /* 0x0000001006007986 */ /* 0x0011e8000c101b12 */
[----:B------:R1:W-:Y:S01]  /*2190*/  STG.E desc[UR18][R22.64], R25 ;  /* 0x0000001916007986 */ /* 0x0003e2000c101912 */
[----:B0-----:R-:W-:-:S05]  /*21a0*/  IMAD.WIDE R6, R2, 0x4, R14 ;  /* 0x0000000402067825 */ /* 0x001fca00078e020e */
[----:B------:R1:W-:Y:S02]  /*21b0*/  STG.E desc[UR18][R6.64], R27 ;  /* 0x0000001b06007986 */ /* 0x0003e4000c101912 */
.L_x_247:
[----:B------:R-:W-:Y:S05]  /*21c0*/  BSYNC.RECONVERGENT B0 ;  /* 0x0000000000007941 */ /* 0x000fea0003800200 */
.L_x_246:
[----:B------:R-:W-:Y:S04]  /*21d0*/  BSSY.RECONVERGENT B0, `(.L_x_248) ;  /* 0x0000015000007945 */ /* 0x000fe80003800200 */
[----:B------:R-:W-:Y:S05]  /*21e0*/  @P1 BRA `(.L_x_249) ;  /* 0x00000000004c1947 */ /* 0x000fea0003800000 */
[----:B------:R-:W0:Y:S08]  /*21f0*/  MUFU.RCP R5, UR8 ;  /* 0x0000000800057d08 */ /* 0x000e300008001000 */
[----:B-1----:R-:W1:Y:S01]  /*2200*/  MUFU.RCP R7, UR10 ;  /* 0x0000000a00077d08 */ /* 0x002e620008001000 */
[----:B0-----:R-:W-:-:S07]  /*2210*/  FMUL.FTZ R2, R24, R5 ;  /* 0x0000000518027220 */ /* 0x001fce0000410000 */
[----:B------:R-:W0:Y:S01]  /*2220*/  MUFU.SQRT R2, R2 ;  /* 0x0000000200027308 */ /* 0x000e220000002000 */
[----:B-1----:R-:W-:Y:S01]  /*2230*/  FMUL.FTZ R6, R8, R7 ;  /* 0x0000000708067220 */ /* 0x002fe20000410000 */
[----:B------:R-:W-:-:S04]  /*2240*/  IADD3 R7, PT, PT, R0, UR4, RZ ;  /* 0x0000000400077c10 */ /* 0x000fc8000fffe0ff */
[----:B------:R-:W-:-:S05]  /*2250*/  IADD3 R7, PT, PT, R7, UR17, RZ ;  /* 0x0000001107077c10 */ /* 0x000fca000fffe0ff */
[----:B------:R-:W-:-:S04]  /*2260*/  IMAD.WIDE R22, R7, 0x8, R10 ;  /* 0x0000000807167825 */ /* 0x000fc800078e020a */
[----:B------:R-:W-:-:S04]  /*2270*/  IMAD.WIDE R16, R7, 0x4, R12 ;  /* 0x0000000407107825 */ /* 0x000fc800078e020c */
[----:B0-----:R-:W-:-:S06]  /*2280*/  FADD.FTZ R5, R2, UR9 ;  /* 0x0000000902057e21 */ /* 0x001fcc0008010000 */
[----:B------:R-:W0:Y:S02]  /*2290*/  MUFU.RCP R5, R5 ;  /* 0x0000000500057308 */ /* 0x000e240000001000 */
[----:B0-----:R-:W-:-:S04]  /*22a0*/  FMUL.FTZ R6, R6, R5 ;  /* 0x0000000506067220 */ /* 0x001fc80000410000 */
[----:B------:R-:W-:-:S04]  /*22b0*/  FFMA.FTZ R6, -R6, UR11, R9 ;  /* 0x0000000b06067c23 */ /* 0x000fc80008010109 */
[----:B------:R-:W-:Y:S01]  /*22c0*/  FMUL.FTZ R30, R6, 1 ;  /* 0x3f800000061e7820 */ /* 0x000fe20000410000 */
[----:B------:R-:W-:-:S05]  /*22d0*/  IMAD.WIDE R6, R7, 0x4, R14 ;  /* 0x0000000407067825 */ /* 0x000fca00078e020e */
[----:B------:R-:W0:Y:S02]  /*22e0*/  F2F.F64.F32 R30, R30 ;  /* 0x0000001e001e7310 */ /* 0x000e240000201800 */
[----:B0-----:R0:W-:Y:S04]  /*22f0*/  STG.E.64 desc[UR18][R22.64], R30 ;  /* 0x0000001e16007986 */ /* 0x0011e8000c101b12 */
[----:B------:R0:W-:Y:S04]  /*2300*/  STG.E desc[UR18][R16.64], R8 ;  /* 0x0000000810007986 */ /* 0x0001e8000c101912 */
[----:B------:R0:W-:Y:S02]  /*2310*/  STG.E desc[UR18][R6.64], R24 ;  /* 0x0000001806007986 */ /* 0x0001e4000c101912 */
.L_x_249:
[----:B------:R-:W-:Y:S05]  /*2320*/  BSYNC.RECONVERGENT B0 ;  /* 0x0000000000007941 */ /* 0x000fea0003800200 */
.L_x_248:
[----:B------:R-:W-:Y:S04]  /*2330*/  BSSY.RECONVERGENT B0, `(.L_x_250) ;  /* 0x0000013000007945 */ /* 0x000fe80003800200 */
[----:B------:R-:W-:Y:S05]  /*2340*/  @P2 BRA `(.L_x_251) ;  /* 0x0000000000442947 */ /* 0x000fea0003800000 */
[----:B------:R-:W2:Y:S01]  /*2350*/  MUFU.RCP R5, UR8 ;  /* 0x0000000800057d08 */ /* 0x000ea20008001000 */
[----:B0-----:R-:W-:-:S07]  /*2360*/  IMAD.WIDE R8, R3, 0x8, R10 ;  /* 0x0000000803087825 */ /* 0x001fce00078e020a */
[----:B------:R-:W0:Y:S01]  /*2370*/  MUFU.RCP R2, UR10 ;  /* 0x0000000a00027d08 */ /* 0x000e220008001000 */
[----:B--2---:R-:W-:-:S07]  /*2380*/  FMUL.FTZ R5, R20, R5 ;  /* 0x0000000514057220 */ /* 0x004fce0000410000 */
[----:B------:R-:W1:Y:S01]  /*2390*/  MUFU.SQRT R5, R5 ;  /* 0x0000000500057308 */ /* 0x000e620000002000 */
[----:B0-----:R-:W-:Y:S01]  /*23a0*/  FMUL.FTZ R2, R29, R2 ;  /* 0x000000021d027220 */ /* 0x001fe20000410000 */
[----:B-1----:R-:W-:-:S06]  /*23b0*/  FADD.FTZ R22, R5, UR9 ;  /* 0x0000000905167e21 */ /* 0x002fcc0008010000 */
[----:B------:R-:W0:Y:S02]  /*23c0*/  MUFU.RCP R7, R22 ;  /* 0x0000001600077308 */ /* 0x000e240000001000 */
[----:B0-----:R-:W-:Y:S01]  /*23d0*/  FMUL.FTZ R2, R2, R7 ;  /* 0x0000000702027220 */ /* 0x001fe20000410000 */
[----:B------:R-:W-:-:S04]  /*23e0*/  IMAD.WIDE R6, R3, 0x4, R12 ;  /* 0x0000000403067825 */ /* 0x000fc800078e020c */
[----:B------:R-:W-:-:S04]  /*23f0*/  FFMA.FTZ R2, -R2, UR11, R21 ;  /* 0x0000000b02027c23 */ /* 0x000fc80008010115 */
[----:B------:R-:W-:Y:S01]  /*2400*/  FMUL.FTZ R16, R2, 1 ;  /* 0x3f80000002107820 */ /* 0x000fe20000410000 */
[----:B------:R-:W-:-:S05]  /*2410*/  IMAD.WIDE R2, R3, 0x4, R14 ;  /* 0x0000000403027825 */ /* 0x000fca00078e020e */
[----:B------:R-:W0:Y:S02]  /*2420*/  F2F.F64.F32 R16, R16 ;  /* 0x0000001000107310 */ /* 0x000e240000201800 */
[----:B0-----:R2:W-:Y:S04]  /*2430*/  STG.E.64 desc[UR18][R8.64], R16 ;  /* 0x0000001008007986 */ /* 0x0015e8000c101b12 */
[----:B------:R2:W-:Y:S04]  /*2440*/  STG.E desc[UR18][R6.64], R29 ;  /* 0x0000001d06007986 */ /* 0x0005e8000c101912 */
[----:B------:R2:W-:Y:S02]  /*2450*/  STG.E desc[UR18][R2.64], R20 ;  /* 0x0000001402007986 */ /* 0x0005e4000c101912 */
.L_x_251:
[----:B------:R-:W-:Y:S05]  /*2460*/  BSYNC.RECONVERGENT B0 ;  /* 0x0000000000007941 */ /* 0x000fea0003800200 */
.L_x_250:
[----:B------:R-:W-:Y:S04]  /*2470*/  BSSY.RECONVERGENT B0, `(.L_x_252) ;  /* 0x0000013000007945 */ /* 0x000fe80003800200 */
[----:B------:R-:W-:Y:S05]  /*2480*/  @P3 BRA `(.L_x_253) ;  /* 0x0000000000443947 */ /* 0x000fea0003800000 */
[----:B--2---:R-:W2:Y:S01]  /*2490*/  MUFU.RCP R3, UR8 ;  /* 0x0000000800037d08 */ /* 0x004ea20008001000 */
[----:B0-----:R-:W-:-:S07]  /*24a0*/  IMAD.WIDE R8, R4, 0x4, R12 ;  /* 0x0000000404087825 */ /* 0x001fce00078e020c */
[----:B-1----:R-:W0:Y:S01]  /*24b0*/  MUFU.RCP R6, UR10 ;  /* 0x0000000a00067d08 */ /* 0x002e220008001000 */
[----:B--2---:R-:W-:-:S07]  /*24c0*/  FMUL.FTZ R2, R26, R3 ;  /* 0x000000031a027220 */ /* 0x004fce0000410000 */
[----:B------:R-:W1:Y:S01]  /*24d0*/  MUFU.SQRT R2, R2 ;  /* 0x0000000200027308 */ /* 0x000e620000002000 */
[----:B0-----:R-:W-:Y:S01]  /*24e0*/  FMUL.FTZ R3, R19, R6 ;  /* 0x0000000613037220 */ /* 0x001fe20000410000 */
[----:B------:R-:W-:-:S04]  /*24f0*/  IMAD.WIDE R6, R4, 0x8, R10 ;  /* 0x0000000804067825 */ /* 0x000fc800078e020a */
[----:B------:R-:W-:-:S04]  /*2500*/  IMAD.WIDE R4, R4, 0x4, R14 ;  /* 0x0000000404047825 */ /* 0x000fc800078e020e */
[----:B-1----:R-:W-:-:S06]  /*2510*/  FADD.FTZ R16, R2, UR9 ;  /* 0x0000000902107e21 */ /* 0x002fcc0008010000 */
[----:B------:R-:W0:Y:S02]  /*2520*/  MUFU.RCP R16, R16 ;  /* 0x0000001000107308 */ /* 0x000e240000001000 */
[----:B0-----:R-:W-:-:S04]  /*2530*/  FMUL.FTZ R3, R3, R16 ;  /* 0x0000001003037220 */ /* 0x001fc80000410000 */
[----:B------:R-:W-:-:S04]  /*2540*/  FFMA.FTZ R3, -R3, UR11, R18 ;  /* 0x0000000b03037c23 */ /* 0x000fc80008010112 */
[----:B------:R-:W-:-:S06]  /*2550*/  FMUL.FTZ R3, R3, 1 ;  /* 0x3f80000003037820 */ /* 0x000fcc0000410000 */
[----:B------:R-:W0:Y:S02]  /*2560*/  F2F.F64.F32 R2, R3 ;  /* 0x0000000300027310 */ /* 0x000e240000201800 */
[----:B0-----:R3:W-:Y:S04]  /*2570*/  STG.E.64 desc[UR18][R6.64], R2 ;  /* 0x0000000206007986 */ /* 0x0017e8000c101b12 */
[----:B------:R3:W-:Y:S04]  /*2580*/  STG.E desc[UR18][R8.64], R19 ;  /* 0x0000001308007986 */ /* 0x0007e8000c101912 */
[----:B------:R3:W-:Y:S02]  /*2590*/  STG.E desc[UR18][R4.64], R26 ;  /* 0x0000001a04007986 */ /* 0x0007e4000c101912 */
.L_x_253:
[----:B------:R-:W-:Y:S05]  /*25a0*/  BSYNC.RECONVERGENT B0 ;  /* 0x0000000000007941 */ /* 0x000fea0003800200 */
.L_x_252:
[----:B------:R-:W-:-:S04]  /*25b0*/  ULEA UR4, UR17, UR4, 0x2 ;  /* 0x0000000411047291 */ /* 0x000fc8000f8e10ff */
[----:B------:R-:W-:-:S09]  /*25c0*/  UISETP.GE.AND UP0, UPT, UR4, UR13, UPT ;  /* 0x0000000d0400728c */ /* 0x000fd2000bf06270 */
[----:B------:R-:W-:Y:S05]  /*25d0*/  BRA.U !UP0, `(.L_x_254) ;  /* 0xffffffed08947547 */ /* 0x000fea000b83ffff */
[----:B------:R-:W-:Y:S05]  /*25e0*/  EXIT ;  /* 0x000000000000794d */ /* 0x000fea0003800000 */
.L_x_255:
        /* <DEDUP_REMOVED lines=9> */
.L_x_331:


//--------------------- .text._Z25multi_tensor_apply_kernelI18TensorListMetadataILi4EE11AdamFunctorIN3c108BFloat16EflEJffffff10adamMode_tfEEvlPViT_T0_DpT1_ --------------------------
	.section	.text._Z25multi_tensor_apply_kernelI18TensorListMetadataILi4EE11AdamFunctorIN3c108BFloat16EflEJffffff10adamMode_tfEEvlPViT_T0_DpT1_,"ax",@progbits
	.align	128
        .global         _Z25multi_tensor_apply_kernelI18TensorListMetadataILi4EE11AdamFunctorIN3c108BFloat16EflEJffffff10adamMode_tfEEvlPViT_T0_DpT1_
        .type           _Z25multi_tensor_apply_kernelI18TensorListMetadataILi4EE11AdamFunctorIN3c108BFloat16EflEJffffff10adamMode_tfEEvlPViT_T0_DpT1_,@function
        .size           _Z25multi_tensor_apply_kernelI18TensorListMetadataILi4EE11AdamFunctorIN3c108BFloat16EflEJffffff10adamMode_tfEEvlPViT_T0_DpT1_,(.L_x_332 - _Z25multi_tensor_apply_kernelI18TensorListMetadataILi4EE11AdamFunctorIN3c108BFloat16EflEJffffff10adamMode_tfEEvlPViT_T0_DpT1_)
        .other          _Z25multi_tensor_apply_kernelI18TensorListMetadataILi4EE11AdamFunctorIN3c108BFloat16EflEJffffff10adamMode_tfEEvlPViT_T0_DpT1_,@"STO_CUDA_ENTRY STV_DEFAULT"
_Z25multi_tensor_apply_kernelI18TensorListMetadataILi4EE11AdamFunctorIN3c108BFloat16EflEJffffff10adamMode_tfEEvlPViT_T0_DpT1_:
.text._Z25multi_tensor_apply_kernelI18TensorListMetadataILi4EE11AdamFunctorIN3c108BFloat16EflEJffffff10adamMode_tfEEvlPViT_T0_DpT1_:
[----:B------:R-:W-:Y:S08]  /*0000*/  LDC R1, c[0x0][0x37c] ;  /* 0x0000df00ff017b82 */ /* 0x000ff00000000800 */
[----:B------:R-:W0:Y:S01]  /*0010*/  S2UR UR5, SR_CTAID.X ;  /* 0x00000000000579c3 */ /* 0x000e220000002500 */
[----:B------:R-:W-:Y:S01]  /*0020*/  UMOV UR7, 0x10 ;  /* 0x0000001000077882 */ /* 0x000fe20000000000 */
[----:B------:R-:W1:Y:S01]  /*0030*/  LDCU.64 UR14, c[0x0][0x380] ;  /* 0x00007000ff0e77ac */ /* 0x000e620008000a00 */
[----:B0-----:R-:W0:Y:S01]  /*0040*/  LDCU.U8 UR4, c[0x0][UR5+0x930] ;  /* 0x00012600050477ac */ /* 0x001e220008000000 */
[----:B------:R-:W-:-:S04]  /*0050*/  UIADD3 UR6, UPT, UPT, UR5, 0x10, URZ ;  /* 0x0000001005067890 */ /* 0x000fc8000fffe0ff */
[----:B------:R-:W-:Y:S02]  /*0060*/  UIMAD UR5, UR5, 0x3, UR6 ;  /* 0x00000003050578a4 */ /* 0x000fe4000f8e0206 */
[----:B0-----:R-:W-:-:S10]  /*0070*/  ULEA UR7, UR4, UR7, 0x3 ;  /* 0x0000000704077291 */ /* 0x001fd4000f8e18ff */
[----:B------:R-:W0:Y:S02]  /*0080*/  LDCU UR6, c[0x0][UR5+0xa60] ;  /* 0x00014c00050677ac */ /* 0x000e240008000800 */
[----:B------:R-:W2:Y:S01]  /*0090*/  LDCU.64 UR4, c[0x0][UR7+0x800] ;  /* 0x00010000070477ac */ /* 0x000ea20008000a00 */
[----:B0-----:R-:W-:Y:S02]  /*00a0*/  USHF.R.S32.HI UR8, URZ, 0x1f, UR6 ;  /* 0x0000001fff087899 */ /* 0x001fe40008011406 */
[----:B-1----:R-:W-:Y:S02]  /*00b0*/  UIMAD.WIDE.U32 UR16, UR6, UR14, URZ ;  /* 0x0000000e061072a5 */ /* 0x002fe4000f8e00ff */
[----:B------:R-:W-:-:S04]  /*00c0*/  UIMAD UR8, UR8, UR14, URZ ;  /* 0x0000000e080872a4 */ /* 0x000fc8000f8e02ff */
[----:B------:R-:W-:Y:S02]  /*00d0*/  UIMAD UR8, UR6, UR15, UR8 ;  /* 0x0000000f060872a4 */ /* 0x000fe4000f8e0208 */
[----:B--2---:R-:W-:Y:S02]  /*00e0*/  UIADD3 UR10, UP1, UPT, UR4, -UR16, URZ ;  /* 0x80000010040a7290 */ /* 0x004fe4000ff3e0ff */
[----:B------:R-:W-:Y:S02]  /*00f0*/  UIADD3 UR13, UPT, UPT, UR17, UR8, URZ ;  /* 0x00000008110d7290 */ /* 0x000fe4000fffe0ff */
[----:B------:R-:W-:Y:S02]  /*0100*/  UISETP.LT.U32.AND UP0, UPT, UR10, UR14, UPT ;  /* 0x0000000e0a00728c */ /* 0x000fe4000bf01070 */
[----:B------:R-:W-:-:S04]  /*0110*/  UIADD3.X UR11, UPT, UPT, UR5, ~UR13, URZ, UP1, !UPT ;  /* 0x8000000d050b7290 */ /* 0x000fc80008ffe4ff */
[----:B------:R-:W-:-:S04]  /*0120*/  UISETP.LT.AND.EX UP0, UPT, UR11, UR15, UPT, UP0 ;  /* 0x0000000f0b00728c */ /* 0x000fc8000bf01300 */
[----:B------:R-:W-:Y:S02]  /*0130*/  USEL UR4, UR10, UR14, UP0 ;  /* 0x0000000e0a047287 */ /* 0x000fe40008000000 */
[----:B------:R-:W-:Y:S02]  /*0140*/  USEL UR5, UR11, UR15, UP0 ;  /* 0x0000000f0b057287 */ /* 0x000fe40008000000 */
[----:B------:R-:W-:-:S04]  /*0150*/  UISETP.GE.U32.AND UP0, UPT, UR4, 0x1, UPT ;  /* 0x000000010400788c */ /* 0x000fc8000bf06070 */
[----:B------:R-:W-:-:S06]  /*0160*/  UISETP.GE.AND.EX UP0, UPT, UR5, URZ, UPT, UP0 ;  /* 0x000000ff0500728c */ /* 0x000fcc000bf06300 */
[----:B------:R-:W-:-:S13]  /*0170*/  PLOP3.LUT P0, PT, PT, PT, UP0, 0x80, 0x8 ;  /* 0x000000000008781c */ /* 0x000fda0003f0f008 */
[----:B------:R-:W-:Y:S05]  /*0180*/  @!P0 EXIT ;  /* 0x000000000000894d */ /* 0x000fea0003800000 */
[----:B------:R-:W0:Y:S01]  /*0190*/  LDC R2, c[0x0][0xf7c] ;  /* 0x0003df00ff027b82 */ /* 0x000e220000000800 */
[----:B------:R-:W1:Y:S01]  /*01a0*/  LDCU.64 UR4, c[0x0][UR7+0x4a0] ;  /* 0x00009400070477ac */ /* 0x000e620008000a00 */
[----:B------:R-:W2:Y:S01]  /*01b0*/  S2R R0, SR_TID.X ;  /* 0x0000000000007919 */ /* 0x000ea20000002100 */
[----:B------:R-:W3:Y:S05]  /*01c0*/  LDCU.64 UR8, c[0x0][UR7+0x5c0] ;  /* 0x0000b800070877ac */ /* 0x000eea0008000a00 */
[----:B------:R-:W4:Y:S01]  /*01d0*/  LDC R3, c[0x0][0xf80] ;  /* 0x0003e000ff037b82 */ /* 0x000f220000000800 */
[----:B------:R-:W5:Y:S01]  /*01e0*/  LDCU.64 UR18, c[0x0][UR7+0x6e0] ;  /* 0x0000dc00071277ac */ /* 0x000f620008000a00 */
[----:B------:R-:W5:Y:S01]  /*01f0*/  LDCU UR21, c[0x0][0xf94] ;  /* 0x0001f280ff1577ac */ /* 0x000f620008000800 */
[----:B------:R-:W-:-:S02]  /*0200*/  UISETP.LT.U32.AND UP0, UPT, UR10, UR14, UPT ;  /* 0x0000000e0a00728c */ /* 0x000fc4000bf01070 */
[----:B------:R-:W-:Y:S02]  /*0210*/  USHF.L.U32 UR12, UR16, 0x2, URZ ;  /* 0x00000002100c7899 */ /* 0x000fe400080006ff */
[----:B------:R-:W-:Y:S01]  /*0220*/  UISETP.LT.U32.AND.EX UP0, UPT, UR11, UR15, UPT, UP0 ;  /* 0x0000000f0b00728c */ /* 0x000fe2000bf01100 */
[----:B------:R-:W2:Y:S01]  /*0230*/  LDCU UR25, c[0x0][0x360] ;  /* 0x00006c00ff1977ac */ /* 0x000ea20008000800 */
[----:B0-----:R-:W-:Y:S02]  /*0240*/  FADD.FTZ R2, -R2, 1 ;  /* 0x3f80000002027421 */ /* 0x001fe40000010100 */
[----:B------:R-:W-:Y:S02]  /*0250*/  USEL UR10, UR10, UR14, UP0 ;  /* 0x0000000e0a0a7287 */ /* 0x000fe40008000000 */
[----:B------:R-:W-:Y:S01]  /*0260*/  USEL UR11, UR11, UR15, UP0 ;  /* 0x0000000f0b0b7287 */ /* 0x000fe20008000000 */
[----:B------:R-:W-:Y:S01]  /*0270*/  R2UR UR15, R2 ;  /* 0x00000000020f72ca */ /* 0x000fe200000e0000 */
[----:B-1----:R-:W-:Y:S01]  /*0280*/  ULEA UR28, UP0, UR16, UR4, 0x1 ;  /* 0x00000004101c7291 */ /* 0x002fe2000f8008ff */
[----:B----4-:R-:W-:Y:S01]  /*0290*/  FADD.FTZ R3, -R3, 1 ;  /* 0x3f80000003037421 */ /* 0x010fe20000010100 */
[----:B---3--:R-:W-:-:S02]  /*02a0*/  UIADD3 UR29, UP1, UPT, UR8, UR12, URZ ;  /* 0x0000000c081d7290 */ /* 0x008fc4000ff3e0ff */
[----:B-----5:R-:W-:Y:S02]  /*02b0*/  UIADD3 UR8, UP2, UPT, UR18, UR12, URZ ;  /* 0x0000000c12087290 */ /* 0x020fe4000ff5e0ff */
[----:B------:R-:W-:Y:S01]  /*02c0*/  ULEA.HI.X UR12, UR16, UR5, UR13, 0x1, UP0 ;  /* 0x00000005100c7291 */ /* 0x000fe200080f0c0d */
[----:B------:R-:W-:Y:S01]  /*02d0*/  R2UR UR18, R3 ;  /* 0x00000000031272ca */ /* 0x000fe200000e0000 */
[----:B------:R-:W-:Y:S02]  /*02e0*/  UISETP.NE.AND UP0, UPT, UR21, URZ, UPT ;  /* 0x000000ff1500728c */ /* 0x000fe4000bf05270 */
[----:B------:R-:W-:Y:S01]  /*02f0*/  USHF.L.U64.HI UR20, UR16, 0x2, UR13 ;  /* 0x0000000210147899 */ /* 0x000fe2000801020d */
[----:B------:R-:W0:Y:S03]  /*0300*/  LDCU.64 UR6, c[0x0][UR7+0x380] ;  /* 0x00007000070677ac */ /* 0x000e260008000a00 */
[----:B------:R-:W-:Y:S01]  /*0310*/  UIADD3.X UR14, UPT, UPT, UR9, UR20, URZ, UP1, !UPT ;  /* 0x00000014090e7290 */ /* 0x000fe20008ffe4ff */
[----:B------:R-:W1:Y:S01]  /*0320*/  LDCU.64 UR26, c[0x0][0x358] ;  /* 0x00006b00ff1a77ac */ /* 0x000e620008000a00 */
[----:B--2---:R-:W-:-:S02]  /*0330*/  USHF.L.U32 UR24, UR25, 0x2, URZ ;  /* 0x0000000219187899 */ /* 0x004fc400080006ff */
[----:B------:R-:W-:Y:S01]  /*0340*/  UIADD3.X UR9, UPT, UPT, UR19, UR20, URZ, UP2, !UPT ;  /* 0x0000001413097290 */ /* 0x000fe200097fe4ff */
[----:B------:R-:W-:Y:S11]  /*0350*/  BRA.U !UP0, `(.L_x_256) ;  /* 0x0000000d08307547 */ /* 0x000ff6000b800000 */
[----:B------:R-:W2:Y:S01]  /*0360*/  LDC R5, c[0x0][0x360] ;  /* 0x0000d800ff057b82 */ /* 0x000ea20000000800 */
[----:B------:R-:W-:Y:S01]  /*0370*/  IADD3 R4, PT, PT, R0, UR25, RZ ;  /* 0x0000001900047c10 */ /* 0x000fe2000fffe0ff */
[----:B------:R-:W3:Y:S01]  /*0380*/  LDCU UR30, c[0x0][0xf90] ;  /* 0x0001f200ff1e77ac */ /* 0x000ee20008000800 */
[----:B------:R-:W4:Y:S01]  /*0390*/  LDCU UR31, c[0x0][0xf7c] ;  /* 0x0001ef80ff1f77ac */ /* 0x000f220008000800 */
[----:B------:R-:W0:Y:S01]  /*03a0*/  LDCU UR19, c[0x0][0xf98] ;  /* 0x0001f300ff1377ac */ /* 0x000e220008000800 */
[----:B------:R-:W0:Y:S01]  /*03b0*/  LDCU.128 UR20, c[0x0][0xf80] ;  /* 0x0001f000ff1477ac */ /* 0x000e220008000c00 */
[----:B------:R-:W-:Y:S01]  /*03c0*/  UMOV UR4, URZ ;  /* 0x000000ff00047c82 */ /* 0x000fe20008000000 */
[----:B------:R-:W-:Y:S01]  /*03d0*/  UMOV UR5, URZ ;  /* 0x000000ff00057c82 */ /* 0x000fe20008000000 */
[C---:B--2---:R-:W-:Y:S01]  /*03e0*/  LEA R3, R5.reuse, R0, 0x1 ;  /* 0x0000000005037211 */ /* 0x044fe200078e08ff */
[----:B0--34-:R-:W-:-:S07]  /*03f0*/  IMAD R2, R5, 0x3, R0 ;  /* 0x0000000305027824 */ /* 0x019fce00078e0200 */
.L_x_259:
[----:B------:R-:W-:Y:S01]  /*0400*/  IMAD.U32 R6, RZ, RZ, UR11 ;  /* 0x0000000bff067e24 */ /* 0x000fe2000f8e00ff */
[----:B------:R-:W-:Y:S01]  /*0410*/  ISETP.LT.U32.AND P0, PT, R0, UR10, PT ;  /* 0x0000000a00007c0c */ /* 0x000fe2000bf01070 */
[----:B--2---:R-:W-:Y:S01]  /*0420*/  IMAD.U32 R9, RZ, RZ, UR11 ;  /* 0x0000000bff097e24 */ /* 0x004fe2000f8e00ff */
[----:B------:R-:W-:Y:S02]  /*0430*/  SHF.R.S32.HI R7, RZ, 0x1f, R0 ;  /* 0x0000001fff077819 */ /* 0x000fe40000011400 */
[----:B------:R-:W-:Y:S02]  /*0440*/  ISETP.LT.U32.AND P1, PT, R4, UR10, PT ;  /* 0x0000000a04007c0c */ /* 0x000fe4000bf21070 */
[----:B------:R-:W-:Y:S02]  /*0450*/  ISETP.GT.AND.EX P0, PT, R6, R7, PT, P0 ;  /* 0x000000070600720c */ /* 0x000fe40003f04300 */
[----:B------:R-:W-:Y:S02]  /*0460*/  SHF.R.S32.HI R8, RZ, 0x1f, R4 ;  /* 0x0000001fff087819 */ /* 0x000fe40000011404 */
[----:B------:R-:W-:-:S02]  /*0470*/  MOV R5, UR11 ;  /* 0x0000000b00057c02 */ /* 0x000fc40008000f00 */
[----:B------:R-:W-:Y:S02]  /*0480*/  ISETP.LT.U32.AND P2, PT, R3, UR10, PT ;  /* 0x0000000a03007c0c */ /* 0x000fe4000bf41070 */
[----:B------:R-:W-:Y:S02]  /*0490*/  ISETP.GT.AND.EX P1, PT, R5, R8, PT, P1 ;  /* 0x000000080500720c */ /* 0x000fe40003f24310 */
[----:B------:R-:W-:Y:S02]  /*04a0*/  SHF.R.S32.HI R22, RZ, 0x1f, R3 ;  /* 0x0000001fff167819 */ /* 0x000fe40000011403 */
[----:B------:R-:W-:Y:S02]  /*04b0*/  ISETP.LT.U32.AND P3, PT, R2, UR10, PT ;  /* 0x0000000a02007c0c */ /* 0x000fe4000bf61070 */
[----:B------:R-:W-:Y:S02]  /*04c0*/  ISETP.GT.AND.EX P2, PT, R9, R22, PT, P2 ;  /* 0x000000160900720c */ /* 0x000fe40003f44320 */
[----:B------:R-:W-:-:S02]  /*04d0*/  SHF.R.S32.HI R16, RZ, 0x1f, R2 ;  /* 0x0000001fff107819 */ /* 0x000fc40000011402 */
[----:B------:R-:W-:Y:S02]  /*04e0*/  @P0 IADD3 R6, P4, PT, R0, UR16, RZ ;  /* 0x0000001000060c10 */ /* 0x000fe4000ff9e0ff */
[----:B------:R-:W-:Y:S02]  /*04f0*/  ISETP.GT.AND.EX P3, PT, R5, R16, PT, P3 ;  /* 0x000000100500720c */ /* 0x000fe40003f64330 */
[----:B------:R-:W-:Y:S02]  /*0500*/  @P0 IADD3.X R7, PT, PT, R7, UR13, RZ, P4, !PT ;  /* 0x0000000d07070c10 */ /* 0x000fe4000a7fe4ff */
[----:B------:R-:W-:Y:S02]  /*0510*/  @P0 LEA R12, P4, R6, UR6, 0x1 ;  /* 0x00000006060c0c11 */ /* 0x000fe4000f8808ff */
[----:B------:R-:W-:Y:S02]  /*0520*/  @P1 IADD3 R5, P5, PT, R4, UR16, RZ ;  /* 0x0000001004051c10 */ /* 0x000fe4000ffbe0ff */
[----:B------:R-:W-:-:S02]  /*0530*/  @P0 LEA.HI.X R13, R6, UR7, R7, 0x1, P4 ;  /* 0x00000007060d0c11 */ /* 0x000fc4000a0f0c07 */
[----:B------:R-:W-:Y:S02]  /*0540*/  @P1 IADD3.X R8, PT, PT, R8, UR13, RZ, P5, !PT ;  /* 0x0000000d08081c10 */ /* 0x000fe4000affe4ff */
[----:B------:R-:W-:Y:S02]  /*0550*/  @P1 LEA R10, P4, R5, UR6, 0x1 ;  /* 0x00000006050a1c11 */ /* 0x000fe4000f8808ff */
[----:B------:R-:W-:Y:S02]  /*0560*/  @P2 IADD3 R6, P5, PT, R3, UR16, RZ ;  /* 0x0000001003062c10 */ /* 0x000fe4000ffbe0ff */
[----:B------:R-:W-:Y:S02]  /*0570*/  @P1 LEA.HI.X R11, R5, UR7, R8, 0x1, P4 ;  /* 0x00000007050b1c11 */ /* 0x000fe4000a0f0c08 */
[----:B------:R-:W-:Y:S01]  /*0580*/  @P2 IADD3.X R9, PT, PT, R22, UR13, RZ, P5, !PT ;  /* 0x0000000d16092c10 */ /* 0x000fe2000affe4ff */
[----:B-1----:R0:W2:Y:S01]  /*0590*/  @P0 LDG.E.U16 R5, desc[UR26][R12.64] ;  /* 0x0000001a0c050981 */ /* 0x0020a2000c1e1500 */
[----:B------:R-:W-:-:S02]  /*05a0*/  @P2 LEA R14, P4, R6, UR6, 0x1 ;  /* 0x00000006060e2c11 */ /* 0x000fc4000f8808ff */
[----:B------:R-:W-:Y:S02]  /*05b0*/  @P3 IADD3 R7, P5, PT, R2, UR16, RZ ;  /* 0x0000001002073c10 */ /* 0x000fe4000ffbe0ff */
[----:B------:R-:W-:Y:S02]  /*05c0*/  @P2 LEA.HI.X R15, R6, UR7, R9, 0x1, P4 ;  /* 0x00000007060f2c11 */ /* 0x000fe4000a0f0c09 */
[----:B------:R-:W-:Y:S01]  /*05d0*/  @P3 IADD3.X R8, PT, PT, R16, UR13, RZ, P5, !PT ;  /* 0x0000000d10083c10 */ /* 0x000fe2000affe4ff */
[----:B------:R1:W3:Y:S01]  /*05e0*/  @P1 LDG.E.U16 R6, desc[UR26][R10.64] ;  /* 0x0000001a0a061981 */ /* 0x0002e2000c1e1500 */
[----:B------:R-:W-:-:S04]  /*05f0*/  @P3 LEA R18, P4, R7, UR6, 0x1 ;  /* 0x0000000607123c11 */ /* 0x000fc8000f8808ff */
[----:B------:R-:W-:Y:S02]  /*0600*/  @P3 LEA.HI.X R19, R7, UR7, R8, 0x1, P4 ;  /* 0x0000000707133c11 */ /* 0x000fe4000a0f0c08 */
[----:B------:R4:W3:Y:S01]  /*0610*/  @P2 LDG.E.U16 R7, desc[UR26][R14.64] ;  /* 0x0000001a0e072981 */ /* 0x0008e2000c1e1500 */
[----:B------:R-:W-:Y:S01]  /*0620*/  HFMA2 R20, -RZ, RZ, 0, 2.384185791015625e-07 ;  /* 0x00000004ff147431 */ /* 0x000fe200000001ff */
[----:B------:R-:W-:Y:S02]  /*0630*/  MOV R9, RZ ;  /* 0x000000ff00097202 */ /* 0x000fe40000000f00 */
[----:B------:R4:W3:Y:S02]  /*0640*/  @P3 LDG.E.U16 R8, desc[UR26][R18.64] ;  /* 0x0000001a12083981 */ /* 0x0008e4000c1e1500 */
[----:B------:R-:W-:Y:S01]  /*0650*/  IMAD.WIDE R20, R3, R20, UR8 ;  /* 0x0000000803147e25 */ /* 0x000fe2000f8e0214 */
[----:B0-----:R-:W-:-:S03]  /*0660*/  MOV R13, UR14 ;  /* 0x0000000e000d7c02 */ /* 0x001fc60008000f00 */
[----:B------:R-:W-:Y:S01]  /*0670*/  IMAD.U32 R12, RZ, RZ, UR29 ;  /* 0x0000001dff0c7e24 */ /* 0x000fe2000f8e00ff */
[----:B------:R-:W3:Y:S01]  /*0680*/  @P2 LDG.E R9, desc[UR26][R20.64] ;  /* 0x0000001a14092981 */ /* 0x000ee2000c1e1900 */
[----:B-1----:R-:W-:Y:S01]  /*0690*/  CS2R R10, SRZ ;  /* 0x00000000000a7805 */ /* 0x002fe2000001ff00 */
[----:B------:R-:W-:Y:S02]  /*06a0*/  HFMA2 R23, -RZ, RZ, 0, 2.384185791015625e-07 ;  /* 0x00000004ff177431 */ /* 0x000fe400000001ff */
[----:B------:R-:W-:-:S04]  /*06b0*/  IMAD.WIDE R16, R0, 0x4, R12 ;  /* 0x0000000400107825 */ /* 0x000fc800078e020c */
[----:B----4-:R-:W-:Y:S01]  /*06c0*/  IMAD.WIDE R14, R0, R23, UR8 ;  /* 0x00000008000e7e25 */ /* 0x010fe2000f8e0217 */
[----:B------:R0:W4:Y:S01]  /*06d0*/  @P0 LDG.E R10, desc[UR26][R16.64] ;  /* 0x0000001a100a0981 */ /* 0x000122000c1e1900 */
[----:B------:R-:W-:-:S03]  /*06e0*/  CS2R R18, SRZ ;  /* 0x0000000000127805 */ /* 0x000fc6000001ff00 */
[----:B------:R1:W4:Y:S01]  /*06f0*/  @P0 LDG.E R11, desc[UR26][R14.64] ;  /* 0x0000001a0e0b0981 */ /* 0x000322000c1e1900 */
[----:B0-----:R-:W-:-:S04]  /*0700*/  IMAD.WIDE R16, R4, R23, UR8 ;  /* 0x0000000804107e25 */ /* 0x001fc8000f8e0217 */
[----:B-1----:R-:W-:Y:S01]  /*0710*/  IMAD.WIDE R14, R4, 0x4, R12 ;  /* 0x00000004040e7825 */ /* 0x002fe200078e020c */
[----:B------:R0:W4:Y:S01]  /*0720*/  @P1 LDG.E R19, desc[UR26][R16.64] ;  /* 0x0000001a10131981 */ /* 0x000122000c1e1900 */
[----:B------:R-:W-:-:S03]  /*0730*/  CS2R R20, SRZ ;  /* 0x0000000000147805 */ /* 0x000fc6000001ff00 */
[----:B------:R1:W4:Y:S01]  /*0740*/  @P1 LDG.E R18, desc[UR26][R14.64] ;  /* 0x0000001a0e121981 */ /* 0x000322000c1e1900 */
[C---:B0-----:R-:W-:Y:S01]  /*0750*/  @P2 LEA R16, P4, R3.reuse, UR28, 0x1 ;  /* 0x0000001c03102c11 */ /* 0x041fe2000f8808ff */
[----:B-1----:R-:W-:-:S03]  /*0760*/  IMAD.WIDE R14, R3, 0x4, R12 ;  /* 0x00000004030e7825 */ /* 0x002fc600078e020c */
[----:B------:R-:W-:Y:S02]  /*0770*/  @P2 LEA.HI.X R17, R3, UR12, R22, 0x1, P4 ;  /* 0x0000000c03112c11 */ /* 0x000fe4000a0f0c16 */
[----:B------:R0:W4:Y:S04]  /*0780*/  @P2 LDG.E R20, desc[UR26][R14.64] ;  /* 0x0000001a0e142981 */ /* 0x000128000c1e1900 */
[----:B------:R-:W4:Y:S01]  /*0790*/  @P2 LDG.E.U16 R22, desc[UR26][R16.64] ;  /* 0x0000001a10162981 */ /* 0x000f22000c1e1500 */
[----:B0-----:R-:W-:-:S05]  /*07a0*/  IMAD.WIDE R14, R2, R23, UR8 ;  /* 0x00000008020e7e25 */ /* 0x001fca000f8e0217 */
[----:B------:R0:W4:Y:S02]  /*07b0*/  @P3 LDG.E R21, desc[UR26][R14.64] ;  /* 0x0000001a0e153981 */ /* 0x000124000c1e1900 */
[----:B0-----:R-:W-:Y:S02]  /*07c0*/  MOV R14, UR28 ;  /* 0x0000001c000e7c02 */ /* 0x001fe40008000f00 */
[----:B------:R-:W-:-:S03]  /*07d0*/  MOV R15, UR12 ;  /* 0x0000000c000f7c02 */ /* 0x000fc60008000f00 */
[----:B------:R-:W-:-:S05]  /*07e0*/  IMAD.WIDE R16, R0, 0x2, R14 ;  /* 0x0000000200107825 */ /* 0x000fca00078e020e */
[----:B------:R0:W4:Y:S01]  /*07f0*/  @P0 LDG.E.U16 R24, desc[UR26][R16.64] ;  /* 0x0000001a10180981 */ /* 0x000122000c1e1500 */
[----:B------:R-:W-:Y:S02]  /*0800*/  IMAD.MOV.U32 R23, RZ, RZ, RZ ;  /* 0x000000ffff177224 */ /* 0x000fe400078e00ff */
[----:B------:R-:W-:-:S05]  /*0810*/  IMAD.WIDE R12, R2, 0x4, R12 ;  /* 0x00000004020c7825 */ /* 0x000fca00078e020c */
[----:B------:R-:W4:Y:S01]  /*0820*/  @P3 LDG.E R23, desc[UR26][R12.64] ;  /* 0x0000001a0c173981 */ /* 0x000f22000c1e1900 */
[----:B0-----:R-:W-:-:S06]  /*0830*/  IMAD.WIDE R16, R4, 0x2, R14 ;  /* 0x0000000204107825 */ /* 0x001fcc00078e020e */
[----:B------:R-:W4:Y:S01]  /*0840*/  @P1 LDG.E.U16 R16, desc[UR26][R16.64] ;  /* 0x0000001a10101981 */ /* 0x000f22000c1e1500 */
[----:B------:R-:W-:-:S05]  /*0850*/  IMAD.WIDE R14, R2, 0x2, R14 ;  /* 0x00000002020e7825 */ /* 0x000fca00078e020e */
[----:B------:R0:W5:Y:S01]  /*0860*/  @P3 LDG.E.U16 R17, desc[UR26][R14.64] ;  /* 0x0000001a0e113981 */ /* 0x000162000c1e1500 */
[----:B------:R-:W-:Y:S01]  /*0870*/  IMAD.MOV.U32 R25, RZ, RZ, RZ ;  /* 0x000000ffff197224 */ /* 0x000fe200078e00ff */
[----:B------:R-:W-:Y:S01]  /*0880*/  BSSY.RECONVERGENT B0, `(.L_x_257) ;  /* 0x0000053000007945 */ /* 0x000fe20003800200 */
[----:B--2---:R-:W-:Y:S02]  /*0890*/  @P0 SHF.L.U32 R25, R5, 0x10, RZ ;  /* 0x0000001005190819 */ /* 0x004fe400000006ff */
[----:B------:R-:W-:Y:S01]  /*08a0*/  MOV R5, RZ ;  /* 0x000000ff00057202 */ /* 0x000fe20000000f00 */
[----:B---3--:R-:W-:Y:S02]  /*08b0*/  @P1 IMAD.U32 R5, R6, 0x10000, RZ ;  /* 0x0001000006051824 */ /* 0x008fe400078e00ff */
[----:B------:R-:W-:Y:S01]  /*08c0*/  HFMA2 R6, -RZ, RZ, 0, 0 ;  /* 0x00000000ff067431 */ /* 0x000fe200000001ff */
[----:B------:R-:W-:Y:S01]  /*08d0*/  @P2 SHF.L.U32 R6, R7, 0x10, RZ ;  /* 0x0000001007062819 */ /* 0x000fe200000006ff */
[----:B------:R-:W-:Y:S01]  /*08e0*/  IMAD.MOV.U32 R7, RZ, RZ, RZ ;  /* 0x000000ffff077224 */ /* 0x000fe200078e00ff */
[----:B------:R-:W-:-:S03]  /*08f0*/  @P3 SHF.L.U32 R7, R8, 0x10, RZ ;  /* 0x0000001008073819 */ /* 0x000fc600000006ff */
[----:B------:R-:W-:Y:S01]  /*0900*/  FMUL.FTZ R27, R6, UR18 ;  /* 0x00000012061b7c20 */ /* 0x000fe20008410000 */
[----:B------:R-:W1:Y:S03]  /*0910*/  MUFU.RCP R8, UR22 ;  /* 0x0000001600087d08 */ /* 0x000e660008001000 */
[----:B------:R-:W-:-:S04]  /*0920*/  FMUL.FTZ R26, R27, R6 ;  /* 0x000000061b1a7220 */ /* 0x000fc80000410000 */
[----:B------:R-:W-:Y:S01]  /*0930*/  FFMA.FTZ R9, R9, UR20, R26 ;  /* 0x0000001409097c23 */ /* 0x000fe2000801001a */
[----:B------:R-:W-:-:S04]  /*0940*/  FMUL.FTZ R26, R25, UR18 ;  /* 0x00000012191a7c20 */ /* 0x000fc80008410000 */
[----:B------:R-:W-:Y:S01]  /*0950*/  FMUL.FTZ R26, R26, R25 ;  /* 0x000000191a1a7220 */ /* 0x000fe20000410000 */
[----:B------:R-:W-:-:S04]  /*0960*/  FMUL.FTZ R25, R25, UR15 ;  /* 0x0000000f19197c20 */ /* 0x000fc80008410000 */
[----:B----4-:R-:W-:Y:S01]  /*0970*/  FFMA.FTZ R10, R10, UR31, R25 ;  /* 0x0000001f0a0a7c23 */ /* 0x010fe20008010019 */
[----:B-1----:R-:W-:Y:S01]  /*0980*/  FMUL.FTZ R25, R9, R8 ;  /* 0x0000000809197220 */ /* 0x002fe20000410000 */
[----:B------:R-:W-:Y:S01]  /*0990*/  FFMA.FTZ R11, R11, UR20, R26 ;  /* 0x000000140b0b7c23 */ /* 0x000fe2000801001a */
[----:B------:R-:W-:-:S04]  /*09a0*/  FMUL.FTZ R26, R5, UR18 ;  /* 0x00000012051a7c20 */ /* 0x000fc80008410000 */
[----:B------:R-:W1:Y:S01]  /*09b0*/  MUFU.SQRT R25, R25 ;  /* 0x0000001900197308 */ /* 0x000e620000002000 */
[----:B------:R-:W-:Y:S01]  /*09c0*/  FMUL.FTZ R26, R26, R5 ;  /* 0x000000051a1a7220 */ /* 0x000fe20000410000 */
[----:B------:R-:W-:-:S04]  /*09d0*/  FMUL.FTZ R5, R5, UR15 ;  /* 0x0000000f05057c20 */ /* 0x000fc80008410000 */
[----:B------:R-:W-:Y:S01]  /*09e0*/  FFMA.FTZ R18, R18, UR31, R5 ;  /* 0x0000001f12127c23 */ /* 0x000fe20008010005 */
[----:B------:R-:W-:Y:S01]  /*09f0*/  FMUL.FTZ R5, R6, UR15 ;  /* 0x0000000f06057c20 */ /* 0x000fe20008410000 */
[----:B------:R-:W-:Y:S01]  /*0a00*/  FMUL.FTZ R6, R7, UR18 ;  /* 0x0000001207067c20 */ /* 0x000fe20008410000 */
[----:B------:R-:W-:Y:S01]  /*0a10*/  FFMA.FTZ R19, R19, UR20, R26 ;  /* 0x0000001413137c23 */ /* 0x000fe2000801001a */
[----:B------:R-:W-:Y:S02]  /*0a20*/  FMUL.FTZ R28, R11, R8 ;  /* 0x000000080b1c7220 */ /* 0x000fe40000410000 */
[----:B------:R-:W-:Y:S01]  /*0a30*/  FMUL.FTZ R6, R6, R7 ;  /* 0x0000000706067220 */ /* 0x000fe20000410000 */
[----:B------:R-:W2:Y:S01]  /*0a40*/  MUFU.RCP R27, UR21 ;  /* 0x00000015001b7d08 */ /* 0x000ea20008001000 */
[----:B-1----:R-:W-:Y:S01]  /*0a50*/  FADD.FTZ R26, R25, UR23 ;  /* 0x00000017191a7e21 */ /* 0x002fe20008010000 */
[----:B------:R-:W-:Y:S01]  /*0a60*/  FFMA.FTZ R5, R20, UR31, R5 ;  /* 0x0000001f14057c23 */ /* 0x000fe20008010005 */
[----:B------:R-:W-:Y:S01]  /*0a70*/  MOV R20, RZ ;  /* 0x000000ff00147202 */ /* 0x000fe20000000f00 */
[----:B------:R-:W-:-:S02]  /*0a80*/  @P2 IMAD.U32 R20, R22, 0x10000, RZ ;  /* 0x0001000016142824 */ /* 0x000fc400078e00ff */
[----:B------:R-:W-:Y:S02]  /*0a90*/  FMUL.FTZ R22, R19, R8 ;  /* 0x0000000813167220 */ /* 0x000fe40000410000 */
[----:B------:R-:W-:Y:S01]  /*0aa0*/  MUFU.RCP R26, R26 ;  /* 0x0000001a001a7308 */ /* 0x000fe20000001000 */
[----:B------:R-:W-:-:S07]  /*0ab0*/  FFMA.FTZ R25, R21, UR20, R6 ;  /* 0x0000001415197c23 */ /* 0x000fce0008010006 */
[----:B------:R-:W1:Y:S01]  /*0ac0*/  MUFU.SQRT R22, R22 ;  /* 0x0000001600167308 */ /* 0x000e620000002000 */
[----:B------:R-:W-:-:S07]  /*0ad0*/  FMUL.FTZ R21, R25, R8 ;  /* 0x0000000819157220 */ /* 0x000fce0000410000 */
[----:B------:R1:W3:Y:S08]  /*0ae0*/  MUFU.SQRT R6, R28 ;  /* 0x0000001c00067308 */ /* 0x0002f00000002000 */
[----:B------:R-:W4:Y:S01]  /*0af0*/  MUFU.SQRT R21, R21 ;  /* 0x0000001500157308 */ /* 0x000f220000002000 */
[----:B--2---:R-:W-:Y:S01]  /*0b00*/  FMUL.FTZ R29, R5, R27 ;  /* 0x0000001b051d7220 */ /* 0x004fe20000410000 */
[----:B-1----:R-:W-:-:S03]  /*0b10*/  FADD.FTZ R28, R22, UR23 ;  /* 0x00000017161c7e21 */ /* 0x002fc60008010000 */
[----:B------:R-:W-:Y:S01]  /*0b20*/  FMUL.FTZ R29, R29, R26 ;  /* 0x0000001a1d1d7220 */ /* 0x000fe20000410000 */
[----:B------:R-:W-:Y:S01]  /*0b30*/  FMUL.FTZ R26, R7, UR15 ;  /* 0x0000000f071a7c20 */ /* 0x000fe20008410000 */
[----:B---3--:R-:W-:Y:S01]  /*0b40*/  FADD.FTZ R6, R6, UR23 ;  /* 0x0000001706067e21 */ /* 0x008fe20008010000 */
[----:B------:R-:W1:Y:S01]  /*0b50*/  MUFU.RCP R7, R28 ;  /* 0x0000001c00077308 */ /* 0x000e620000001000 */
[----:B------:R-:W-:-:S07]  /*0b60*/  FFMA.FTZ R29, R20, UR19, R29 ;  /* 0x00000013141d7c23 */ /* 0x000fce000801001d */
[----:B------:R-:W2:Y:S01]  /*0b70*/  MUFU.RCP R6, R6 ;  /* 0x0000000600067308 */ /* 0x000ea20000001000 */
[----:B----4-:R-:W-:Y:S01]  /*0b80*/  FADD.FTZ R22, R21, UR23 ;  /* 0x0000001715167e21 */ /* 0x010fe20008010000 */
[----:B------:R-:W-:Y:S01]  /*0b90*/  FFMA.FTZ R8, -R29, UR30, R20 ;  /* 0x0000001e1d087c23 */ /* 0x000fe20008010114 */
[----:B------:R-:W-:Y:S01]  /*0ba0*/  HFMA2 R20, -RZ, RZ, 0, 0 ;  /* 0x00000000ff147431 */ /* 0x000fe200000001ff */
[----:B------:R-:W-:-:S04]  /*0bb0*/  @P0 SHF.L.U32 R20, R24, 0x10, RZ ;  /* 0x0000001018140819 */ /* 0x000fc800000006ff */
[----:B------:R-:W3:Y:S01]  /*0bc0*/  MUFU.RCP R21, R22 ;  /* 0x0000001600157308 */ /* 0x000ee20000001000 */
[----:B------:R-:W-:Y:S01]  /*0bd0*/  IMAD.MOV.U32 R24, RZ, RZ, RZ ;  /* 0x000000ffff187224 */ /* 0x000fe200078e00ff */
[----:B------:R-:W-:Y:S01]  /*0be0*/  @P1 SHF.L.U32 R24, R16, 0x10, RZ ;  /* 0x0000001010181819 */ /* 0x000fe200000006ff */
[----:B------:R-:W-:Y:S01]  /*0bf0*/  FFMA.FTZ R26, R23, UR31, R26 ;  /* 0x0000001f171a7c23 */ /* 0x000fe2000801001a */
[-C--:B------:R-:W-:Y:S01]  /*0c00*/  FMUL.FTZ R16, R18, R27.reuse ;  /* 0x0000001b12107220 */ /* 0x080fe20000410000 */
[----:B------:R-:W-:-:S03]  /*0c10*/  FMUL.FTZ R23, R10, R27 ;  /* 0x0000001b0a177220 */ /* 0x000fc60000410000 */
[----:B-1----:R-:W-:Y:S01]  /*0c20*/  FMUL.FTZ R7, R16, R7 ;  /* 0x0000000710077220 */ /* 0x002fe20000410000 */
[----:B--2---:R-:W-:Y:S01]  /*0c30*/  FMUL.FTZ R23, R23, R6 ;  /* 0x0000000617177220 */ /* 0x004fe20000410000 */
[----:B------:R-:W-:Y:S02]  /*0c40*/  FMUL.FTZ R16, R26, R27 ;  /* 0x0000001b1a107220 */ /* 0x000fe40000410000 */
[----:B------:R-:W-:Y:S01]  /*0c50*/  FFMA.FTZ R7, R24, UR19, R7 ;  /* 0x0000001318077c23 */ /* 0x000fe20008010007 */
[----:B------:R-:W-:Y:S01]  /*0c60*/  FFMA.FTZ R23, R20, UR19, R23 ;  /* 0x0000001314177c23 */ /* 0x000fe20008010017 */
[----:B------:R-:W-:Y:S02]  /*0c70*/  MOV R6, UR28 ;  /* 0x0000001c00067c02 */ /* 0x000fe40008000f00 */
[----:B------:R-:W-:Y:S01]  /*0c80*/  FFMA.FTZ R24, -R7, UR30, R24 ;  /* 0x0000001e07187c23 */ /* 0x000fe20008010118 */
[----:B------:R-:W-:Y:S02]  /*0c90*/  IMAD.U32 R7, RZ, RZ, UR12 ;  /* 0x0000000cff077e24 */ /* 0x000fe4000f8e00ff */
[----:B---3--:R-:W-:Y:S01]  /*0ca0*/  FMUL.FTZ R16, R16, R21 ;  /* 0x0000001510107220 */ /* 0x008fe20000410000 */
[----:B------:R-:W-:Y:S01]  /*0cb0*/  FFMA.FTZ R21, -R23, UR30, R20 ;  /* 0x0000001e17157c23 */ /* 0x000fe20008010114 */
[----:B0-----:R-:W-:Y:S06]  /*0cc0*/  @!P0 BRA `(.L_x_258) ;  /* 0x0000000000388947 */ /* 0x001fec0003800000 */
[----:B------:R-:W-:Y:S02]  /*0cd0*/  F2FP.BF16.F32.PACK_AB R21, RZ, R21 ;  /* 0x00000015ff15723e */ /* 0x000fe400000010ff */
[----:B------:R-:W-:Y:S02]  /*0ce0*/  SHF.R.S32.HI R23, RZ, 0x1f, R0 ;  /* 0x0000001fff177819 */ /* 0x000fe40000011400 */
[C---:B------:R-:W-:Y:S02]  /*0cf0*/  LEA R20, P0, R0.reuse, UR28, 0x1 ;  /* 0x0000001c00147c11 */ /* 0x040fe4000f8008ff */
[----:B------:R-:W-:Y:S02]  /*0d00*/  PRMT R27, R21, 0x7610, R27 ;  /* 0x00007610151b7816 */ /* 0x000fe4000000001b */
[C---:B------:R-:W-:Y:S02]  /*0d10*/  LEA.HI.X R21, R0.reuse, UR12, R23, 0x1, P0 ;  /* 0x0000000c00157c11 */ /* 0x040fe400080f0c17 */
[----:B------:R-:W-:-:S02]  /*0d20*/  SHF.L.U32 R22, R0, 0x2, RZ ;  /* 0x0000000200167819 */ /* 0x000fc400000006ff */
[----:B------:R-:W-:Y:S01]  /*0d30*/  SHF.L.U64.HI R23, R0, 0x2, R23 ;  /* 0x0000000200177819 */ /* 0x000fe20000010217 */
[----:B------:R0:W-:Y:S02]  /*0d40*/  STG.E.U16 desc[UR26][R20.64], R27 ;  /* 0x0000001b14007986 */ /* 0x0001e4000c10151a */
[C---:B0-----:R-:W-:Y:S02]  /*0d50*/  IADD3 R20, P0, PT, R22.reuse, UR29, RZ ;  /* 0x0000001d16147c10 */ /* 0x041fe4000ff1e0ff */
[----:B------:R-:W-:Y:S02]  /*0d60*/  IADD3 R22, P4, PT, R22, UR8, RZ ;  /* 0x0000000816167c10 */ /* 0x000fe4000ff9e0ff */
[C---:B------:R-:W-:Y:S02]  /*0d70*/  IADD3.X R21, PT, PT, R23.reuse, UR14, RZ, P0, !PT ;  /* 0x0000000e17157c10 */ /* 0x040fe400087fe4ff */
[----:B------:R-:W-:-:S03]  /*0d80*/  IADD3.X R23, PT, PT, R23, UR9, RZ, P4, !PT ;  /* 0x0000000917177c10 */ /* 0x000fc6000a7fe4ff */
[----:B------:R0:W-:Y:S04]  /*0d90*/  STG.E desc[UR26][R20.64], R10 ;  /* 0x0000000a14007986 */ /* 0x0001e8000c10191a */
[----:B------:R0:W-:Y:S02]  /*0da0*/  STG.E desc[UR26][R22.64], R11 ;  /* 0x0000000b16007986 */ /* 0x0001e4000c10191a */
.L_x_258:
[----:B------:R-:W-:Y:S05]  /*0db0*/  BSYNC.RECONVERGENT B0 ;  /* 0x0000000000007941 */ /* 0x000fea0003800200 */
.L_x_257:
[----:B0-----:R-:W-:Y:S01]  /*0dc0*/  MOV R23, RZ ;  /* 0x000000ff00177202 */ /* 0x001fe20000000f00 */
[----:B-----5:R-:W-:Y:S01]  /*0dd0*/  @P3 IMAD.U32 R23, R17, 0x10000, RZ ;  /* 0x0001000011173824 */ /* 0x020fe200078e00ff */
[----:B------:R-:W-:Y:S01]  /*0de0*/  @P1 F2FP.BF16.F32.PACK_AB R24, RZ, R24 ;  /* 0x00000018ff18123e */ /* 0x000fe200000010ff */
[----:B------:R-:W-:Y:S01]  /*0df0*/  IMAD.WIDE R10, R4, 0x2, R6 ;  /* 0x00000002040a7825 */ /* 0x000fe200078e0206 */
[----:B------:R-:W-:-:S03]  /*0e00*/  MOV R20, UR29 ;  /* 0x0000001d00147c02 */ /* 0x000fc60008000f00 */
[----:B------:R-:W-:Y:S01]  /*0e10*/  FFMA.FTZ R22, R23, UR19, R16 ;  /* 0x0000001317167c23 */ /* 0x000fe20008010010 */
[----:B------:R-:W-:Y:S01]  /*0e20*/  MOV R21, UR14 ;  /* 0x0000000e00157c02 */ /* 0x000fe20008000f00 */
[----:B------:R-:W-:Y:S01]  /*0e30*/  IMAD.MOV.U32 R27, RZ, RZ, 0x4 ;  /* 0x00000004ff1b7424 */ /* 0x000fe200078e00ff */
[----:B------:R-:W-:Y:S01]  /*0e40*/  PRMT R28, R24, 0x7610, R28 ;  /* 0x00007610181c7816 */ /* 0x000fe2000000001c */
[----:B------:R-:W-:Y:S01]  /*0e50*/  FFMA.FTZ R22, -R22, UR30, R23 ;  /* 0x0000001e16167c23 */ /* 0x000fe20008010117 */
[----:B------:R-:W-:Y:S02]  /*0e60*/  HFMA2 R24, -RZ, RZ, 0, 2.384185791015625e-07 ;  /* 0x00000004ff187431 */ /* 0x000fe400000001ff */
[----:B------:R-:W-:Y:S01]  /*0e70*/  IMAD.WIDE R16, R4, 0x4, R20 ;  /* 0x0000000404107825 */ /* 0x000fe200078e0214 */
[----:B------:R-:W-:Y:S01]  /*0e80*/  UIADD3 UR4, UP0, UPT, UR24, UR4, URZ ;  /* 0x0000000418047290 */ /* 0x000fe2000ff1e0ff */
[----:B------:R0:W-:Y:S01]  /*0e90*/  @P1 STG.E.U16 desc[UR26][R10.64], R28 ;  /* 0x0000001c0a001986 */ /* 0x0001e2000c10151a */
[----:B------:R-:W-:Y:S01]  /*0ea0*/  IADD3 R0, PT, PT, R0, UR24, RZ ;  /* 0x0000001800007c10 */ /* 0x000fe2000fffe0ff */
[----:B------:R-:W-:Y:S01]  /*0eb0*/  @P2 IMAD.WIDE R6, R3, 0x2, R6 ;  /* 0x0000000203062825 */ /* 0x000fe200078e0206 */
[----:B------:R-:W-:Y:S01]  /*0ec0*/  UIADD3.X UR5, UPT, UPT, URZ, UR5, URZ, UP0, !UPT ;  /* 0x00000005ff057290 */ /* 0x000fe200087fe4ff */
[----:B------:R1:W-:Y:S01]  /*0ed0*/  @P1 STG.E desc[UR26][R16.64], R18 ;  /* 0x0000001210001986 */ /* 0x0003e2000c10191a */
[----:B------:R-:W-:-:S04]  /*0ee0*/  UISETP.GE.U32.AND UP0, UPT, UR4, UR10, UPT ;  /* 0x0000000a0400728c */ /* 0x000fc8000bf06070 */
[----:B------:R-:W-:Y:S01]  /*0ef0*/  UISETP.GE.AND.EX UP0, UPT, UR5, UR11, UPT, UP0 ;  /* 0x0000000b0500728c */ /* 0x000fe2000bf06300 */
[----:B0-----:R-:W-:Y:S01]  /*0f00*/  IMAD.WIDE R10, R4, R27, UR8 ;  /* 0x00000008040a7e25 */ /* 0x001fe2000f8e021b */
[----:B-1----:R-:W-:-:S04]  /*0f10*/  @P2 F2FP.BF16.F32.PACK_AB R17, RZ, R8 ;  /* 0x00000008ff11223e */ /* 0x002fc800000010ff */
[----:B------:R-:W-:Y:S01]  /*0f20*/  @P1 STG.E desc[UR26][R10.64], R19 ;  /* 0x000000130a001986 */ /* 0x000fe2000c10191a */
[----:B------:R-:W-:Y:S01]  /*0f30*/  @P3 F2FP.BF16.F32.PACK_AB R8, RZ, R22 ;  /* 0x00000016ff08323e */ /* 0x000fe200000010ff */
[C---:B------:R-:W-:Y:S02]  /*0f40*/  IMAD.WIDE R22, R3.reuse, 0x4, R20 ;  /* 0x0000000403167825 */ /* 0x040fe400078e0214 */
[----:B------:R0:W-:Y:S02]  /*0f50*/  @P2 STG.E.U16 desc[UR26][R6.64], R17 ;  /* 0x0000001106002986 */ /* 0x0001e4000c10151a */
[C---:B------:R-:W-:Y:S01]  /*0f60*/  IMAD.WIDE R20, R3.reuse, R24, UR8 ;  /* 0x0000000803147e25 */ /* 0x040fe2000f8e0218 */
[----:B------:R-:W-:Y:S01]  /*0f70*/  IADD3 R3, PT, PT, R3, UR24, RZ ;  /* 0x0000001803037c10 */ /* 0x000fe2000fffe0ff */
[----:B------:R2:W-:Y:S02]  /*0f80*/  @P2 STG.E desc[UR26][R22.64], R5 ;  /* 0x0000000516002986 */ /* 0x0005e4000c10191a */
[----:B------:R-:W-:-:S02]  /*0f90*/  VIADD R4, R4, UR24 ;  /* 0x0000001804047c36 */ /* 0x000fc40008000000 */
[----:B------:R2:W-:Y:S01]  /*0fa0*/  @P2 STG.E desc[UR26][R20.64], R9 ;  /* 0x0000000914002986 */ /* 0x0005e2000c10191a */
[----:B0-----:R-:W-:-:S03]  /*0fb0*/  IMAD.WIDE R16, R2, R27, UR8 ;  /* 0x0000000802107e25 */ /* 0x001fc6000f8e021b */
[----:B------:R2:W-:Y:S01]  /*0fc0*/  @P3 STG.E.U16 desc[UR26][R14.64], R8 ;  /* 0x000000080e003986 */ /* 0x0005e2000c10151a */
[----:B------:R-:W-:-:S03]  /*0fd0*/  IADD3 R2, PT, PT, R2, UR24, RZ ;  /* 0x0000001802027c10 */ /* 0x000fc6000fffe0ff */
[----:B------:R2:W-:Y:S04]  /*0fe0*/  @P3 STG.E desc[UR26][R12.64], R26 ;  /* 0x0000001a0c003986 */ /* 0x0005e8000c10191a */
[----:B------:R2:W-:Y:S01]  /*0ff0*/  @P3 STG.E desc[UR26][R16.64], R25 ;  /* 0x0000001910003986 */ /* 0x0005e2000c10191a */
[----:B------:R-:W-:Y:S05]  /*1000*/  BRA.U !UP0, `(.L_x_259) ;  /* 0xfffffff108fc7547 */ /* 0x000fea000b83ffff */
[----:B------:R-:W-:Y:S05]  /*1010*/  EXIT ;  /* 0x000000000000794d */ /* 0x000fea0003800000 */
.L_x_256:
[----:B------:R-:W2:Y:S01]  /*1020*/  LDC R5, c[0x0][0x360] ;  /* 0x0000d800ff057b82 */ /* 0x000ea20000000800 */
[----:B------:R-:W-:Y:S01]  /*1030*/  VIADD R2, R0, UR25 ;  /* 0x0000001900027c36 */ /* 0x000fe20008000000 */
[----:B------:R-:W3:Y:S01]  /*1040*/  LDCU UR31, c[0x0][0xf90] ;  /* 0x0001f200ff1f77ac */ /* 0x000ee20008000800 */
[----:B------:R-:W4:Y:S01]  /*1050*/  LDCU UR30, c[0x0][0xf84] ;  /* 0x0001f080ff1e77ac */ /* 0x000f220008000800 */
[----:B------:R-:W0:Y:S01]  /*1060*/  LDCU UR20, c[0x0][0xf7c] ;  /* 0x0001ef80ff1477ac */ /* 0x000e220008000800 */
[----:B------:R-:W0:Y:S01]  /*1070*/  LDCU UR19, c[0x0][0xf98] ;  /* 0x0001f300ff1377ac */ /* 0x000e220008000800 */
[----:B------:R-:W0:Y:S01]  /*1080*/  LDCU UR21, c[0x0][0xf80] ;  /* 0x0001f000ff1577ac */ /* 0x000e220008000800 */
[----:B------:R-:W0:Y:S01]  /*1090*/  LDCU.64 UR22, c[0x0][0xf88] ;  /* 0x0001f100ff1677ac */ /* 0x000e220008000a00 */
[C---:B--2---:R-:W-:Y:S01]  /*10a0*/  LEA R3, R5.reuse, R0, 0x1 ;  /* 0x0000000005037211 */ /* 0x044fe200078e08ff */
[----:B------:R-:W-:Y:S01]  /*10b0*/  IMAD R4, R5, 0x3, R0 ;  /* 0x0000000305047824 */ /* 0x000fe200078e0200 */
[----:B------:R-:W-:Y:S01]  /*10c0*/  UMOV UR4, URZ ;  /* 0x000000ff00047c82 */ /* 0x000fe20008000000 */
[----:B0--34-:R-:W-:-:S05]  /*10d0*/  UMOV UR5, URZ ;  /* 0x000000ff00057c82 */ /* 0x019fca0008000000 */
.L_x_268:
[----:B-1----:R-:W-:Y:S01]  /*10e0*/  IMAD.U32 R6, RZ, RZ, UR11 ;  /* 0x0000000bff067e24 */ /* 0x002fe2000f8e00ff */
[----:B------:R-:W-:Y:S02]  /*10f0*/  ISETP.LT.U32.AND P1, PT, R0, UR10, PT ;  /* 0x0000000a00007c0c */ /* 0x000fe4000bf21070 */
[----:B------:R-:W-:Y:S02]  /*1100*/  ISETP.LT.U32.AND P0, PT, R3, UR10, PT ;  /* 0x0000000a03007c0c */ /* 0x000fe4000bf01070 */
[----:B------:R-:W-:Y:S02]  /*1110*/  SHF.R.S32.HI R10, RZ, 0x1f, R0 ;  /* 0x0000001fff0a7819 */ /* 0x000fe40000011400 */
[----:B------:R-:W-:Y:S02]  /*1120*/  MOV R5, UR11 ;  /* 0x0000000b00057c02 */ /* 0x000fe40008000f00 */
[----:B------:R-:W-:Y:S02]  /*1130*/  SHF.R.S32.HI R17, RZ, 0x1f, R3 ;  /* 0x0000001fff117819 */ /* 0x000fe40000011403 */
[----:B------:R-:W-:-:S02]  /*1140*/  ISETP.GT.AND.EX P1, PT, R5, R10, PT, P1 ;  /* 0x0000000a0500720c */ /* 0x000fc40003f24310 */
[----:B------:R-:W-:Y:S02]  /*1150*/  ISETP.GT.AND.EX P0, PT, R6, R17, PT, P0 ;  /* 0x000000110600720c */ /* 0x000fe40003f04300 */
[----:B------:R-:W-:Y:S02]  /*1160*/  ISETP.LT.U32.AND P2, PT, R2, UR10, PT ;  /* 0x0000000a02007c0c */ /* 0x000fe4000bf41070 */
[----:B--2---:R-:W-:Y:S02]  /*1170*/  SHF.R.S32.HI R13, RZ, 0x1f, R2 ;  /* 0x0000001fff0d7819 */ /* 0x004fe40000011402 */
[----:B------:R-:W-:Y:S02]  /*1180*/  MOV R11, UR12 ;  /* 0x0000000c000b7c02 */ /* 0x000fe40008000f00 */
[----:B------:R-:W-:-:S03]  /*1190*/  ISETP.GT.AND.EX P2, PT, R6, R13, PT, P2 ;  /* 0x0000000d0600720c */ /* 0x000fc60003f44320 */
[----:B------:R-:W-:Y:S02]  /*11a0*/  @P1 IADD3 R7, P4, PT, R0, UR16, RZ ;  /* 0x0000001000071c10 */ /* 0x000fe4000ff9e0ff */
[----:B------:R-:W-:Y:S02]  /*11b0*/  @P0 IADD3 R5, P3, PT, R3, UR16, RZ ;  /* 0x0000001003050c10 */ /* 0x000fe4000ff7e0ff */
[----:B------:R-:W-:Y:S02]  /*11c0*/  @P1 IADD3.X R10, PT, PT, R10, UR13, RZ, P4, !PT ;  /* 0x0000000d0a0a1c10 */ /* 0x000fe4000a7fe4ff */
[----:B------:R-:W-:Y:S02]  /*11d0*/  @P0 IADD3.X R8, PT, PT, R17, UR13, RZ, P3, !PT ;  /* 0x0000000d11080c10 */ /* 0x000fe40009ffe4ff */
[----:B------:R-:W-:Y:S02]  /*11e0*/  @P1 LEA R6, P4, R7, UR6, 0x1 ;  /* 0x0000000607061c11 */ /* 0x000fe4000f8808ff */
[----:B------:R-:W-:Y:S01]  /*11f0*/  @P0 LEA R20, P3, R5, UR6, 0x1 ;  /* 0x0000000605140c11 */ /* 0x000fe2000f8608ff */
[----:B------:R-:W-:Y:S01]  /*1200*/  IMAD.U32 R12, RZ, RZ, UR11 ;  /* 0x0000000bff0c7e24 */ /* 0x000fe2000f8e00ff */
[----:B------:R-:W-:-:S02]  /*1210*/  @P1 LEA.HI.X R7, R7, UR7, R10, 0x1, P4 ;  /* 0x0000000707071c11 */ /* 0x000fc4000a0f0c0a */
[----:B------:R-:W-:Y:S02]  /*1220*/  @P0 LEA.HI.X R21, R5, UR7, R8, 0x1, P3 ;  /* 0x0000000705150c11 */ /* 0x000fe400098f0c08 */
[----:B------:R-:W-:Y:S02]  /*1230*/  MOV R10, UR28 ;  /* 0x0000001c000a7c02 */ /* 0x000fe40008000f00 */
[----:B------:R-:W-:Y:S01]  /*1240*/  ISETP.LT.U32.AND P3, PT, R4, UR10, PT ;  /* 0x0000000a04007c0c */ /* 0x000fe2000bf61070 */
[----:B-1----:R-:W2:Y:S01]  /*1250*/  @P1 LDG.E.U16 R7, desc[UR26][R6.64] ;  /* 0x0000001a06071981 */ /* 0x002ea2000c1e1500 */
[----:B0-----:R-:W-:Y:S01]  /*1260*/  SHF.R.S32.HI R9, RZ, 0x1f, R4 ;  /* 0x0000001fff097819 */ /* 0x001fe20000011404 */
[----:B------:R-:W-:Y:S01]  /*1270*/  IMAD.WIDE R14, R0, 0x2, R10 ;  /* 0x00000002000e7825 */ /* 0x000fe200078e020a */
[----:B------:R-:W-:Y:S01]  /*1280*/  @P2 IADD3 R8, P4, PT, R2, UR16, RZ ;  /* 0x0000001002082c10 */ /* 0x000fe2000ff9e0ff */
[----:B------:R-:W3:Y:S01]  /*1290*/  @P0 LDG.E.U16 R24, desc[UR26][R20.64] ;  /* 0x0000001a14180981 */ /* 0x000ee2000c1e1500 */
[----:B------:R-:W-:-:S02]  /*12a0*/  ISETP.GT.AND.EX P3, PT, R12, R9, PT, P3 ;  /* 0x000000090c00720c */ /* 0x000fc40003f64330 */
[----:B------:R-:W-:Y:S01]  /*12b0*/  @P2 IADD3.X R13, PT, PT, R13, UR13, RZ, P4, !PT ;  /* 0x0000000d0d0d2c10 */ /* 0x000fe2000a7fe4ff */
[----:B------:R0:W4:Y:S01]  /*12c0*/  @P1 LDG.E.U16 R5, desc[UR26][R14.64] ;  /* 0x0000001a0e051981 */ /* 0x000122000c1e1500 */
[----:B------:R-:W-:Y:S01]  /*12d0*/  @P2 LEA R26, P4, R8, UR6, 0x1 ;  /* 0x00000006081a2c11 */ /* 0x000fe2000f8808ff */
[----:B------:R-:W-:Y:S01]  /*12e0*/  IMAD.WIDE R28, R2, 0x2, R10 ;  /* 0x00000002021c7825 */ /* 0x000fe200078e020a */
[----:B------:R-:W-:Y:S02]  /*12f0*/  MOV R12, UR29 ;  /* 0x0000001d000c7c02 */ /* 0x000fe40008000f00 */
[----:B------:R-:W-:Y:S02]  /*1300*/  @P2 LEA.HI.X R27, R8, UR7, R13, 0x1, P4 ;  /* 0x00000007081b2c11 */ /* 0x000fe4000a0f0c0d */
[----:B------:R-:W-:Y:S01]  /*1310*/  MOV R13, UR14 ;  /* 0x0000000e000d7c02 */ /* 0x000fe20008000f00 */
[----:B------:R-:W-:Y:S01]  /*1320*/  IMAD.WIDE R18, R3, 0x2, R10 ;  /* 0x0000000203127825 */ /* 0x000fe200078e020a */
[----:B------:R-:W5:Y:S01]  /*1330*/  @P2 LDG.E.U16 R6, desc[UR26][R28.64] ;  /* 0x0000001a1c062981 */ /* 0x000f62000c1e1500 */
[----:B------:R-:W-:-:S02]  /*1340*/  @P3 IADD3 R16, P4, PT, R4, UR16, RZ ;  /* 0x0000001004103c10 */ /* 0x000fc4000ff9e0ff */
[----:B------:R-:W-:Y:S02]  /*1350*/  IMAD.MOV.U32 R8, RZ, RZ, RZ ;  /* 0x000000ffff087224 */ /* 0x000fe400078e00ff */
[----:B------:R-:W-:Y:S02]  /*1360*/  HFMA2 R31, -RZ, RZ, 0, 2.384185791015625e-07 ;  /* 0x00000004ff1f7431 */ /* 0x000fe400000001ff */
[----:B0-----:R-:W-:Y:S01]  /*1370*/  IMAD.WIDE R14, R0, 0x4, R12 ;  /* 0x00000004000e7825 */ /* 0x001fe200078e020c */
[----:B------:R0:W5:Y:S01]  /*1380*/  @P0 LDG.E.U16 R23, desc[UR26][R18.64] ;  /* 0x0000001a12170981 */ /* 0x000162000c1e1500 */
[----:B------:R-:W-:Y:S02]  /*1390*/  @P3 IADD3.X R9, PT, PT, R9, UR13, RZ, P4, !PT ;  /* 0x0000000d09093c10 */ /* 0x000fe4000a7fe4ff */
[----:B------:R-:W-:Y:S01]  /*13a0*/  CS2R R20, SRZ ;  /* 0x0000000000147805 */ /* 0x000fe2000001ff00 */
[----:B------:R-:W5:Y:S04]  /*13b0*/  @P2 LDG.E.U16 R25, desc[UR26][R26.64] ;  /* 0x0000001a1a192981 */ /* 0x000f68000c1e1500 */
[----:B------:R1:W5:Y:S01]  /*13c0*/  @P1 LDG.E R8, desc[UR26][R14.64] ;  /* 0x0000001a0e081981 */ /* 0x000362000c1e1900 */
[----:B0-----:R-:W-:-:S04]  /*13d0*/  @P3 LEA R18, P4, R16, UR6, 0x1 ;  /* 0x0000000610123c11 */ /* 0x001fc8000f8808ff */
[----:B------:R-:W-:Y:S01]  /*13e0*/  @P3 LEA.HI.X R19, R16, UR7, R9, 0x1, P4 ;  /* 0x0000000710133c11 */ /* 0x000fe2000a0f0c09 */
[----:B-1----:R-:W-:Y:S01]  /*13f0*/  IMAD.WIDE R14, R0, R31, UR8 ;  /* 0x00000008000e7e25 */ /* 0x002fe2000f8e021f */
[----:B------:R-:W-:-:S03]  /*1400*/  MOV R27, 0x4 ;  /* 0x00000004001b7802 */ /* 0x000fc60000000f00 */
[----:B------:R0:W5:Y:S04]  /*1410*/  @P3 LDG.E.U16 R9, desc[UR26][R18.64] ;  /* 0x0000001a12093981 */ /* 0x000168000c1e1500 */
[----:B------:R1:W5:Y:S01]  /*1420*/  @P1 LDG.E R21, desc[UR26][R14.64] ;  /* 0x0000001a0e151981 */ /* 0x000362000c1e1900 */
[----:B------:R-:W-:Y:S02]  /*1430*/  IMAD.MOV.U32 R22, RZ, RZ, RZ ;  /* 0x000000ffff167224 */ /* 0x000fe400078e00ff */
[----:B0-----:R-:W-:-:S04]  /*1440*/  IMAD.WIDE R18, R2, R27, UR8 ;  /* 0x0000000802127e25 */ /* 0x001fc8000f8e021b */
[----:B-1----:R-:W-:Y:S01]  /*1450*/  IMAD.WIDE R14, R2, 0x4, R12 ;  /* 0x00000004020e7825 */ /* 0x002fe200078e020c */
[----:B------:R-:W5:Y:S04]  /*1460*/  @P2 LDG.E R22, desc[UR26][R18.64] ;  /* 0x0000001a12162981 */ /* 0x000f68000c1e1900 */
[----:B------:R0:W5:Y:S02]  /*1470*/  @P2 LDG.E R20, desc[UR26][R14.64] ;  /* 0x0000001a0e142981 */ /* 0x000164000c1e1900 */
[----:B0-----:R-:W-:-:S05]  /*1480*/  IMAD.WIDE R14, R4, 0x2, R10 ;  /* 0x00000002040e7825 */ /* 0x001fca00078e020a */
[----:B------:R-:W5:Y:S01]  /*1490*/  @P3 LDG.E.U16 R18, desc[UR26][R14.64] ;  /* 0x0000001a0e123981 */ /* 0x000f62000c1e1500 */
[C---:B------:R-:W-:Y:S02]  /*14a0*/  @P0 LEA R16, P4, R3.reuse, UR8, 0x2 ;  /* 0x0000000803100c11 */ /* 0x040fe4000f8810ff */
[----:B------:R-:W-:Y:S02]  /*14b0*/  MOV R28, RZ ;  /* 0x000000ff001c7202 */ /* 0x000fe40000000f00 */
[----:B------:R-:W-:Y:S02]  /*14c0*/  CS2R R26, SRZ ;  /* 0x00000000001a7805 */ /* 0x000fe4000001ff00 */
[----:B------:R-:W-:Y:S01]  /*14d0*/  @P0 LEA.HI.X R17, R3, UR9, R17, 0x2, P4 ;  /* 0x0000000903110c11 */ /* 0x000fe2000a0f1411 */
[----:B------:R-:W-:-:S04]  /*14e0*/  HFMA2 R19, -RZ, RZ, 0, 0 ;  /* 0x00000000ff137431 */ /* 0x000fc800000001ff */
[----:B------:R0:W5:Y:S02]  /*14f0*/  @P0 LDG.E R26, desc[UR26][R16.64] ;  /* 0x0000001a101a0981 */ /* 0x000164000c1e1900 */
[----:B0-----:R-:W-:-:S05]  /*1500*/  IMAD.WIDE R16, R3, 0x4, R12 ;  /* 0x0000000403107825 */ /* 0x001fca00078e020c */
[----:B------:R0:W5:Y:S02]  /*1510*/  @P0 LDG.E R19, desc[UR26][R16.64] ;  /* 0x0000001a10130981 */ /* 0x000164000c1e1900 */
[----:B0-----:R-:W-:Y:S01]  /*1520*/  MOV R16, RZ ;  /* 0x000000ff00107202 */ /* 0x001fe20000000f00 */
[----:B------:R-:W-:-:S04]  /*1530*/  IMAD.WIDE R12, R4, 0x4, R12 ;  /* 0x00000004040c7825 */ /* 0x000fc800078e020c */
[----:B--2---:R-:W-:Y:S02]  /*1540*/  @P1 IMAD.U32 R28, R7, 0x10000, RZ ;  /* 0x00010000071c1824 */ /* 0x004fe400078e00ff */
[----:B------:R-:W-:Y:S01]  /*1550*/  HFMA2 R7, -RZ, RZ, 0, 0 ;  /* 0x00000000ff077431 */ /* 0x000fe200000001ff */
[----:B----4-:R-:W-:Y:S01]  /*1560*/  @P1 SHF.L.U32 R7, R5, 0x10, RZ ;  /* 0x0000001005071819 */ /* 0x010fe200000006ff */
[----:B------:R-:W-:Y:S02]  /*1570*/  IMAD.MOV.U32 R5, RZ, RZ, RZ ;  /* 0x000000ffff057224 */ /* 0x000fe400078e00ff */
[----:B---3--:R-:W-:Y:S02]  /*1580*/  @P0 IMAD.U32 R27, R24, 0x10000, RZ ;  /* 0x00010000181b0824 */ /* 0x008fe400078e00ff */
[----:B------:R-:W-:Y:S01]  /*1590*/  FFMA.FTZ R28, R7, UR19, R28 ;  /* 0x00000013071c7c23 */ /* 0x000fe2000801001c */
[----:B------:R-:W-:Y:S02]  /*15a0*/  MOV R24, RZ ;  /* 0x000000ff00187202 */ /* 0x000fe40000000f00 */
[----:B-----5:R-:W-:Y:S01]  /*15b0*/  @P2 SHF.L.U32 R5, R6, 0x10, RZ ;  /* 0x0000001006052819 */ /* 0x020fe200000006ff */
[----:B------:R-:W-:-:S02]  /*15c0*/  HFMA2 R6, -RZ, RZ, 0, 0 ;  /* 0x00000000ff067431 */ /* 0x000fc400000001ff */
[C---:B------:R-:W-:Y:S01]  /*15d0*/  FMUL.FTZ R17, R28.reuse, UR15 ;  /* 0x0000000f1c117c20 */ /* 0x040fe20008410000 */
[----:B------:R-:W-:Y:S02]  /*15e0*/  @P0 IMAD.U32 R6, R23, 0x10000, RZ ;  /* 0x0001000017060824 */ /* 0x000fe400078e00ff */
[----:B------:R-:W-:Y:S01]  /*15f0*/  FMUL.FTZ R23, R28, UR18 ;  /* 0x000000121c177c20 */ /* 0x000fe20008410000 */
[----:B------:R-:W-:-:S03]  /*1600*/  @P2 SHF.L.U32 R24, R25, 0x10, RZ ;  /* 0x0000001019182819 */ /* 0x000fc600000006ff */
[----:B------:R-:W-:Y:S02]  /*1610*/  FMUL.FTZ R28, R28, R23 ;  /* 0x000000171c1c7220 */ /* 0x000fe40000410000 */
[----:B------:R-:W-:Y:S01]  /*1620*/  FFMA.FTZ R23, R5, UR19, R24 ;  /* 0x0000001305177c23 */ /* 0x000fe20008010018 */
[----:B------:R-:W-:Y:S01]  /*1630*/  FFMA.FTZ R8, R8, UR20, R17 ;  /* 0x0000001408087c23 */ /* 0x000fe20008010011 */
[----:B------:R-:W-:Y:S01]  /*1640*/  FFMA.FTZ R24, R6, UR19, R27 ;  /* 0x0000001306187c23 */ /* 0x000fe2000801001b */
[----:B------:R-:W-:Y:S01]  /*1650*/  @P3 SHF.L.U32 R16, R9, 0x10, RZ ;  /* 0x0000001009103819 */ /* 0x000fe200000006ff */
[----:B------:R-:W-:Y:S01]  /*1660*/  FFMA.FTZ R17, R21, UR21, R28 ;  /* 0x0000001515117c23 */ /* 0x000fe2000801001c */
[C---:B------:R-:W-:Y:S01]  /*1670*/  FMUL.FTZ R28, R23.reuse, UR18 ;  /* 0x00000012171c7c20 */ /* 0x040fe20008410000 */
[----:B------:R-:W-:-:S03]  /*1680*/  FMUL.FTZ R9, R23, UR15 ;  /* 0x0000000f17097c20 */ /* 0x000fc60008410000 */
[----:B------:R-:W-:Y:S01]  /*1690*/  FMUL.FTZ R21, R23, R28 ;  /* 0x0000001c17157220 */ /* 0x000fe20000410000 */
[----:B------:R-:W-:-:S04]  /*16a0*/  FMUL.FTZ R23, R24, UR18 ;  /* 0x0000001218177c20 */ /* 0x000fc80008410000 */
[----:B------:R-:W-:Y:S01]  /*16b0*/  FMUL.FTZ R25, R24, R23 ;  /* 0x0000001718197220 */ /* 0x000fe20000410000 */
[----:B------:R-:W-:Y:S01]  /*16c0*/  FFMA.FTZ R23, R22, UR21, R21 ;  /* 0x0000001516177c23 */ /* 0x000fe20008010015 */
[----:B------:R-:W-:Y:S02]  /*16d0*/  HFMA2 R21, -RZ, RZ, 0, 2.384185791015625e-07 ;  /* 0x00000004ff157431 */ /* 0x000fe400000001ff */
[----:B------:R-:W-:Y:S01]  /*16e0*/  IMAD.MOV.U32 R22, RZ, RZ, RZ ;  /* 0x000000ffff167224 */ /* 0x000fe200078e00ff */
[----:B------:R-:W-:Y:S01]  /*16f0*/  MOV R27, RZ ;  /* 0x000000ff001b7202 */ /* 0x000fe20000000f00 */
[----:B------:R-:W-:Y:S01]  /*1700*/  FFMA.FTZ R9, R20, UR20, R9 ;  /* 0x0000001414097c23 */ /* 0x000fe20008010009 */
[----:B------:R-:W-:-:S05]  /*1710*/  IMAD.WIDE R20, R4, R21, UR8 ;  /* 0x0000000804147e25 */ /* 0x000fca000f8e0215 */
[----:B------:R-:W2:Y:S01]  /*1720*/  @P3 LDG.E R27, desc[UR26][R20.64] ;  /* 0x0000001a141b3981 */ /* 0x000ea2000c1e1900 */
[----:B------:R-:W-:Y:S01]  /*1730*/  @P3 SHF.L.U32 R22, R18, 0x10, RZ ;  /* 0x0000001012163819 */ /* 0x000fe200000006ff */
[----:B------:R-:W-:-:S06]  /*1740*/  IMAD.MOV.U32 R18, RZ, RZ, RZ ;  /* 0x000000ffff127224 */ /* 0x000fcc00078e00ff */
[----:B------:R-:W3:Y:S01]  /*1750*/  @P3 LDG.E R18, desc[UR26][R12.64] ;  /* 0x0000001a0c123981 */ /* 0x000ee2000c1e1900 */
[----:B------:R-:W-:Y:S01]  /*1760*/  FMUL.FTZ R24, R24, UR15 ;  /* 0x0000000f18187c20 */ /* 0x000fe20008410000 */
[----:B------:R-:W-:Y:S01]  /*1770*/  FFMA.FTZ R16, R22, UR19, R16 ;  /* 0x0000001316107c23 */ /* 0x000fe20008010010 */
[----:B------:R-:W-:Y:S01]  /*1780*/  FFMA.FTZ R26, R26, UR21, R25 ;  /* 0x000000151a1a7c23 */ /* 0x000fe20008010019 */
[----:B------:R-:W-:Y:S01]  /*1790*/  ISETP.LT.U32.AND P1, PT, R0, UR10, PT ;  /* 0x0000000a00007c0c */ /* 0x000fe2000bf21070 */
[----:B------:R-:W-:Y:S01]  /*17a0*/  FFMA.FTZ R25, R19, UR20, R24 ;  /* 0x0000001413197c23 */ /* 0x000fe20008010018 */
[----:B------:R-:W-:-:S04]  /*17b0*/  FMUL.FTZ R19, R16, UR18 ;  /* 0x0000001210137c20 */ /* 0x000fc80008410000 */
[C---:B------:R-:W-:Y:S01]  /*17c0*/  FMUL.FTZ R28, R16.reuse, R19 ;  /* 0x00000013101c7220 */ /* 0x040fe20000410000 */
[----:B------:R-:W-:Y:S01]  /*17d0*/  FMUL.FTZ R19, R16, UR15 ;  /* 0x0000000f10137c20 */ /* 0x000fe20008410000 */
[----:B------:R-:W-:Y:S02]  /*17e0*/  BSSY.RECONVERGENT B0, `(.L_x_260) ;  /* 0x000001d000007945 */ /* 0x000fe40003800200 */
[----:B--2---:R-:W-:Y:S01]  /*17f0*/  FFMA.FTZ R16, R27, UR21, R28 ;  /* 0x000000151b107c23 */ /* 0x004fe2000801001c */
[----:B------:R-:W-:Y:S01]  /*1800*/  SHF.R.S32.HI R27, RZ, 0x1f, R0 ;  /* 0x0000001fff1b7819 */ /* 0x000fe20000011400 */
[----:B---3--:R-:W-:Y:S01]  /*1810*/  FFMA.FTZ R24, R18, UR20, R19 ;  /* 0x0000001412187c23 */ /* 0x008fe20008010013 */
[----:B------:R-:W-:-:S04]  /*1820*/  MOV R18, UR11 ;  /* 0x0000000b00127c02 */ /* 0x000fc80008000f00 */
[----:B------:R-:W-:-:S13]  /*1830*/  ISETP.GT.AND.EX P1, PT, R18, R27, PT, P1 ;  /* 0x0000001b1200720c */ /* 0x000fda0003f24310 */
[----:B------:R-:W-:Y:S05]  /*1840*/  @!P1 BRA `(.L_x_261) ;  /* 0x0000000000589947 */ /* 0x000fea0003800000 */
[----:B------:R-:W0:Y:S08]  /*1850*/  MUFU.RCP R28, UR22 ;  /* 0x00000016001c7d08 */ /* 0x000e300008001000 */
[----:B------:R-:W1:Y:S01]  /*1860*/  MUFU.RCP R19, UR30 ;  /* 0x0000001e00137d08 */ /* 0x000e620008001000 */
[----:B0-----:R-:W-:-:S07]  /*1870*/  FMUL.FTZ R28, R17, R28 ;  /* 0x0000001c111c7220 */ /* 0x001fce0000410000 */
[----:B------:R-:W0:Y:S01]  /*1880*/  MUFU.SQRT R28, R28 ;  /* 0x0000001c001c7308 */ /* 0x000e220000002000 */
[----:B-1----:R-:W-:Y:S01]  /*1890*/  FMUL.FTZ R18, R8, R19 ;  /* 0x0000001308127220 */ /* 0x002fe20000410000 */
[----:B0-----:R-:W-:-:S06]  /*18a0*/  FADD.FTZ R29, R28, UR23 ;  /* 0x000000171c1d7e21 */ /* 0x001fcc0008010000 */
[----:B------:R-:W0:Y:S02]  /*18b0*/  MUFU.RCP R29, R29 ;  /* 0x0000001d001d7308 */ /* 0x000e240000001000 */
[----:B0-----:R-:W-:-:S04]  /*18c0*/  FMUL.FTZ R18, R18, R29 ;  /* 0x0000001d12127220 */ /* 0x001fc80000410000 */
[----:B------:R-:W-:-:S05]  /*18d0*/  FFMA.FTZ R18, -R18, UR31, R7 ;  /* 0x0000001f12127c23 */ /* 0x000fca0008010107 */
[----:B------:R-:W-:Y:S02]  /*18e0*/  F2FP.BF16.F32.PACK_AB R7, RZ, R18 ;  /* 0x00000012ff07723e */ /* 0x000fe400000010ff */
[C---:B------:R-:W-:Y:S02]  /*18f0*/  LEA R18, P1, R0.reuse, UR28, 0x1 ;  /* 0x0000001c00127c11 */ /* 0x040fe4000f8208ff */
[----:B------:R-:W-:Y:S01]  /*1900*/  PRMT R30, R7, 0x7610, R30 ;  /* 0x00007610071e7816 */ /* 0x000fe2000000001e */
[C---:B------:R-:W-:Y:S01]  /*1910*/  IMAD.SHL.U32 R7, R0.reuse, 0x4, RZ ;  /* 0x0000000400077824 */ /* 0x040fe200078e00ff */
[C-C-:B------:R-:W-:Y:S02]  /*1920*/  LEA.HI.X R19, R0.reuse, UR12, R27.reuse, 0x1, P1 ;  /* 0x0000000c00137c11 */ /* 0x140fe400088f0c1b */
[----:B------:R-:W-:-:S03]  /*1930*/  SHF.L.U64.HI R27, R0, 0x2, R27 ;  /* 0x00000002001b7819 */ /* 0x000fc6000001021b */
[----:B------:R0:W-:Y:S02]  /*1940*/  STG.E.U16 desc[UR26][R18.64], R30 ;  /* 0x0000001e12007986 */ /* 0x0001e4000c10151a */
[----:B0-----:R-:W-:-:S04]  /*1950*/  IADD3 R18, P1, PT, R7, UR29, RZ ;  /* 0x0000001d07127c10 */ /* 0x001fc8000ff3e0ff */
[----:B------:R-:W-:-:S05]  /*1960*/  IADD3.X R19, PT, PT, R27, UR14, RZ, P1, !PT ;  /* 0x0000000e1b137c10 */ /* 0x000fca0008ffe4ff */
[----:B------:R0:W-:Y:S02]  /*1970*/  STG.E desc[UR26][R18.64], R8 ;  /* 0x0000000812007986 */ /* 0x0001e4000c10191a */
[----:B0-----:R-:W-:-:S04]  /*1980*/  IADD3 R18, P1, PT, R7, UR8, RZ ;  /* 0x0000000807127c10 */ /* 0x001fc8000ff3e0ff */
[----:B------:R-:W-:-:S05]  /*1990*/  IADD3.X R19, PT, PT, R27, UR9, RZ, P1, !PT ;  /* 0x000000091b137c10 */ /* 0x000fca0008ffe4ff */
[----:B------:R0:W-:Y:S04]  /*19a0*/  STG.E desc[UR26][R18.64], R17 ;  /* 0x0000001112007986 */ /* 0x0001e8000c10191a */
.L_x_261:
[----:B------:R-:W-:Y:S05]  /*19b0*/  BSYNC.RECONVERGENT B0 ;  /* 0x0000000000007941 */ /* 0x000fea0003800200 */
.L_x_260:
[----:B------:R-:W-:Y:S01]  /*19c0*/  BSSY.RECONVERGENT B0, `(.L_x_262) ;  /* 0x0000016000007945 */ /* 0x000fe20003800200 */
[----:B0-----:R-:W-:Y:S02]  /*19d0*/  MOV R18, UR29 ;  /* 0x0000001d00127c02 */ /* 0x001fe40008000f00 */
[----:B------:R-:W-:Y:S01]  /*19e0*/  MOV R19, UR14 ;  /* 0x0000000e00137c02 */ /* 0x000fe20008000f00 */
[----:B------:R-:W-:Y:S06]  /*19f0*/  @!P2 BRA `(.L_x_263) ;  /* 0x000000000048a947 */ /* 0x000fec0003800000 */
[----:B------:R-:W0:Y:S01]  /*1a00*/  MUFU.RCP R8, UR22 ;  /* 0x0000001600087d08 */ /* 0x000e220008001000 */
[----:B------:R-:W-:-:S04]  /*1a10*/  IMAD.MOV.U32 R31, RZ, RZ, 0x4 ;  /* 0x00000004ff1f7424 */ /* 0x000fc800078e00ff */
[----:B------:R-:W-:-:S03]  /*1a20*/  IMAD.WIDE R30, R2, R31, UR8 ;  /* 0x00000008021e7e25 */ /* 0x000fc6000f8e021f */
        /* <DEDUP_REMOVED lines=8> */
[----:B------:R-:W-:-:S04]  /*1ab0*/  F2FP.BF16.F32.PACK_AB R28, RZ, R28 ;  /* 0x0000001cff1c723e */ /* 0x000fc800000010ff */
[----:B------:R-:W-:Y:S01]  /*1ac0*/  PRMT R5, R28, 0x7610, R5 ;  /* 0x000076101c057816 */ /* 0x000fe20000000005 */
[----:B------:R-:W-:-:S05]  /*1ad0*/  IMAD.WIDE R28, R2, 0x2, R10 ;  /* 0x00000002021c7825 */ /* 0x000fca00078e020a */
[----:B------:R0:W-:Y:S02]  /*1ae0*/  STG.E.U16 desc[UR26][R28.64], R5 ;  /* 0x000000051c007986 */ /* 0x0001e4000c10151a */
[----:B0-----:R-:W-:-:S05]  /*1af0*/  IMAD.WIDE R28, R2, 0x4, R18 ;  /* 0x00000004021c7825 */ /* 0x001fca00078e0212 */
[----:B------:R0:W-:Y:S04]  /*1b00*/  STG.E desc[UR26][R28.64], R9 ;  /* 0x000000091c007986 */ /* 0x0001e8000c10191a */
[----:B------:R0:W-:Y:S02]  /*1b10*/  STG.E desc[UR26][R30.64], R23 ;  /* 0x000000171e007986 */ /* 0x0001e4000c10191a */
.L_x_263:
[----:B------:R-:W-:Y:S05]  /*1b20*/  BSYNC.RECONVERGENT B0 ;  /* 0x0000000000007941 */ /* 0x000fea0003800200 */
.L_x_262:
[----:B------:R-:W-:Y:S04]  /*1b30*/  BSSY.RECONVERGENT B0, `(.L_x_264) ;  /* 0x0000014000007945 */ /* 0x000fe80003800200 */
[----:B------:R-:W-:Y:S05]  /*1b40*/  @!P0 BRA `(.L_x_265) ;  /* 0x0000000000488947 */ /* 0x000fea0003800000 */
[----:B------:R-:W1:Y:S01]  /*1b50*/  MUFU.RCP R5, UR22 ;  /* 0x0000001600057d08 */ /* 0x000e620008001000 */
[----:B------:R-:W-:-:S04]  /*1b60*/  IMAD.WIDE R10, R3, 0x2, R10 ;  /* 0x00000002030a7825 */ /* 0x000fc800078e020a */
[----:B------:R-:W-:-:S03]  /*1b70*/  IMAD.WIDE R18, R3, 0x4, R18 ;  /* 0x0000000403127825 */ /* 0x000fc600078e0212 */
[----:B0-----:R-:W0:Y:S01]  /*1b80*/  MUFU.RCP R28, UR30 ;  /* 0x0000001e001c7d08 */ /* 0x001e220008001000 */
[----:B-1----:R-:W-:-:S07]  /*1b90*/  FMUL.FTZ R5, R26, R5 ;  /* 0x000000051a057220 */ /* 0x002fce0000410000 */
[----:B------:R-:W1:Y:S01]  /*1ba0*/  MUFU.SQRT R5, R5 ;  /* 0x0000000500057308 */ /* 0x000e620000002000 */
[----:B0-----:R-:W-:Y:S01]  /*1bb0*/  FMUL.FTZ R7, R25, R28 ;  /* 0x0000001c19077220 */ /* 0x001fe20000410000 */
[----:B-1----:R-:W-:-:S06]  /*1bc0*/  FADD.FTZ R8, R5, UR23 ;  /* 0x0000001705087e21 */ /* 0x002fcc0008010000 */
[----:B------:R-:W0:Y:S02]  /*1bd0*/  MUFU.RCP R8, R8 ;  /* 0x0000000800087308 */ /* 0x000e240000001000 */
[----:B0-----:R-:W-:-:S04]  /*1be0*/  FMUL.FTZ R7, R7, R8 ;  /* 0x0000000807077220 */ /* 0x001fc80000410000 */
[----:B------:R-:W-:Y:S01]  /*1bf0*/  FFMA.FTZ R7, -R7, UR31, R6 ;  /* 0x0000001f07077c23 */ /* 0x000fe20008010106 */
[----:B------:R-:W-:-:S04]  /*1c00*/  HFMA2 R6, -RZ, RZ, 0, 2.384185791015625e-07 ;  /* 0x00000004ff067431 */ /* 0x000fc800000001ff */
[----:B------:R-:W-:-:S04]  /*1c10*/  F2FP.BF16.F32.PACK_AB R7, RZ, R7 ;  /* 0x00000007ff07723e */ /* 0x000fc800000010ff */
[----:B------:R-:W-:Y:S01]  /*1c20*/  PRMT R9, R7, 0x7610, R9 ;  /* 0x0000761007097816 */ /* 0x000fe20000000009 */
[----:B------:R-:W-:-:S04]  /*1c30*/  IMAD.WIDE R6, R3, R6, UR8 ;  /* 0x0000000803067e25 */ /* 0x000fc8000f8e0206 */
[----:B------:R1:W-:Y:S04]  /*1c40*/  STG.E.U16 desc[UR26][R10.64], R9 ;  /* 0x000000090a007986 */ /* 0x0003e8000c10151a */
[----:B------:R1:W-:Y:S04]  /*1c50*/  STG.E desc[UR26][R18.64], R25 ;  /* 0x0000001912007986 */ /* 0x0003e8000c10191a */
[----:B------:R1:W-:Y:S02]  /*1c60*/  STG.E desc[UR26][R6.64], R26 ;  /* 0x0000001a06007986 */ /* 0x0003e4000c10191a */
.L_x_265:
[----:B------:R-:W-:Y:S05]  /*1c70*/  BSYNC.RECONVERGENT B0 ;  /* 0x0000000000007941 */ /* 0x000fea0003800200 */
.L_x_264:
[----:B------:R-:W-:Y:S04]  /*1c80*/  BSSY.RECONVERGENT B0, `(.L_x_266) ;  /* 0x000000f000007945 */ /* 0x000fe80003800200 */
[----:B------:R-:W-:Y:S05]  /*1c90*/  @!P3 BRA `(.L_x_267) ;  /* 0x000000000034b947 */ /* 0x000fea0003800000 */
[----:B------:R-:W2:Y:S08]  /*1ca0*/  MUFU.RCP R5, UR22 ;  /* 0x0000001600057d08 */ /* 0x000eb00008001000 */
[----:B-1----:R-:W1:Y:S01]  /*1cb0*/  MUFU.RCP R7, UR30 ;  /* 0x0000001e00077d08 */ /* 0x002e620008001000 */
[----:B--2---:R-:W-:-:S07]  /*1cc0*/  FMUL.FTZ R5, R16, R5 ;  /* 0x0000000510057220 */ /* 0x004fce0000410000 */
[----:B------:R-:W2:Y:S01]  /*1cd0*/  MUFU.SQRT R5, R5 ;  /* 0x0000000500057308 */ /* 0x000ea20000002000 */
[----:B-1----:R-:W-:Y:S01]  /*1ce0*/  FMUL.FTZ R7, R24, R7 ;  /* 0x0000000718077220 */ /* 0x002fe20000410000 */
[----:B--2---:R-:W-:-:S06]  /*1cf0*/  FADD.FTZ R6, R5, UR23 ;  /* 0x0000001705067e21 */ /* 0x004fcc0008010000 */
[----:B------:R-:W1:Y:S02]  /*1d00*/  MUFU.RCP R6, R6 ;  /* 0x0000000600067308 */ /* 0x000e640000001000 */
[----:B-1----:R-:W-:-:S04]  /*1d10*/  FMUL.FTZ R7, R7, R6 ;  /* 0x0000000607077220 */ /* 0x002fc80000410000 */
[----:B------:R-:W-:-:S05]  /*1d20*/  FFMA.FTZ R7, -R7, UR31, R22 ;  /* 0x0000001f07077c23 */ /* 0x000fca0008010116 */
[----:B------:R-:W-:-:S05]  /*1d30*/  F2FP.BF16.F32.PACK_AB R7, RZ, R7 ;  /* 0x00000007ff07723e */ /* 0x000fca00000010ff */
[----:B------:R2:W-:Y:S04]  /*1d40*/  STG.E.U16 desc[UR26][R14.64], R7 ;  /* 0x000000070e007986 */ /* 0x0005e8000c10151a */
[----:B------:R2:W-:Y:S04]  /*1d50*/  STG.E desc[UR26][R12.64], R24 ;  /* 0x000000180c007986 */ /* 0x0005e8000c10191a */
[----:B------:R2:W-:Y:S02]  /*1d60*/  STG.E desc[UR26][R20.64], R16 ;  /* 0x0000001014007986 */ /* 0x0005e4000c10191a */
.L_x_267:
[----:B------:R-:W-:Y:S05]  /*1d70*/  BSYNC.RECONVERGENT B0 ;  /* 0x0000000000007941 */ /* 0x000fea0003800200 */
.L_x_266:
[----:B------:R-:W-:Y:S02]  /*1d80*/  UIADD3 UR4, UP0, UPT, UR24, UR4, URZ ;  /* 0x0000000418047290 */ /* 0x000fe4000ff1e0ff */
[----:B------:R-:W-:Y:S01]  /*1d90*/  IADD3 R0, PT, PT, R0, UR24, RZ ;  /* 0x0000001800007c10 */ /* 0x000fe2000fffe0ff */
[----:B------:R-:W-:Y:S01]  /*1da0*/  VIADD R3, R3, UR24 ;  /* 0x0000001803037c36 */ /* 0x000fe20008000000 */
[----:B------:R-:W-:Y:S01]  /*1db0*/  IADD3 R4, PT, PT, R4, UR24, RZ ;  /* 0x0000001804047c10 */ /* 0x000fe2000fffe0ff */
[----:B------:R-:W-:Y:S01]  /*1dc0*/  UIADD3.X UR5, UPT, UPT, URZ, UR5, URZ, UP0, !UPT ;  /* 0x00000005ff057290 */ /* 0x000fe200087fe4ff */
[----:B------:R-:W-:Y:S01]  /*1dd0*/  IADD3 R2, PT, PT, R2, UR24, RZ ;  /* 0x0000001802027c10 */ /* 0x000fe2000fffe0ff */
[----:B------:R-:W-:-:S04]  /*1de0*/  UISETP.GE.U32.AND UP0, UPT, UR4, UR10, UPT ;  /* 0x0000000a0400728c */ /* 0x000fc8000bf06070 */
[----:B------:R-:W-:-:S09]  /*1df0*/  UISETP.GE.AND.EX UP0, UPT, UR5, UR11, UPT, UP0 ;  /* 0x0000000b0500728c */ /* 0x000fd2000bf06300 */
[----:B------:R-:W-:Y:S05]  /*1e00*/  BRA.U !UP0, `(.L_x_268) ;  /* 0xfffffff108b47547 */ /* 0x000fea000b83ffff */
[----:B------:R-:W-:Y:S05]  /*1e10*/  EXIT ;  /* 0x000000000000794d */ /* 0x000fea0003800000 */
.L_x_269:
        /* <DEDUP_REMOVED lines=14> */
.L_x_332:


//--------------------- .text._Z25multi_tensor_apply_kernelI18TensorListMetadataILi4EE11AdamFunctorIN3c104HalfEflEJffffff10adamMode_tfEEvlPViT_T0_DpT1_ --------------------------
	.section	.text._Z25multi_tensor_apply_kernelI18TensorListMetadataILi4EE11AdamFunctorIN3c104HalfEflEJffffff10adamMode_tfEEvlPViT_T0_DpT1_,"ax",@progbits
	.align	128
        .global         _Z25multi_tensor_apply_kernelI18TensorListMetadataILi4EE11AdamFunctorIN3c104HalfEflEJffffff10adamMode_tfEEvlPViT_T0_DpT1_
        .type           _Z25multi_tensor_apply_kernelI18TensorListMetadataILi4EE11AdamFunctorIN3c104HalfEflEJffffff10adamMode_tfEEvlPViT_T0_DpT1_,@function
        .size           _Z25multi_tensor_apply_kernelI18TensorListMetadataILi4EE11AdamFunctorIN3c104HalfEflEJffffff10adamMode_tfEEvlPViT_T0_DpT1_,(.L_x_333 - _Z25multi_tensor_apply_kernelI18TensorListMetadataILi4EE11AdamFunctorIN3c104HalfEflEJffffff10adamMode_tfEEvlPViT_T0_DpT1_)
        .other          _Z25multi_tensor_apply_kernelI18TensorListMetadataILi4EE11AdamFunctorIN3c104HalfEflEJffffff10adamMode_tfEEvlPViT_T0_DpT1_,@"STO_CUDA_ENTRY STV_DEFAULT"
_Z25multi_tensor_apply_kernelI18TensorListMetadataILi4EE11AdamFunctorIN3c104HalfEflEJffffff10adamMode_tfEEvlPViT_T0_DpT1_:
.text._Z25multi_tensor_apply_kernelI18TensorListMetadataILi4EE11AdamFunctorIN3c104HalfEflEJffffff10adamMode_tfEEvlPViT_T0_DpT1_:
        /* <DEDUP_REMOVED lines=64> */
.L_x_273:
[----:B------:R-:W-:Y:S02]  /*0400*/  ISETP.LT.U32.AND P2, PT, R0, UR10, PT ;  /* 0x0000000a00007c0c */ /* 0x000fe4000bf41070 */
[----:B0-----:R-:W-:Y:S02]  /*0410*/  SHF.R.S32.HI R12, RZ, 0x1f, R0 ;  /* 0x0000001fff0c7819 */ /* 0x001fe40000011400 */
[----:B------:R-:W-:Y:S02]  /*0420*/  MOV R5, UR11 ;  /* 0x0000000b00057c02 */ /* 0x000fe40008000f00 */
[----:B------:R-:W-:Y:S02]  /*0430*/  ISETP.LT.U32.AND P0, PT, R4, UR10, PT ;  /* 0x0000000a04007c0c */ /* 0x000fe4000bf01070 */
[----:B------:R-:W-:Y:S02]  /*0440*/  SHF.R.S32.HI R6, RZ, 0x1f, R4 ;  /* 0x0000001fff067819 */ /* 0x000fe40000011404 */
[----:B------:R-:W-:-:S02]  /*0450*/  MOV R7, UR11 ;  /* 0x0000000b00077c02 */ /* 0x000fc40008000f00 */
[----:B------:R-:W-:Y:S02]  /*0460*/  ISETP.GT.AND.EX P2, PT, R5, R12, PT, P2 ;  /* 0x0000000c0500720c */ /* 0x000fe40003f44320 */
[----:B------:R-:W-:Y:S02]  /*0470*/  ISETP.GT.AND.EX P0, PT, R7, R6, PT, P0 ;  /* 0x000000060700720c */ /* 0x000fe40003f04300 */
[----:B------:R-:W-:Y:S02]  /*0480*/  ISETP.LT.U32.AND P1, PT, R2, UR10, PT ;  /* 0x0000000a02007c0c */ /* 0x000fe4000bf21070 */
[----:B------:R-:W-:Y:S02]  /*0490*/  SHF.R.S32.HI R14, RZ, 0x1f, R2 ;  /* 0x0000001fff0e7819 */ /* 0x000fe40000011402 */
[----:B------:R-:W-:Y:S02]  /*04a0*/  ISETP.LT.U32.AND P3, PT, R3, UR10, PT ;  /* 0x0000000a03007c0c */ /* 0x000fe4000bf61070 */
[----:B------:R-:W-:-:S02]  /*04b0*/  ISETP.GT.AND.EX P1, PT, R5, R14, PT, P1 ;  /* 0x0000000e0500720c */ /* 0x000fc40003f24310 */
[----:B------:R-:W-:Y:S02]  /*04c0*/  SHF.R.S32.HI R22, RZ, 0x1f, R3 ;  /* 0x0000001fff167819 */ /* 0x000fe40000011403 */
[----:B------:R-:W-:Y:S02]  /*04d0*/  @P2 IADD3 R7, P5, PT, R0, UR16, RZ ;  /* 0x0000001000072c10 */ /* 0x000fe4000ffbe0ff */
[----:B------:R-:W-:Y:S02]  /*04e0*/  @P0 IADD3 R5, P4, PT, R4, UR16, RZ ;  /* 0x0000001004050c10 */ /* 0x000fe4000ff9e0ff */
[----:B------:R-:W-:Y:S02]  /*04f0*/  MOV R9, UR11 ;  /* 0x0000000b00097c02 */ /* 0x000fe40008000f00 */
[----:B------:R-:W-:Y:S02]  /*0500*/  @P2 IADD3.X R12, PT, PT, R12, UR13, RZ, P5, !PT ;  /* 0x0000000d0c0c2c10 */ /* 0x000fe4000affe4ff */
[----:B------:R-:W-:-:S02]  /*0510*/  @P2 LEA R8, P5, R7, UR6, 0x1 ;  /* 0x0000000607082c11 */ /* 0x000fc4000f8a08ff */
[----:B------:R-:W-:Y:S02]  /*0520*/  @P0 IADD3.X R6, PT, PT, R6, UR13, RZ, P4, !PT ;  /* 0x0000000d06060c10 */ /* 0x000fe4000a7fe4ff */
[----:B------:R-:W-:Y:S02]  /*0530*/  @P0 LEA R10, P4, R5, UR6, 0x1 ;  /* 0x00000006050a0c11 */ /* 0x000fe4000f8808ff */
[----:B------:R-:W-:Y:S02]  /*0540*/  ISETP.GT.AND.EX P3, PT, R9, R22, PT, P3 ;  /* 0x000000160900720c */ /* 0x000fe40003f64330 */
[----:B------:R-:W-:Y:S02]  /*0550*/  @P2 LEA.HI.X R9, R7, UR7, R12, 0x1, P5 ;  /* 0x0000000707092c11 */ /* 0x000fe4000a8f0c0c */
[----:B------:R-:W-:Y:S02]  /*0560*/  @P0 LEA.HI.X R11, R5, UR7, R6, 0x1, P4 ;  /* 0x00000007050b0c11 */ /* 0x000fe4000a0f0c06 */
[----:B------:R-:W-:Y:S01]  /*0570*/  @P1 IADD3 R7, P4, PT, R2, UR16, RZ ;  /* 0x0000001002071c10 */ /* 0x000fe2000ff9e0ff */
[----:B-1----:R-:W2:Y:S03]  /*0580*/  @P2 LDG.E.U16 R5, desc[UR26][R8.64] ;  /* 0x0000001a08052981 */ /* 0x002ea6000c1e1500 */
[----:B------:R-:W-:Y:S01]  /*0590*/  @P1 IADD3.X R12, PT, PT, R14, UR13, RZ, P4, !PT ;  /* 0x0000000d0e0c1c10 */ /* 0x000fe2000a7fe4ff */
[----:B------:R-:W-:Y:S01]  /*05a0*/  IMAD.MOV.U32 R25, RZ, RZ, 0x4 ;  /* 0x00000004ff197424 */ /* 0x000fe200078e00ff */
[----:B------:R-:W-:Y:S01]  /*05b0*/  @P1 LEA R20, P4, R7, UR6, 0x1 ;  /* 0x0000000607141c11 */ /* 0x000fe2000f8808ff */
[----:B------:R0:W3:Y:S01]  /*05c0*/  @P0 LDG.E.U16 R6, desc[UR26][R10.64] ;  /* 0x0000001a0a060981 */ /* 0x0000e2000c1e1500 */
[----:B------:R-:W-:Y:S01]  /*05d0*/  @P3 IADD3 R13, P5, PT, R3, UR16, RZ ;  /* 0x00000010030d3c10 */ /* 0x000fe2000ffbe0ff */
[----:B------:R-:W-:Y:S01]  /*05e0*/  IMAD.WIDE R24, R0, R25, UR8 ;  /* 0x0000000800187e25 */ /* 0x000fe2000f8e0219 */
[----:B------:R-:W-:-:S03]  /*05f0*/  @P1 LEA.HI.X R21, R7, UR7, R12, 0x1, P4 ;  /* 0x0000000707151c11 */ /* 0x000fc6000a0f0c0c */
[----:B------:R-:W-:Y:S01]  /*0600*/  HFMA2 R7, -RZ, RZ, 0, 0 ;  /* 0x00000000ff077431 */ /* 0x000fe200000001ff */
[----:B------:R-:W-:Y:S02]  /*0610*/  @P3 IADD3.X R16, PT, PT, R22, UR13, RZ, P5, !PT ;  /* 0x0000000d16103c10 */ /* 0x000fe4000affe4ff */
[C---:B------:R-:W-:Y:S01]  /*0620*/  @P3 LEA R14, P5, R13.reuse, UR6, 0x1 ;  /* 0x000000060d0e3c11 */ /* 0x040fe2000f8a08ff */
[----:B------:R1:W4:Y:S01]  /*0630*/  @P1 LDG.E.U16 R8, desc[UR26][R20.64] ;  /* 0x0000001a14081981 */ /* 0x000322000c1e1500 */
[----:B------:R-:W-:Y:S02]  /*0640*/  MOV R12, UR29 ;  /* 0x0000001d000c7c02 */ /* 0x000fe40008000f00 */
[----:B------:R-:W-:Y:S01]  /*0650*/  @P3 LEA.HI.X R15, R13, UR7, R16, 0x1, P5 ;  /* 0x000000070d0f3c11 */ /* 0x000fe2000a8f0c10 */
[----:B------:R1:W4:Y:S01]  /*0660*/  @P2 LDG.E R7, desc[UR26][R24.64] ;  /* 0x0000001a18072981 */ /* 0x000322000c1e1900 */
[----:B------:R-:W-:Y:S02]  /*0670*/  MOV R13, UR14 ;  /* 0x0000000e000d7c02 */ /* 0x000fe40008000f00 */
[----:B------:R-:W-:-:S02]  /*0680*/  MOV R17, 0x4 ;  /* 0x0000000400117802 */ /* 0x000fc40000000f00 */
[----:B0-----:R-:W-:Y:S01]  /*0690*/  CS2R R10, SRZ ;  /* 0x00000000000a7805 */ /* 0x001fe2000001ff00 */
[----:B------:R0:W4:Y:S01]  /*06a0*/  @P3 LDG.E.U16 R9, desc[UR26][R14.64] ;  /* 0x0000001a0e093981 */ /* 0x000122000c1e1500 */
[----:B------:R-:W-:Y:S01]  /*06b0*/  CS2R R26, SRZ ;  /* 0x00000000001a7805 */ /* 0x000fe2000001ff00 */
[----:B------:R-:W-:-:S04]  /*06c0*/  IMAD.WIDE R18, R0, 0x4, R12 ;  /* 0x0000000400127825 */ /* 0x000fc800078e020c */
[C---:B------:R-:W-:Y:S01]  /*06d0*/  IMAD.WIDE R16, R4.reuse, R17, UR8 ;  /* 0x0000000804107e25 */ /* 0x040fe2000f8e0211 */
[----:B------:R-:W4:Y:S04]  /*06e0*/  @P2 LDG.E R10, desc[UR26][R18.64] ;  /* 0x0000001a120a2981 */ /* 0x000f28000c1e1900 */
[----:B------:R-:W4:Y:S01]  /*06f0*/  @P0 LDG.E R26, desc[UR26][R16.64] ;  /* 0x0000001a101a0981 */ /* 0x000f22000c1e1900 */
[----:B-1----:R-:W-:-:S05]  /*0700*/  IMAD.WIDE R20, R4, 0x4, R12 ;  /* 0x0000000404147825 */ /* 0x002fca00078e020c */
[----:B------:R1:W4:Y:S01]  /*0710*/  @P0 LDG.E R11, desc[UR26][R20.64] ;  /* 0x0000001a140b0981 */ /* 0x000322000c1e1900 */
[----:B------:R-:W-:Y:S01]  /*0720*/  IMAD.WIDE R24, R3, 0x4, R12 ;  /* 0x0000000403187825 */ /* 0x000fe200078e020c */
[----:B------:R-:W-:-:S03]  /*0730*/  CS2R R28, SRZ ;  /* 0x00000000001c7805 */ /* 0x000fc6000001ff00 */
[----:B0-----:R-:W-:Y:S01]  /*0740*/  IMAD.MOV.U32 R14, RZ, RZ, 0x4 ;  /* 0x00000004ff0e7424 */ /* 0x001fe200078e00ff */
[----:B------:R0:W4:Y:S01]  /*0750*/  @P3 LDG.E R27, desc[UR26][R24.64] ;  /* 0x0000001a181b3981 */ /* 0x000122000c1e1900 */
[----:B-1----:R-:W-:Y:S02]  /*0760*/  MOV R20, UR28 ;  /* 0x0000001c00147c02 */ /* 0x002fe40008000f00 */
[----:B------:R-:W-:Y:S01]  /*0770*/  MOV R21, UR12 ;  /* 0x0000000c00157c02 */ /* 0x000fe20008000f00 */
[----:B------:R-:W-:-:S04]  /*0780*/  IMAD.WIDE R14, R3, R14, UR8 ;  /* 0x00000008030e7e25 */ /* 0x000fc8000f8e020e */
[----:B------:R-:W-:Y:S02]  /*0790*/  HFMA2 R23, -RZ, RZ, 0, 2.384185791015625e-07 ;  /* 0x00000004ff177431 */ /* 0x000fe400000001ff */
[----:B0-----:R-:W-:Y:S01]  /*07a0*/  IMAD.WIDE R24, R4, 0x2, R20 ;  /* 0x0000000204187825 */ /* 0x001fe200078e0214 */
[----:B------:R0:W4:Y:S01]  /*07b0*/  @P3 LDG.E R28, desc[UR26][R14.64] ;  /* 0x0000001a0e1c3981 */ /* 0x000122000c1e1900 */
[C---:B------:R-:W-:Y:S02]  /*07c0*/  @P3 LEA R18, P4, R3.reuse, UR28, 0x1 ;  /* 0x0000001c03123c11 */ /* 0x040fe4000f8808ff */
[----:B------:R-:W-:Y:S02]  /*07d0*/  IMAD.WIDE R16, R2, R23, UR8 ;  /* 0x0000000802107e25 */ /* 0x000fe4000f8e0217 */
[----:B------:R-:W4:Y:S01]  /*07e0*/  @P0 LDG.E.U16 R24, desc[UR26][R24.64] ;  /* 0x0000001a18180981 */ /* 0x000f22000c1e1500 */
[----:B------:R-:W-:Y:S01]  /*07f0*/  @P3 LEA.HI.X R19, R3, UR12, R22, 0x1, P4 ;  /* 0x0000000c03133c11 */ /* 0x000fe2000a0f0c16 */
[----:B------:R-:W-:-:S02]  /*0800*/  IMAD.WIDE R22, R0, 0x2, R20 ;  /* 0x0000000200167825 */ /* 0x000fc400078e0214 */
[----:B------:R1:W4:Y:S04]  /*0810*/  @P1 LDG.E R29, desc[UR26][R16.64] ;  /* 0x0000001a101d1981 */ /* 0x000328000c1e1900 */
[----:B------:R-:W4:Y:S04]  /*0820*/  @P2 LDG.E.U16 R22, desc[UR26][R22.64] ;  /* 0x0000001a16162981 */ /* 0x000f28000c1e1500 */
[----:B------:R2:W4:Y:S01]  /*0830*/  @P3 LDG.E.U16 R18, desc[UR26][R18.64] ;  /* 0x0000001a12123981 */ /* 0x000522000c1e1500 */
[----:B0-----:R-:W-:Y:S01]  /*0840*/  MOV R14, RZ ;  /* 0x000000ff000e7202 */ /* 0x001fe20000000f00 */
[----:B------:R-:W-:-:S05]  /*0850*/  IMAD.WIDE R12, R2, 0x4, R12 ;  /* 0x00000004020c7825 */ /* 0x000fca00078e020c */
[----:B------:R-:W4:Y:S01]  /*0860*/  @P1 LDG.E R14, desc[UR26][R12.64] ;  /* 0x0000001a0c0e1981 */ /* 0x000f22000c1e1900 */
[----:B------:R-:W-:-:S05]  /*0870*/  IMAD.WIDE R20, R2, 0x2, R20 ;  /* 0x0000000202147825 */ /* 0x000fca00078e0214 */
[----:B------:R0:W5:Y:S01]  /*0880*/  @P1 LDG.E.U16 R15, desc[UR26][R20.64] ;  /* 0x0000001a140f1981 */ /* 0x000162000c1e1500 */
[----:B-1----:R-:W-:Y:S02]  /*0890*/  CS2R R16, SRZ ;  /* 0x0000000000107805 */ /* 0x002fe4000001ff00 */
[----:B------:R-:W-:Y:S01]  /*08a0*/  MOV R25, RZ ;  /* 0x000000ff00197202 */ /* 0x000fe20000000f00 */
[----:B------:R-:W-:Y:S01]  /*08b0*/  BSSY.RECONVERGENT B0, `(.L_x_271) ;  /* 0x000004b000007945 */ /* 0x000fe20003800200 */
[----:B--2---:R-:W-:-:S05]  /*08c0*/  @P2 HADD2.F32 R16, -RZ, R5.H0_H0 ;  /* 0x20000005ff102230 */ /* 0x004fca0000004100 */
[----:B------:R-:W-:Y:S01]  /*08d0*/  FMUL.FTZ R19, R16, UR18 ;  /* 0x0000001210137c20 */ /* 0x000fe20008410000 */
[----:B---3--:R-:W-:-:S03]  /*08e0*/  @P0 HADD2.F32 R17, -RZ, R6.H0_H0 ;  /* 0x20000006ff110230 */ /* 0x008fc60000004100 */
[----:B------:R-:W-:Y:S01]  /*08f0*/  FMUL.FTZ R6, R19, R16 ;  /* 0x0000001013067220 */ /* 0x000fe20000410000 */
[----:B------:R-:W-:Y:S02]  /*0900*/  IMAD.MOV.U32 R5, RZ, RZ, RZ ;  /* 0x000000ffff057224 */ /* 0x000fe400078e00ff */
[----:B------:R-:W-:Y:S01]  /*0910*/  FMUL.FTZ R19, R17, UR18 ;  /* 0x0000001211137c20 */ /* 0x000fe20008410000 */
[----:B----4-:R-:W-:Y:S02]  /*0920*/  FFMA.FTZ R7, R7, UR20, R6 ;  /* 0x0000001407077c23 */ /* 0x010fe40008010006 */
[----:B------:R-:W1:Y:S01]  /*0930*/  MUFU.RCP R6, UR22 ;  /* 0x0000001600067d08 */ /* 0x000e620008001000 */
[----:B------:R-:W-:Y:S02]  /*0940*/  @P1 HADD2.F32 R5, -RZ, R8.H0_H0 ;  /* 0x20000008ff051230 */ /* 0x000fe40000004100 */
[----:B------:R-:W-:Y:S02]  /*0950*/  HFMA2 R8, -RZ, RZ, 0, 0 ;  /* 0x00000000ff087431 */ /* 0x000fe400000001ff */
[----:B------:R-:W-:-:S02]  /*0960*/  @P3 HADD2.F32 R8, -RZ, R9.H0_H0 ;  /* 0x20000009ff083230 */ /* 0x000fc40000004100 */
[----:B------:R-:W-:Y:S01]  /*0970*/  FMUL.FTZ R9, R16, UR15 ;  /* 0x0000000f10097c20 */ /* 0x000fe20008410000 */
[----:B------:R-:W-:Y:S01]  /*0980*/  FMUL.FTZ R19, R19, R17 ;  /* 0x0000001113137220 */ /* 0x000fe20000410000 */
[----:B------:R-:W-:Y:S02]  /*0990*/  FMUL.FTZ R16, R17, UR15 ;  /* 0x0000000f11107c20 */ /* 0x000fe40008410000 */
[----:B------:R-:W-:Y:S01]  /*09a0*/  FFMA.FTZ R10, R10, UR31, R9 ;  /* 0x0000001f0a0a7c23 */ /* 0x000fe20008010009 */
[----:B------:R-:W-:-:S04]  /*09b0*/  FFMA.FTZ R9, R26, UR20, R19 ;  /* 0x000000141a097c23 */ /* 0x000fc80008010013 */
[-C--:B-1----:R-:W-:Y:S01]  /*09c0*/  FMUL.FTZ R17, R9, R6.reuse ;  /* 0x0000000609117220 */ /* 0x082fe20000410000 */
[----:B------:R-:W-:Y:S01]  /*09d0*/  FFMA.FTZ R11, R11, UR31, R16 ;  /* 0x0000001f0b0b7c23 */ /* 0x000fe20008010010 */
[----:B------:R-:W-:-:S04]  /*09e0*/  FMUL.FTZ R16, R7, R6 ;  /* 0x0000000607107220 */ /* 0x000fc80000410000 */
[----:B------:R-:W1:Y:S01]  /*09f0*/  MUFU.SQRT R17, R17 ;  /* 0x0000001100117308 */ /* 0x000e620000002000 */
[C---:B------:R-:W-:Y:S01]  /*0a00*/  FMUL.FTZ R19, R8.reuse, UR18 ;  /* 0x0000001208137c20 */ /* 0x040fe20008410000 */
[----:B------:R-:W-:-:S06]  /*0a10*/  FMUL.FTZ R26, R8, UR15 ;  /* 0x0000000f081a7c20 */ /* 0x000fcc0008410000 */
[----:B------:R-:W2:Y:S01]  /*0a20*/  MUFU.SQRT R16, R16 ;  /* 0x0000001000107308 */ /* 0x000ea20000002000 */
[----:B------:R-:W-:Y:S01]  /*0a30*/  FMUL.FTZ R19, R19, R8 ;  /* 0x0000000813137220 */ /* 0x000fe20000410000 */
[----:B------:R-:W-:-:S03]  /*0a40*/  FMUL.FTZ R8, R5, UR18 ;  /* 0x0000001205087c20 */ /* 0x000fc60008410000 */
[----:B------:R-:W-:Y:S01]  /*0a50*/  FFMA.FTZ R23, R28, UR20, R19 ;  /* 0x000000141c177c23 */ /* 0x000fe20008010013 */
[----:B------:R-:W-:Y:S01]  /*0a60*/  FMUL.FTZ R8, R8, R5 ;  /* 0x0000000508087220 */ /* 0x000fe20000410000 */
[----:B-1----:R-:W-:Y:S01]  /*0a70*/  FADD.FTZ R28, R17, UR23 ;  /* 0x00000017111c7e21 */ /* 0x002fe20008010000 */
[----:B------:R-:W-:Y:S01]  /*0a80*/  MOV R17, RZ ;  /* 0x000000ff00117202 */ /* 0x000fe20000000f00 */
[----:B------:R-:W-:Y:S02]  /*0a90*/  @P0 HADD2.F32 R17, -RZ, R24.H0_H0 ;  /* 0x20000018ff110230 */ /* 0x000fe40000004100 */
[-C--:B------:R-:W-:Y:S01]  /*0aa0*/  FMUL.FTZ R24, R23, R6.reuse ;  /* 0x0000000617187220 */ /* 0x080fe20000410000 */
[----:B------:R-:W-:Y:S01]  /*0ab0*/  FFMA.FTZ R29, R29, UR20, R8 ;  /* 0x000000141d1d7c23 */ /* 0x000fe20008010008 */
[----:B------:R-:W-:Y:S01]  /*0ac0*/  FFMA.FTZ R27, R27, UR31, R26 ;  /* 0x0000001f1b1b7c23 */ /* 0x000fe2000801001a */
[----:B------:R-:W1:Y:S01]  /*0ad0*/  MUFU.RCP R8, UR21 ;  /* 0x0000001500087d08 */ /* 0x000e620008001000 */
[----:B--2---:R-:W-:Y:S01]  /*0ae0*/  FADD.FTZ R26, R16, UR23 ;  /* 0x00000017101a7e21 */ /* 0x004fe20008010000 */
[----:B------:R-:W-:Y:S01]  /*0af0*/  FMUL.FTZ R6, R29, R6 ;  /* 0x000000061d067220 */ /* 0x000fe20000410000 */
[----:B------:R-:W-:-:S02]  /*0b00*/  HFMA2 R16, -RZ, RZ, 0, 0 ;  /* 0x00000000ff107431 */ /* 0x000fc400000001ff */
[----:B------:R-:W-:-:S03]  /*0b10*/  @P2 HADD2.F32 R16, -RZ, R22.H0_H0 ;  /* 0x20000016ff102230 */ /* 0x000fc60000004100 */
[----:B------:R-:W2:Y:S08]  /*0b20*/  MUFU.SQRT R24, R24 ;  /* 0x0000001800187308 */ /* 0x000eb00000002000 */
[----:B------:R2:W3:Y:S08]  /*0b30*/  MUFU.RCP R19, R26 ;  /* 0x0000001a00137308 */ /* 0x0004f00000001000 */
[----:B------:R-:W4:Y:S08]  /*0b40*/  MUFU.SQRT R22, R6 ;  /* 0x0000000600167308 */ /* 0x000f300000002000 */
[----:B------:R-:W0:Y:S01]  /*0b50*/  MUFU.RCP R28, R28 ;  /* 0x0000001c001c7308 */ /* 0x000e220000001000 */
[----:B------:R-:W-:-:S02]  /*0b60*/  @P3 HADD2.F32 R25, -RZ, R18.H0_H0 ;  /* 0x20000012ff193230 */ /* 0x000fc40000004100 */
[----:B-1----:R-:W-:Y:S01]  /*0b70*/  FMUL.FTZ R18, R10, R8 ;  /* 0x000000080a127220 */ /* 0x002fe20000410000 */
[----:B--2---:R-:W-:-:S03]  /*0b80*/  FADD.FTZ R26, R24, UR23 ;  /* 0x00000017181a7e21 */ /* 0x004fc60008010000 */
[----:B---3--:R-:W-:Y:S01]  /*0b90*/  FMUL.FTZ R19, R18, R19 ;  /* 0x0000001312137220 */ /* 0x008fe20000410000 */
[----:B------:R-:W-:Y:S01]  /*0ba0*/  FMUL.FTZ R18, R11, R8 ;  /* 0x000000080b127220 */ /* 0x000fe20000410000 */
[----:B------:R-:W1:Y:S01]  /*0bb0*/  MUFU.RCP R6, R26 ;  /* 0x0000001a00067308 */ /* 0x000e620000001000 */
[----:B----4-:R-:W-:Y:S01]  /*0bc0*/  FADD.FTZ R22, R22, UR23 ;  /* 0x0000001716167e21 */ /* 0x010fe20008010000 */
[----:B------:R-:W-:-:S06]  /*0bd0*/  FMUL.FTZ R5, R5, UR15 ;  /* 0x0000000f05057c20 */ /* 0x000fcc0008410000 */
[----:B------:R-:W2:Y:S01]  /*0be0*/  MUFU.RCP R22, R22 ;  /* 0x0000001600167308 */ /* 0x000ea20000001000 */
[----:B0-----:R-:W-:Y:S01]  /*0bf0*/  FMUL.FTZ R18, R18, R28 ;  /* 0x0000001c12127220 */ /* 0x001fe20000410000 */
[----:B------:R-:W-:-:S03]  /*0c00*/  FFMA.FTZ R5, R14, UR31, R5 ;  /* 0x0000001f0e057c23 */ /* 0x000fc60008010005 */
[----:B------:R-:W-:Y:S01]  /*0c10*/  FFMA.FTZ R18, R17, UR19, R18 ;  /* 0x0000001311127c23 */ /* 0x000fe20008010012 */
[----:B------:R-:W-:-:S03]  /*0c20*/  FFMA.FTZ R19, R16, UR19, R19 ;  /* 0x0000001310137c23 */ /* 0x000fc60008010013 */
[----:B------:R-:W-:Y:S01]  /*0c30*/  FFMA.FTZ R14, -R18, UR30, R17 ;  /* 0x0000001e120e7c23 */ /* 0x000fe20008010111 */
[----:B------:R-:W-:-:S04]  /*0c40*/  FMUL.FTZ R17, R27, R8 ;  /* 0x000000081b117220 */ /* 0x000fc80000410000 */
[----:B-1----:R-:W-:Y:S01]  /*0c50*/  FMUL.FTZ R6, R17, R6 ;  /* 0x0000000611067220 */ /* 0x002fe20000410000 */
[----:B------:R-:W-:Y:S01]  /*0c60*/  FFMA.FTZ R17, -R19, UR30, R16 ;  /* 0x0000001e13117c23 */ /* 0x000fe20008010110 */
[----:B------:R-:W-:Y:S06]  /*0c70*/  @!P2 BRA `(.L_x_272) ;  /* 0x000000000038a947 */ /* 0x000fec0003800000 */
[----:B------:R-:W-:Y:S01]  /*0c80*/  F2FP.F16.F32.PACK_AB R17, RZ, R17 ;  /* 0x00000011ff11723e */ /* 0x000fe200000000ff */
[C---:B------:R-:W-:Y:S01]  /*0c90*/  IMAD.SHL.U32 R18, R0.reuse, 0x4, RZ ;  /* 0x0000000400127824 */ /* 0x040fe200078e00ff */
[----:B------:R-:W-:Y:S02]  /*0ca0*/  SHF.R.S32.HI R19, RZ, 0x1f, R0 ;  /* 0x0000001fff137819 */ /* 0x000fe40000011400 */
[C---:B------:R-:W-:Y:S02]  /*0cb0*/  LEA R16, P2, R0.reuse, UR28, 0x1 ;  /* 0x0000001c00107c11 */ /* 0x040fe4000f8408ff */
[----:B------:R-:W-:Y:S02]  /*0cc0*/  PRMT R24, R17, 0x7610, R24 ;  /* 0x0000761011187816 */ /* 0x000fe40000000018 */
[C-C-:B------:R-:W-:Y:S02]  /*0cd0*/  LEA.HI.X R17, R0.reuse, UR12, R19.reuse, 0x1, P2 ;  /* 0x0000000c00117c11 */ /* 0x140fe400090f0c13 */
[----:B------:R-:W-:-:S03]  /*0ce0*/  SHF.L.U64.HI R19, R0, 0x2, R19 ;  /* 0x0000000200137819 */ /* 0x000fc60000010213 */
[----:B------:R0:W-:Y:S02]  /*0cf0*/  STG.E.U16 desc[UR26][R16.64], R24 ;  /* 0x0000001810007986 */ /* 0x0001e4000c10151a */
[C---:B0-----:R-:W-:Y:S02]  /*0d00*/  IADD3 R16, P2, PT, R18.reuse, UR29, RZ ;  /* 0x0000001d12107c10 */ /* 0x041fe4000ff5e0ff */
[----:B------:R-:W-:Y:S02]  /*0d10*/  IADD3 R18, P4, PT, R18, UR8, RZ ;  /* 0x0000000812127c10 */ /* 0x000fe4000ff9e0ff */
[C---:B------:R-:W-:Y:S02]  /*0d20*/  IADD3.X R17, PT, PT, R19.reuse, UR14, RZ, P2, !PT ;  /* 0x0000000e13117c10 */ /* 0x040fe400097fe4ff */
[----:B------:R-:W-:-:S03]  /*0d30*/  IADD3.X R19, PT, PT, R19, UR9, RZ, P4, !PT ;  /* 0x0000000913137c10 */ /* 0x000fc6000a7fe4ff */
[----:B------:R0:W-:Y:S04]  /*0d40*/  STG.E desc[UR26][R16.64], R10 ;  /* 0x0000000a10007986 */ /* 0x0001e8000c10191a */
[----:B------:R0:W-:Y:S02]  /*0d50*/  STG.E desc[UR26][R18.64], R7 ;  /* 0x0000000712007986 */ /* 0x0001e4000c10191a */
.L_x_272:
[----:B------:R-:W-:Y:S05]  /*0d60*/  BSYNC.RECONVERGENT B0 ;  /* 0x0000000000007941 */ /* 0x000fea0003800200 */
.L_x_271:
[----:B0-----:R-:W-:Y:S01]  /*0d70*/  FFMA.FTZ R10, R25, UR19, R6 ;  /* 0x00000013190a7c23 */ /* 0x001fe20008010006 */
[----:B------:R-:W-:Y:S01]  /*0d80*/  FMUL.FTZ R17, R5, R8 ;  /* 0x0000000805117220 */ /* 0x000fe20000410000 */
[----:B------:R-:W-:Y:S01]  /*0d90*/  @P0 F2FP.F16.F32.PACK_AB R14, RZ, R14 ;  /* 0x0000000eff0e023e */ /* 0x000fe200000000ff */
[----:B------:R-:W-:Y:S02]  /*0da0*/  IMAD.U32 R19, RZ, RZ, UR14 ;  /* 0x0000000eff137e24 */ /* 0x000fe4000f8e00ff */
[----:B------:R-:W-:Y:S01]  /*0db0*/  FFMA.FTZ R8, -R10, UR30, R25 ;  /* 0x0000001e0a087c23 */ /* 0x000fe20008010119 */
[----:B------:R-:W-:Y:S02]  /*0dc0*/  HFMA2 R10, -RZ, RZ, 0, 0 ;  /* 0x00000000ff0a7431 */ /* 0x000fe400000001ff */
[----:B-----5:R-:W-:Y:S02]  /*0dd0*/  @P1 HADD2.F32 R10, -RZ, R15.H0_H0 ;  /* 0x2000000fff0a1230 */ /* 0x020fe40000004100 */
[----:B--2---:R-:W-:Y:S01]  /*0de0*/  FMUL.FTZ R17, R17, R22 ;  /* 0x0000001611117220 */ /* 0x004fe20000410000 */
[----:B------:R-:W-:Y:S01]  /*0df0*/  MOV R6, UR28 ;  /* 0x0000001c00067c02 */ /* 0x000fe20008000f00 */
[----:B------:R-:W-:Y:S01]  /*0e00*/  UIADD3 UR4, UP0, UPT, UR24, UR4, URZ ;  /* 0x0000000418047290 */ /* 0x000fe2000ff1e0ff */
[----:B------:R-:W-:Y:S01]  /*0e10*/  MOV R7, UR12 ;  /* 0x0000000c00077c02 */ /* 0x000fe20008000f00 */
[----:B------:R-:W-:Y:S01]  /*0e20*/  FFMA.FTZ R15, R10, UR19, R17 ;  /* 0x000000130a0f7c23 */ /* 0x000fe20008010011 */
[----:B------:R-:W-:Y:S01]  /*0e30*/  PRMT R26, R14, 0x7610, R26 ;  /* 0x000076100e1a7816 */ /* 0x000fe2000000001a */
[----:B------:R-:W-:Y:S01]  /*0e40*/  UIADD3.X UR5, UPT, UPT, URZ, UR5, URZ, UP0, !UPT ;  /* 0x00000005ff057290 */ /* 0x000fe200087fe4ff */
[----:B------:R-:W-:Y:S01]  /*0e50*/  MOV R18, UR29 ;  /* 0x0000001d00127c02 */ /* 0x000fe20008000f00 */
[----:B------:R-:W-:Y:S01]  /*0e60*/  IMAD.WIDE R24, R4, 0x2, R6 ;  /* 0x0000000204187825 */ /* 0x000fe200078e0206 */
[----:B------:R-:W-:-:S03]  /*0e70*/  MOV R14, 0x4 ;  /* 0x00000004000e7802 */ /* 0x000fc60000000f00 */
[----:B------:R-:W-:Y:S01]  /*0e80*/  FFMA.FTZ R22, -R15, UR30, R10 ;  /* 0x0000001e0f167c23 */ /* 0x000fe2000801010a */
[----:B------:R-:W-:Y:S01]  /*0e90*/  @P3 F2FP.F16.F32.PACK_AB R10, RZ, R8 ;  /* 0x00000008ff0a323e */ /* 0x000fe200000000ff */
[C---:B------:R-:W-:Y:S01]  /*0ea0*/  IMAD.WIDE R16, R4.reuse, 0x4, R18 ;  /* 0x0000000404107825 */ /* 0x040fe200078e0212 */
[----:B------:R0:W-:Y:S01]  /*0eb0*/  @P0 STG.E.U16 desc[UR26][R24.64], R26 ;  /* 0x0000001a18000986 */ /* 0x0001e2000c10151a */
[----:B------:R-:W-:Y:S01]  /*0ec0*/  UISETP.GE.U32.AND UP0, UPT, UR4, UR10, UPT ;  /* 0x0000000a0400728c */ /* 0x000fe2000bf06070 */
[----:B------:R-:W-:Y:S01]  /*0ed0*/  @P1 F2FP.F16.F32.PACK_AB R8, RZ, R22 ;  /* 0x00000016ff08123e */ /* 0x000fe200000000ff */
[----:B------:R-:W-:Y:S01]  /*0ee0*/  IMAD.WIDE R14, R4, R14, UR8 ;  /* 0x00000008040e7e25 */ /* 0x000fe2000f8e020e */
[----:B------:R-:W-:Y:S03]  /*0ef0*/  @P0 STG.E desc[UR26][R16.64], R11 ;  /* 0x0000000b10000986 */ /* 0x000fe6000c10191a */
[----:B------:R-:W-:Y:S01]  /*0f00*/  HFMA2 R22, -RZ, RZ, 0, 2.384185791015625e-07 ;  /* 0x00000004ff167431 */ /* 0x000fe200000001ff */
[----:B------:R-:W-:Y:S01]  /*0f10*/  UISETP.GE.AND.EX UP0, UPT, UR5, UR11, UPT, UP0 ;  /* 0x0000000b0500728c */ /* 0x000fe2000bf06300 */
[----:B------:R-:W-:Y:S01]  /*0f20*/  @P3 IMAD.WIDE R6, R3, 0x2, R6 ;  /* 0x0000000203063825 */ /* 0x000fe200078e0206 */
[----:B------:R1:W-:Y:S01]  /*0f30*/  @P0 STG.E desc[UR26][R14.64], R9 ;  /* 0x000000090e000986 */ /* 0x0003e2000c10191a */
[----:B------:R-:W-:-:S02]  /*0f40*/  IADD3 R0, PT, PT, R0, UR24, RZ ;  /* 0x0000001800007c10 */ /* 0x000fc4000fffe0ff */
[----:B------:R-:W-:Y:S02]  /*0f50*/  VIADD R4, R4, UR24 ;  /* 0x0000001804047c36 */ /* 0x000fe40008000000 */
[----:B0-----:R-:W-:-:S04]  /*0f60*/  IMAD.WIDE R24, R3, 0x4, R18 ;  /* 0x0000000403187825 */ /* 0x001fc800078e0212 */
[C---:B------:R-:W-:Y:S01]  /*0f70*/  IMAD.WIDE R18, R3.reuse, R22, UR8 ;  /* 0x0000000803127e25 */ /* 0x040fe2000f8e0216 */
[----:B------:R-:W-:Y:S02]  /*0f80*/  IADD3 R3, PT, PT, R3, UR24, RZ ;  /* 0x0000001803037c10 */ /* 0x000fe4000fffe0ff */
[----:B-1----:R-:W-:Y:S02]  /*0f90*/  PRMT R15, R10, 0x7610, R15 ;  /* 0x000076100a0f7816 */ /* 0x002fe4000000000f */
[----:B------:R-:W-:-:S03]  /*0fa0*/  MOV R10, 0x4 ;  /* 0x00000004000a7802 */ /* 0x000fc60000000f00 */
[----:B------:R0:W-:Y:S02]  /*0fb0*/  @P3 STG.E.U16 desc[UR26][R6.64], R15 ;  /* 0x0000000f06003986 */ /* 0x0001e4000c10151a */
[C---:B------:R-:W-:Y:S01]  /*0fc0*/  IMAD.WIDE R10, R2.reuse, R10, UR8 ;  /* 0x00000008020a7e25 */ /* 0x040fe2000f8e020a */
[----:B------:R-:W-:Y:S01]  /*0fd0*/  IADD3 R2, PT, PT, R2, UR24, RZ ;  /* 0x0000001802027c10 */ /* 0x000fe2000fffe0ff */
[----:B------:R0:W-:Y:S04]  /*0fe0*/  @P3 STG.E desc[UR26][R24.64], R27 ;  /* 0x0000001b18003986 */ /* 0x0001e8000c10191a */
[----:B------:R0:W-:Y:S04]  /*0ff0*/  @P3 STG.E desc[UR26][R18.64], R23 ;  /* 0x0000001712003986 */ /* 0x0001e8000c10191a */
[----:B------:R0:W-:Y:S04]  /*1000*/  @P1 STG.E.U16 desc[UR26][R20.64], R8 ;  /* 0x0000000814001986 */ /* 0x0001e8000c10151a */
[----:B------:R0:W-:Y:S04]  /*1010*/  @P1 STG.E desc[UR26][R12.64], R5 ;  /* 0x000000050c001986 */ /* 0x0001e8000c10191a */
[----:B------:R0:W-:Y:S01]  /*1020*/  @P1 STG.E desc[UR26][R10.64], R29 ;  /* 0x0000001d0a001986 */ /* 0x0001e2000c10191a */
[----:B------:R-:W-:Y:S05]  /*1030*/  BRA.U !UP0, `(.L_x_273) ;  /* 0xfffffff108f07547 */ /* 0x000fea000b83ffff */
[----:B------:R-:W-:Y:S05]  /*1040*/  EXIT ;  /* 0x000000000000794d */ /* 0x000fea0003800000 */
.L_x_270:
[----:B------:R-:W2:Y:S01]  /*1050*/  LDC R5, c[0x0][0x360] ;  /* 0x0000d800ff057b82 */ /* 0x000ea20000000800 */
[----:B------:R-:W-:Y:S01]  /*1060*/  IADD3 R2, PT, PT, R0, UR25, RZ ;  /* 0x0000001900027c10 */ /* 0x000fe2000fffe0ff */
        /* <DEDUP_REMOVED lines=10> */
.L_x_282:
[----:B------:R-:W-:Y:S01]  /*1110*/  ISETP.LT.U32.AND P1, PT, R0, UR10, PT ;  /* 0x0000000a00007c0c */ /* 0x000fe2000bf21070 */
[----:B--2---:R-:W-:Y:S01]  /*1120*/  IMAD.U32 R8, RZ, RZ, UR11 ;  /* 0x0000000bff087e24 */ /* 0x004fe2000f8e00ff */
[----:B-1----:R-:W-:Y:S02]  /*1130*/  SHF.R.S32.HI R6, RZ, 0x1f, R0 ;  /* 0x0000001fff067819 */ /* 0x002fe40000011400 */
[----:B------:R-:W-:Y:S02]  /*1140*/  MOV R5, UR11 ;  /* 0x0000000b00057c02 */ /* 0x000fe40008000f00 */
[----:B------:R-:W-:Y:S02]  /*1150*/  ISETP.LT.U32.AND P2, PT, R3, UR10, PT ;  /* 0x0000000a03007c0c */ /* 0x000fe4000bf41070 */
[----:B------:R-:W-:Y:S02]  /*1160*/  ISETP.GT.AND.EX P1, PT, R5, R6, PT, P1 ;  /* 0x000000060500720c */ /* 0x000fe40003f24310 */
[----:B------:R-:W-:-:S02]  /*1170*/  ISETP.LT.U32.AND P0, PT, R2, UR10, PT ;  /* 0x0000000a02007c0c */ /* 0x000fc4000bf01070 */
[----:B------:R-:W-:Y:S02]  /*1180*/  SHF.R.S32.HI R10, RZ, 0x1f, R3 ;  /* 0x0000001fff0a7819 */ /* 0x000fe40000011403 */
[----:B------:R-:W-:Y:S02]  /*1190*/  SHF.R.S32.HI R11, RZ, 0x1f, R2 ;  /* 0x0000001fff0b7819 */ /* 0x000fe40000011402 */
[----:B------:R-:W-:Y:S02]  /*11a0*/  ISETP.GT.AND.EX P2, PT, R5, R10, PT, P2 ;  /* 0x0000000a0500720c */ /* 0x000fe40003f44320 */
[----:B------:R-:W-:Y:S02]  /*11b0*/  ISETP.GT.AND.EX P0, PT, R8, R11, PT, P0 ;  /* 0x0000000b0800720c */ /* 0x000fe40003f04300 */
[----:B------:R-:W-:Y:S02]  /*11c0*/  ISETP.LT.U32.AND P3, PT, R4, UR10, PT ;  /* 0x0000000a04007c0c */ /* 0x000fe4000bf61070 */
[----:B------:R-:W-:-:S02]  /*11d0*/  @P1 IADD3 R5, P4, PT, R0, UR16, RZ ;  /* 0x0000001000051c10 */ /* 0x000fc4000ff9e0ff */
[----:B------:R-:W-:Y:S02]  /*11e0*/  SHF.R.S32.HI R9, RZ, 0x1f, R4 ;  /* 0x0000001fff097819 */ /* 0x000fe40000011404 */
[----:B------:R-:W-:Y:S02]  /*11f0*/  @P1 IADD3.X R6, PT, PT, R6, UR13, RZ, P4, !PT ;  /* 0x0000000d06061c10 */ /* 0x000fe4000a7fe4ff */
[----:B0-----:R-:W-:Y:S02]  /*1200*/  @P1 LEA R20, P4, R5, UR6, 0x1 ;  /* 0x0000000605141c11 */ /* 0x001fe4000f8808ff */
[----:B------:R-:W-:Y:S02]  /*1210*/  MOV R14, UR28 ;  /* 0x0000001c000e7c02 */ /* 0x000fe40008000f00 */
[----:B------:R-:W-:Y:S02]  /*1220*/  MOV R15, UR12 ;  /* 0x0000000c000f7c02 */ /* 0x000fe40008000f00 */
[----:B------:R-:W-:-:S02]  /*1230*/  ISETP.GT.AND.EX P3, PT, R8, R9, PT, P3 ;  /* 0x000000090800720c */ /* 0x000fc40003f64330 */
[----:B------:R-:W-:Y:S01]  /*1240*/  @P1 LEA.HI.X R21, R5, UR7, R6, 0x1, P4 ;  /* 0x0000000705151c11 */ /* 0x000fe2000a0f0c06 */
[----:B------:R-:W-:Y:S01]  /*1250*/  IMAD.WIDE R12, R0, 0x2, R14 ;  /* 0x00000002000c7825 */ /* 0x000fe200078e020e */
[----:B------:R-:W-:Y:S02]  /*1260*/  @P0 IADD3 R8, P4, PT, R2, UR16, RZ ;  /* 0x0000001002080c10 */ /* 0x000fe4000ff9e0ff */
[----:B------:R-:W-:Y:S01]  /*1270*/  @P2 IADD3 R5, P5, PT, R3, UR16, RZ ;  /* 0x0000001003052c10 */ /* 0x000fe2000ffbe0ff */
[----:B-1----:R0:W2:Y:S01]  /*1280*/  @P1 LDG.E.U16 R7, desc[UR26][R20.64] ;  /* 0x0000001a14071981 */ /* 0x0020a2000c1e1500 */
[----:B------:R-:W-:Y:S02]  /*1290*/  @P0 IADD3.X R11, PT, PT, R11, UR13, RZ, P4, !PT ;  /* 0x0000000d0b0b0c10 */ /* 0x000fe4000a7fe4ff */
[----:B------:R-:W-:Y:S01]  /*12a0*/  @P2 IADD3.X R6, PT, PT, R10, UR13, RZ, P5, !PT ;  /* 0x0000000d0a062c10 */ /* 0x000fe2000affe4ff */
[----:B------:R-:W3:Y:S01]  /*12b0*/  @P1 LDG.E.U16 R25, desc[UR26][R12.64] ;  /* 0x0000001a0c191981 */ /* 0x000ee2000c1e1500 */
[----:B------:R-:W-:-:S02]  /*12c0*/  @P2 LEA R18, P5, R5, UR6, 0x1 ;  /* 0x0000000605122c11 */ /* 0x000fc4000f8a08ff */
[----:B------:R-:W-:Y:S01]  /*12d0*/  @P0 LEA R22, P4, R8, UR6, 0x1 ;  /* 0x0000000608160c11 */ /* 0x000fe2000f8808ff */
[----:B------:R-:W-:Y:S01]  /*12e0*/  IMAD.WIDE R26, R2, 0x2, R14 ;  /* 0x00000002021a7825 */ /* 0x000fe200078e020e */
[----:B------:R-:W-:Y:S02]  /*12f0*/  @P2 LEA.HI.X R19, R5, UR7, R6, 0x1, P5 ;  /* 0x0000000705132c11 */ /* 0x000fe4000a8f0c06 */
[----:B------:R-:W-:Y:S02]  /*1300*/  @P0 LEA.HI.X R23, R8, UR7, R11, 0x1, P4 ;  /* 0x0000000708170c11 */ /* 0x000fe4000a0f0c0b */
[----:B------:R-:W-:Y:S01]  /*1310*/  @P3 IADD3 R24, P4, PT, R4, UR16, RZ ;  /* 0x0000001004183c10 */ /* 0x000fe2000ff9e0ff */
[----:B------:R-:W-:Y:S01]  /*1320*/  IMAD.WIDE R28, R3, 0x2, R14 ;  /* 0x00000002031c7825 */ /* 0x000fe200078e020e */
[----:B------:R1:W4:Y:S01]  /*1330*/  @P2 LDG.E.U16 R5, desc[UR26][R18.64] ;  /* 0x0000001a12052981 */ /* 0x000322000c1e1500 */
[----:B------:R-:W-:Y:S02]  /*1340*/  MOV R16, UR29 ;  /* 0x0000001d00107c02 */ /* 0x000fe40008000f00 */
[----:B------:R-:W-:Y:S01]  /*1350*/  @P3 IADD3.X R9, PT, PT, R9, UR13, RZ, P4, !PT ;  /* 0x0000000d09093c10 */ /* 0x000fe2000a7fe4ff */
[----:B------:R-:W5:Y:S01]  /*1360*/  @P0 LDG.E.U16 R26, desc[UR26][R26.64] ;  /* 0x0000001a1a1a0981 */ /* 0x000f62000c1e1500 */
[----:B------:R-:W-:Y:S01]  /*1370*/  MOV R17, UR14 ;  /* 0x0000000e00117c02 */ /* 0x000fe20008000f00 */
[----:B0-----:R-:W-:-:S02]  /*1380*/  IMAD.MOV.U32 R21, RZ, RZ, 0x4 ;  /* 0x00000004ff157424 */ /* 0x001fc400078e00ff */
[----:B------:R-:W5:Y:S01]  /*1390*/  @P0 LDG.E.U16 R6, desc[UR26][R22.64] ;  /* 0x0000001a16060981 */ /* 0x000f62000c1e1500 */
[----:B-1----:R-:W-:Y:S01]  /*13a0*/  @P3 LEA R18, P4, R24, UR6, 0x1 ;  /* 0x0000000618123c11 */ /* 0x002fe2000f8808ff */
[----:B------:R-:W-:Y:S02]  /*13b0*/  HFMA2 R8, -RZ, RZ, 0, 0 ;  /* 0x00000000ff087431 */ /* 0x000fe400000001ff */
[----:B------:R0:W5:Y:S01]  /*13c0*/  @P2 LDG.E.U16 R28, desc[UR26][R28.64] ;  /* 0x0000001a1c1c2981 */ /* 0x000162000c1e1500 */
[----:B------:R-:W-:Y:S01]  /*13d0*/  IMAD.WIDE R12, R0, 0x4, R16 ;  /* 0x00000004000c7825 */ /* 0x000fe200078e0210 */
[----:B------:R-:W-:Y:S02]  /*13e0*/  @P3 LEA.HI.X R19, R24, UR7, R9, 0x1, P4 ;  /* 0x0000000718133c11 */ /* 0x000fe4000a0f0c09 */
[----:B------:R-:W-:Y:S01]  /*13f0*/  MOV R11, RZ ;  /* 0x000000ff000b7202 */ /* 0x000fe20000000f00 */
[----:B------:R-:W-:Y:S01]  /*1400*/  IMAD.WIDE R20, R0, R21, UR8 ;  /* 0x0000000800147e25 */ /* 0x000fe2000f8e0215 */
[----:B------:R1:W5:Y:S01]  /*1410*/  @P1 LDG.E R8, desc[UR26][R12.64] ;  /* 0x0000001a0c081981 */ /* 0x000362000c1e1900 */
[----:B0-----:R-:W-:-:S03]  /*1420*/  MOV R29, 0x4 ;  /* 0x00000004001d7802 */ /* 0x001fc60000000f00 */
[----:B------:R-:W5:Y:S01]  /*1430*/  @P3 LDG.E.U16 R9, desc[UR26][R18.64] ;  /* 0x0000001a12093981 */ /* 0x000f62000c1e1500 */
[----:B------:R-:W-:-:S03]  /*1440*/  HFMA2 R24, -RZ, RZ, 0, 0 ;  /* 0x00000000ff187431 */ /* 0x000fc600000001ff */
[----:B------:R0:W5:Y:S01]  /*1450*/  @P1 LDG.E R11, desc[UR26][R20.64] ;  /* 0x0000001a140b1981 */ /* 0x000162000c1e1900 */
[----:B-1----:R-:W-:-:S04]  /*1460*/  @P2 LEA R12, P4, R3, UR8, 0x2 ;  /* 0x00000008030c2c11 */ /* 0x002fc8000f8810ff */
[----:B------:R-:W-:Y:S02]  /*1470*/  @P2 LEA.HI.X R13, R3, UR9, R10, 0x2, P4 ;  /* 0x00000009030d2c11 */ /* 0x000fe4000a0f140a */
[----:B------:R-:W-:Y:S01]  /*1480*/  MOV R10, RZ ;  /* 0x000000ff000a7202 */ /* 0x000fe20000000f00 */
[----:B0-----:R-:W-:-:S05]  /*1490*/  IMAD.WIDE R20, R2, R29, UR8 ;  /* 0x0000000802147e25 */ /* 0x001fca000f8e021d */
[----:B------:R0:W5:Y:S04]  /*14a0*/  @P2 LDG.E R10, desc[UR26][R12.64] ;  /* 0x0000001a0c0a2981 */ /* 0x000168000c1e1900 */
[----:B------:R-:W5:Y:S01]  /*14b0*/  @P0 LDG.E R24, desc[UR26][R20.64] ;  /* 0x0000001a14180981 */ /* 0x000f62000c1e1900 */
[----:B------:R-:W-:Y:S02]  /*14c0*/  HFMA2 R27, -RZ, RZ, 0, 0 ;  /* 0x00000000ff1b7431 */ /* 0x000fe400000001ff */
[----:B------:R-:W-:Y:S01]  /*14d0*/  IMAD.WIDE R22, R2, 0x4, R16 ;  /* 0x0000000402167825 */ /* 0x000fe200078e0210 */
[----:B0-----:R-:W-:-:S04]  /*14e0*/  CS2R R12, SRZ ;  /* 0x00000000000c7805 */ /* 0x001fc8000001ff00 */
[----:B------:R0:W5:Y:S01]  /*14f0*/  @P0 LDG.E R27, desc[UR26][R22.64] ;  /* 0x0000001a161b0981 */ /* 0x000162000c1e1900 */
[----:B------:R-:W-:-:S05]  /*1500*/  IMAD.WIDE R18, R4, 0x2, R14 ;  /* 0x0000000204127825 */ /* 0x000fca00078e020e */
[----:B------:R-:W5:Y:S01]  /*1510*/  @P3 LDG.E.U16 R29, desc[UR26][R18.64] ;  /* 0x0000001a121d3981 */ /* 0x000f62000c1e1500 */
[----:B0-----:R-:W-:-:S05]  /*1520*/  IMAD.WIDE R22, R3, 0x4, R16 ;  /* 0x0000000403167825 */ /* 0x001fca00078e0210 */
[----:B------:R0:W5:Y:S02]  /*1530*/  @P2 LDG.E R12, desc[UR26][R22.64] ;  /* 0x0000001a160c2981 */ /* 0x000164000c1e1900 */
[----:B0-----:R-:W-:Y:S01]  /*1540*/  IMAD.MOV.U32 R22, RZ, RZ, RZ ;  /* 0x000000ffff167224 */ /* 0x001fe200078e00ff */
[----:B------:R-:W-:Y:S01]  /*1550*/  CS2R R20, SRZ ;  /* 0x0000000000147805 */ /* 0x000fe2000001ff00 */
[----:B------:R-:W-:-:S04]  /*1560*/  IMAD.WIDE R16, R4, 0x4, R16 ;  /* 0x0000000404107825 */ /* 0x000fc800078e0210 */
[----:B--2---:R-:W-:Y:S02]  /*1570*/  @P1 HADD2.F32 R22, -RZ, R7.H0_H0 ;  /* 0x20000007ff161230 */ /* 0x004fe40000004100 */
[----:B------:R-:W-:Y:S02]  /*1580*/  HFMA2 R7, -RZ, RZ, 0, 0 ;  /* 0x00000000ff077431 */ /* 0x000fe400000001ff */
[----:B---3--:R-:W-:-:S05]  /*1590*/  @P1 HADD2.F32 R7, -RZ, R25.H0_H0 ;  /* 0x20000019ff071230 */ /* 0x008fca0000004100 */
[----:B------:R-:W-:-:S04]  /*15a0*/  FFMA.FTZ R22, R7, UR19, R22 ;  /* 0x0000001307167c23 */ /* 0x000fc80008010016 */
[C---:B------:R-:W-:Y:S01]  /*15b0*/  FMUL.FTZ R25, R22.reuse, UR18 ;  /* 0x0000001216197c20 */ /* 0x040fe20008410000 */
[----:B----4-:R-:W-:Y:S01]  /*15c0*/  @P2 HADD2.F32 R20, -RZ, R5.H0_H0 ;  /* 0x20000005ff142230 */ /* 0x010fe20000004100 */
[----:B------:R-:W-:Y:S01]  /*15d0*/  MOV R5, RZ ;  /* 0x000000ff00057202 */ /* 0x000fe20000000f00 */
[----:B-----5:R-:W-:Y:S02]  /*15e0*/  @P0 HADD2.F32 R5, -RZ, R26.H0_H0 ;  /* 0x2000001aff050230 */ /* 0x020fe40000004100 */
[C---:B------:R-:W-:Y:S01]  /*15f0*/  FMUL.FTZ R26, R22.reuse, R25 ;  /* 0x00000019161a7220 */ /* 0x040fe20000410000 */
[----:B------:R-:W-:Y:S02]  /*1600*/  IMAD.MOV.U32 R25, RZ, RZ, RZ ;  /* 0x000000ffff197224 */ /* 0x000fe400078e00ff */
[----:B------:R-:W-:Y:S02]  /*1610*/  @P0 HADD2.F32 R21, -RZ, R6.H0_H0 ;  /* 0x20000006ff150230 */ /* 0x000fe40000004100 */
[----:B------:R-:W-:Y:S01]  /*1620*/  FMUL.FTZ R23, R22, UR15 ;  /* 0x0000000f16177c20 */ /* 0x000fe20008410000 */
[----:B------:R-:W-:-:S02]  /*1630*/  @P2 HADD2.F32 R13, -RZ, R28.H0_H0 ;  /* 0x2000001cff0d2230 */ /* 0x000fc40000004100 */
[----:B------:R-:W-:Y:S01]  /*1640*/  FFMA.FTZ R22, R5, UR19, R21 ;  /* 0x0000001305167c23 */ /* 0x000fe20008010015 */
[----:B------:R-:W-:Y:S01]  /*1650*/  HFMA2 R6, -RZ, RZ, 0, 0 ;  /* 0x00000000ff067431 */ /* 0x000fe200000001ff */
[----:B------:R-:W2:Y:S01]  /*1660*/  @P3 LDG.E R25, desc[UR26][R16.64] ;  /* 0x0000001a10193981 */ /* 0x000ea2000c1e1900 */
[----:B------:R-:W-:Y:S01]  /*1670*/  FFMA.FTZ R20, R13, UR19, R20 ;  /* 0x000000130d147c23 */ /* 0x000fe20008010014 */
[----:B------:R-:W-:Y:S01]  /*1680*/  FFMA.FTZ R8, R8, UR20, R23 ;  /* 0x0000001408087c23 */ /* 0x000fe20008010017 */
[----:B------:R-:W-:Y:S02]  /*1690*/  @P3 HADD2.F32 R6, -RZ, R9.H0_H0 ;  /* 0x20000009ff063230 */ /* 0x000fe40000004100 */
[----:B------:R-:W-:Y:S01]  /*16a0*/  FMUL.FTZ R9, R22, UR18 ;  /* 0x0000001216097c20 */ /* 0x000fe20008410000 */
[----:B------:R-:W-:Y:S01]  /*16b0*/  FMUL.FTZ R23, R20, UR18 ;  /* 0x0000001214177c20 */ /* 0x000fe20008410000 */
[----:B------:R-:W-:Y:S02]  /*16c0*/  FFMA.FTZ R21, R11, UR21, R26 ;  /* 0x000000150b157c23 */ /* 0x000fe4000801001a */
[----:B------:R-:W-:Y:S01]  /*16d0*/  FMUL.FTZ R11, R22, R9 ;  /* 0x00000009160b7220 */ /* 0x000fe20000410000 */
[----:B------:R-:W-:Y:S01]  /*16e0*/  FMUL.FTZ R23, R20, R23 ;  /* 0x0000001714177220 */ /* 0x000fe20000410000 */
[----:B------:R-:W-:-:S03]  /*16f0*/  FMUL.FTZ R26, R22, UR15 ;  /* 0x0000000f161a7c20 */ /* 0x000fc60008410000 */
[----:B------:R-:W-:Y:S01]  /*1700*/  FFMA.FTZ R22, R10, UR21, R23 ;  /* 0x000000150a167c23 */ /* 0x000fe20008010017 */
[----:B------:R-:W-:Y:S01]  /*1710*/  FFMA.FTZ R24, R24, UR21, R11 ;  /* 0x0000001518187c23 */ /* 0x000fe2000801000b */
[----:B------:R-:W-:Y:S01]  /*1720*/  HFMA2 R11, -RZ, RZ, 0, 2.384185791015625e-07 ;  /* 0x00000004ff0b7431 */ /* 0x000fe200000001ff */
[----:B------:R-:W-:-:S04]  /*1730*/  MOV R23, RZ ;  /* 0x000000ff00177202 */ /* 0x000fc80000000f00 */
[----:B------:R-:W-:-:S05]  /*1740*/  IMAD.WIDE R10, R4, R11, UR8 ;  /* 0x00000008040a7e25 */ /* 0x000fca000f8e020b */
[----:B------:R-:W3:Y:S01]  /*1750*/  @P3 LDG.E R23, desc[UR26][R10.64] ;  /* 0x0000001a0a173981 */ /* 0x000ee2000c1e1900 */
[----:B------:R-:W-:Y:S01]  /*1760*/  MOV R9, RZ ;  /* 0x000000ff00097202 */ /* 0x000fe20000000f00 */
[----:B------:R-:W-:Y:S02]  /*1770*/  @P3 HADD2.F32 R9, -RZ, R29.H0_H0 ;  /* 0x2000001dff093230 */ /* 0x000fe40000004100 */
[----:B------:R-:W-:-:S03]  /*1780*/  FMUL.FTZ R29, R20, UR15 ;  /* 0x0000000f141d7c20 */ /* 0x000fc60008410000 */
[----:B------:R-:W-:Y:S01]  /*1790*/  FFMA.FTZ R6, R9, UR19, R6 ;  /* 0x0000001309067c23 */ /* 0x000fe20008010006 */
[----:B------:R-:W-:-:S03]  /*17a0*/  FFMA.FTZ R12, R12, UR20, R29 ;  /* 0x000000140c0c7c23 */ /* 0x000fc6000801001d */
[----:B------:R-:W-:-:S04]  /*17b0*/  FMUL.FTZ R29, R6, UR18 ;  /* 0x00000012061d7c20 */ /* 0x000fc80008410000 */
[C---:B------:R-:W-:Y:S01]  /*17c0*/  FMUL.FTZ R20, R6.reuse, R29 ;  /* 0x0000001d06147220 */ /* 0x040fe20000410000 */
[----:B------:R-:W-:Y:S01]  /*17d0*/  FMUL.FTZ R6, R6, UR15 ;  /* 0x0000000f06067c20 */ /* 0x000fe20008410000 */
[----:B------:R-:W-:Y:S02]  /*17e0*/  ISETP.LT.U32.AND P1, PT, R0, UR10, PT ;  /* 0x0000000a00007c0c */ /* 0x000fe4000bf21070 */
[----:B------:R-:W-:Y:S01]  /*17f0*/  MOV R29, UR11 ;  /* 0x0000000b001d7c02 */ /* 0x000fe20008000f00 */
[----:B------:R-:W-:Y:S01]  /*1800*/  BSSY.RECONVERGENT B0, `(.L_x_274) ;  /* 0x000001c000007945 */ /* 0x000fe20003800200 */
[----:B------:R-:W-:Y:S01]  /*1810*/  FFMA.FTZ R27, R27, UR20, R26 ;  /* 0x000000141b1b7c23 */ /* 0x000fe2000801001a */
[----:B--2---:R-:W-:Y:S01]  /*1820*/  FFMA.FTZ R25, R25, UR20, R6 ;  /* 0x0000001419197c23 */ /* 0x004fe20008010006 */
[----:B------:R-:W-:-:S04]  /*1830*/  SHF.R.S32.HI R6, RZ, 0x1f, R0 ;  /* 0x0000001fff067819 */ /* 0x000fc80000011400 */
[----:B------:R-:W-:Y:S01]  /*1840*/  ISETP.GT.AND.EX P1, PT, R29, R6, PT, P1 ;  /* 0x000000061d00720c */ /* 0x000fe20003f24310 */
[----:B---3--:R-:W-:-:S12]  /*1850*/  FFMA.FTZ R23, R23, UR21, R20 ;  /* 0x0000001517177c23 */ /* 0x008fd80008010014 */
[----:B------:R-:W-:Y:S05]  /*1860*/  @!P1 BRA `(.L_x_275) ;  /* 0x0000000000549947 */ /* 0x000fea0003800000 */
[----:B------:R-:W0:Y:S08]  /*1870*/  MUFU.RCP R20, UR22 ;  /* 0x0000001600147d08 */ /* 0x000e300008001000 */
[----:B------:R-:W1:Y:S01]  /*1880*/  MUFU.RCP R28, UR30 ;  /* 0x0000001e001c7d08 */ /* 0x000e620008001000 */
[----:B0-----:R-:W-:-:S07]  /*1890*/  FMUL.FTZ R20, R21, R20 ;  /* 0x0000001415147220 */ /* 0x001fce0000410000 */
[----:B------:R-:W0:Y:S01]  /*18a0*/  MUFU.SQRT R20, R20 ;  /* 0x0000001400147308 */ /* 0x000e220000002000 */
[----:B-1----:R-:W-:Y:S01]  /*18b0*/  FMUL.FTZ R28, R8, R28 ;  /* 0x0000001c081c7220 */ /* 0x002fe20000410000 */
[----:B0-----:R-:W-:Y:S01]  /*18c0*/  FADD.FTZ R26, R20, UR23 ;  /* 0x00000017141a7e21 */ /* 0x001fe20008010000 */
[----:B------:R-:W-:-:S05]  /*18d0*/  SHF.L.U32 R20, R0, 0x2, RZ ;  /* 0x0000000200147819 */ /* 0x000fca00000006ff */
[----:B------:R0:W1:Y:S02]  /*18e0*/  MUFU.RCP R29, R26 ;  /* 0x0000001a001d7308 */ /* 0x0000640000001000 */
[----:B0-----:R-:W-:Y:S01]  /*18f0*/  SHF.L.U64.HI R26, R0, 0x2, R6 ;  /* 0x00000002001a7819 */ /* 0x001fe20000010206 */
[----:B-1----:R-:W-:-:S04]  /*1900*/  FMUL.FTZ R28, R28, R29 ;  /* 0x0000001d1c1c7220 */ /* 0x002fc80000410000 */
[----:B------:R-:W-:-:S05]  /*1910*/  FFMA.FTZ R28, -R28, UR31, R7 ;  /* 0x0000001f1c1c7c23 */ /* 0x000fca0008010107 */
[----:B------:R-:W-:Y:S02]  /*1920*/  F2FP.F16.F32.PACK_AB R7, RZ, R28 ;  /* 0x0000001cff07723e */ /* 0x000fe400000000ff */
[----:B------:R-:W-:-:S04]  /*1930*/  LEA R28, P1, R0, UR28, 0x1 ;  /* 0x0000001c001c7c11 */ /* 0x000fc8000f8208ff */
[----:B------:R-:W-:Y:S02]  /*1940*/  LEA.HI.X R29, R0, UR12, R6, 0x1, P1 ;  /* 0x0000000c001d7c11 */ /* 0x000fe400088f0c06 */
[----:B------:R-:W-:-:S03]  /*1950*/  IADD3 R6, P1, PT, R20, UR29, RZ ;  /* 0x0000001d14067c10 */ /* 0x000fc6000ff3e0ff */
[----:B------:R0:W-:Y:S02]  /*1960*/  STG.E.U16 desc[UR26][R28.64], R7 ;  /* 0x000000071c007986 */ /* 0x0001e4000c10151a */
[----:B0-----:R-:W-:-:S05]  /*1970*/  IADD3.X R7, PT, PT, R26, UR14, RZ, P1, !PT ;  /* 0x0000000e1a077c10 */ /* 0x001fca0008ffe4ff */
[----:B------:R0:W-:Y:S02]  /*1980*/  STG.E desc[UR26][R6.64], R8 ;  /* 0x0000000806007986 */ /* 0x0001e4000c10191a */
[----:B0-----:R-:W-:-:S04]  /*1990*/  IADD3 R6, P1, PT, R20, UR8, RZ ;  /* 0x0000000814067c10 */ /* 0x001fc8000ff3e0ff */
[----:B------:R-:W-:-:S05]  /*19a0*/  IADD3.X R7, PT, PT, R26, UR9, RZ, P1, !PT ;  /* 0x000000091a077c10 */ /* 0x000fca0008ffe4ff */
[----:B------:R0:W-:Y:S04]  /*19b0*/  STG.E desc[UR26][R6.64], R21 ;  /* 0x0000001506007986 */ /* 0x0001e8000c10191a */
.L_x_275:
[----:B------:R-:W-:Y:S05]  /*19c0*/  BSYNC.RECONVERGENT B0 ;  /* 0x0000000000007941 */ /* 0x000fea0003800200 */
.L_x_274:
        /* <DEDUP_REMOVED lines=15> */
[----:B------:R-:W-:-:S04]  /*1ac0*/  F2FP.F16.F32.PACK_AB R20, RZ, R20 ;  /* 0x00000014ff14723e */ /* 0x000fc800000000ff */
[----:B------:R-:W-:Y:S01]  /*1ad0*/  PRMT R5, R20, 0x7610, R5 ;  /* 0x0000761014057816 */ /* 0x000fe20000000005 */
[----:B------:R-:W-:-:S05]  /*1ae0*/  IMAD.WIDE R20, R2, 0x2, R14 ;  /* 0x0000000202147825 */ /* 0x000fca00078e020e */
[----:B------:R0:W-:Y:S02]  /*1af0*/  STG.E.U16 desc[UR26][R20.64], R5 ;  /* 0x0000000514007986 */ /* 0x0001e4000c10151a */
[----:B0-----:R-:W-:-:S05]  /*1b00*/  IMAD.WIDE R20, R2, 0x4, R6 ;  /* 0x0000000402147825 */ /* 0x001fca00078e0206 */
[----:B------:R0:W-:Y:S04]  /*1b10*/  STG.E desc[UR26][R20.64], R27 ;  /* 0x0000001b14007986 */ /* 0x0001e8000c10191a */
[----:B------:R0:W-:Y:S02]  /*1b20*/  STG.E desc[UR26][R28.64], R24 ;  /* 0x000000181c007986 */ /* 0x0001e4000c10191a */
.L_x_277:
[----:B------:R-:W-:Y:S05]  /*1b30*/  BSYNC.RECONVERGENT B0 ;  /* 0x0000000000007941 */ /* 0x000fea0003800200 */
.L_x_276:
[----:B------:R-:W-:Y:S04]  /*1b40*/  BSSY.RECONVERGENT B0, `(.L_x_278) ;  /* 0x0000014000007945 */ /* 0x000fe80003800200 */
[----:B------:R-:W-:Y:S05]  /*1b50*/  @!P2 BRA `(.L_x_279) ;  /* 0x000000000048a947 */ /* 0x000fea0003800000 */
[----:B------:R-:W1:Y:S01]  /*1b60*/  MUFU.RCP R5, UR22 ;  /* 0x0000001600057d08 */ /* 0x000e620008001000 */
[----:B0-----:R-:W-:Y:S02]  /*1b70*/  HFMA2 R24, -RZ, RZ, 0, 2.384185791015625e-07 ;  /* 0x00000004ff187431 */ /* 0x001fe400000001ff */
[----:B------:R-:W-:-:S04]  /*1b80*/  IMAD.WIDE R14, R3, 0x2, R14 ;  /* 0x00000002030e7825 */ /* 0x000fc800078e020e */
[----:B------:R-:W-:Y:S01]  /*1b90*/  IMAD.WIDE R6, R3, 0x4, R6 ;  /* 0x0000000403067825 */ /* 0x000fe200078e0206 */
[----:B------:R-:W0:Y:S03]  /*1ba0*/  MUFU.RCP R27, UR30 ;  /* 0x0000001e001b7d08 */ /* 0x000e260008001000 */
[----:B-1----:R-:W-:-:S06]  /*1bb0*/  FMUL.FTZ R5, R22, R5 ;  /* 0x0000000516057220 */ /* 0x002fcc0000410000 */
[----:B------:R-:W1:Y:S01]  /*1bc0*/  MUFU.SQRT R5, R5 ;  /* 0x0000000500057308 */ /* 0x000e620000002000 */
[----:B0-----:R-:W-:Y:S01]  /*1bd0*/  FMUL.FTZ R20, R12, R27 ;  /* 0x0000001b0c147220 */ /* 0x001fe20000410000 */
[----:B-1----:R-:W-:-:S06]  /*1be0*/  FADD.FTZ R8, R5, UR23 ;  /* 0x0000001705087e21 */ /* 0x002fcc0008010000 */
[----:B------:R-:W0:Y:S02]  /*1bf0*/  MUFU.RCP R21, R8 ;  /* 0x0000000800157308 */ /* 0x000e240000001000 */
[----:B0-----:R-:W-:-:S04]  /*1c00*/  FMUL.FTZ R20, R20, R21 ;  /* 0x0000001514147220 */ /* 0x001fc80000410000 */
[----:B------:R-:W-:-:S05]  /*1c10*/  FFMA.FTZ R20, -R20, UR31, R13 ;  /* 0x0000001f14147c23 */ /* 0x000fca000801010d */
[----:B------:R-:W-:-:S04]  /*1c20*/  F2FP.F16.F32.PACK_AB R20, RZ, R20 ;  /* 0x00000014ff14723e */ /* 0x000fc800000000ff */
[----:B------:R-:W-:Y:S01]  /*1c30*/  PRMT R13, R20, 0x7610, R13 ;  /* 0x00007610140d7816 */ /* 0x000fe2000000000d */
[----:B------:R-:W-:-:S04]  /*1c40*/  IMAD.WIDE R20, R3, R24, UR8 ;  /* 0x0000000803147e25 */ /* 0x000fc8000f8e0218 */
[----:B------:R1:W-:Y:S04]  /*1c50*/  STG.E.U16 desc[UR26][R14.64], R13 ;  /* 0x0000000d0e007986 */ /* 0x0003e8000c10151a */
[----:B------:R1:W-:Y:S04]  /*1c60*/  STG.E desc[UR26][R6.64], R12 ;  /* 0x0000000c06007986 */ /* 0x0003e8000c10191a */
[----:B------:R1:W-:Y:S02]  /*1c70*/  STG.E desc[UR26][R20.64], R22 ;  /* 0x0000001614007986 */ /* 0x0003e4000c10191a */
.L_x_279:
[----:B------:R-:W-:Y:S05]  /*1c80*/  BSYNC.RECONVERGENT B0 ;  /* 0x0000000000007941 */ /* 0x000fea0003800200 */
.L_x_278:
[----:B------:R-:W-:Y:S04]  /*1c90*/  BSSY.RECONVERGENT B0, `(.L_x_280) ;  /* 0x000000f000007945 */ /* 0x000fe80003800200 */
[----:B------:R-:W-:Y:S05]  /*1ca0*/  @!P3 BRA `(.L_x_281) ;  /* 0x000000000034b947 */ /* 0x000fea0003800000 */
[----:B-1----:R-:W1:Y:S08]  /*1cb0*/  MUFU.RCP R6, UR22 ;  /* 0x0000001600067d08 */ /* 0x002e700008001000 */
[----:B------:R-:W2:Y:S01]  /*1cc0*/  MUFU.RCP R8, UR30 ;  /* 0x0000001e00087d08 */ /* 0x000ea20008001000 */
[----:B-1----:R-:W-:-:S07]  /*1cd0*/  FMUL.FTZ R5, R23, R6 ;  /* 0x0000000617057220 */ /* 0x002fce0000410000 */
[----:B------:R-:W1:Y:S01]  /*1ce0*/  MUFU.SQRT R5, R5 ;  /* 0x0000000500057308 */ /* 0x000e620000002000 */
[----:B--2---:R-:W-:Y:S01]  /*1cf0*/  FMUL.FTZ R7, R25, R8 ;  /* 0x0000000819077220 */ /* 0x004fe20000410000 */
[----:B-1----:R-:W-:-:S06]  /*1d00*/  FADD.FTZ R6, R5, UR23 ;  /* 0x0000001705067e21 */ /* 0x002fcc0008010000 */
[----:B------:R-:W1:Y:S02]  /*1d10*/  MUFU.RCP R6, R6 ;  /* 0x0000000600067308 */ /* 0x000e640000001000 */
[----:B-1----:R-:W-:-:S04]  /*1d20*/  FMUL.FTZ R8, R7, R6 ;  /* 0x0000000607087220 */ /* 0x002fc80000410000 */
[----:B------:R-:W-:-:S05]  /*1d30*/  FFMA.FTZ R8, -R8, UR31, R9 ;  /* 0x0000001f08087c23 */ /* 0x000fca0008010109 */
[----:B------:R-:W-:-:S05]  /*1d40*/  F2FP.F16.F32.PACK_AB R8, RZ, R8 ;  /* 0x00000008ff08723e */ /* 0x000fca00000000ff */
[----:B------:R2:W-:Y:S04]  /*1d50*/  STG.E.U16 desc[UR26][R18.64], R8 ;  /* 0x0000000812007986 */ /* 0x0005e8000c10151a */
[----:B------:R2:W-:Y:S04]  /*1d60*/  STG.E desc[UR26][R16.64], R25 ;  /* 0x0000001910007986 */ /* 0x0005e8000c10191a */
[----:B------:R2:W-:Y:S02]  /*1d70*/  STG.E desc[UR26][R10.64], R23 ;  /* 0x000000170a007986 */ /* 0x0005e4000c10191a */
.L_x_281:
[----:B------:R-:W-:Y:S05]  /*1d80*/  BSYNC.RECONVERGENT B0 ;  /* 0x0000000000007941 */ /* 0x000fea0003800200 */
.L_x_280:
[----:B------:R-:W-:Y:S02]  /*1d90*/  UIADD3 UR4, UP0, UPT, UR24, UR4, URZ ;  /* 0x0000000418047290 */ /* 0x000fe4000ff1e0ff */
[----:B------:R-:W-:Y:S02]  /*1da0*/  IADD3 R0, PT, PT, R0, UR24, RZ ;  /* 0x0000001800007c10 */ /* 0x000fe4000fffe0ff */
[----:B------:R-:W-:Y:S01]  /*1db0*/  IADD3 R3, PT, PT, R3, UR24, RZ ;  /* 0x0000001803037c10 */ /* 0x000fe2000fffe0ff */
[----:B------:R-:W-:Y:S01]  /*1dc0*/  UIADD3.X UR5, UPT, UPT, URZ, UR5, URZ, UP0, !UPT ;  /* 0x00000005ff057290 */ /* 0x000fe200087fe4ff */
[----:B------:R-:W-:Y:S01]  /*1dd0*/  IADD3 R4, PT, PT, R4, UR24, RZ ;  /* 0x0000001804047c10 */ /* 0x000fe2000fffe0ff */
[----:B------:R-:W-:Y:S01]  /*1de0*/  UISETP.GE.U32.AND UP0, UPT, UR4, UR10, UPT ;  /* 0x0000000a0400728c */ /* 0x000fe2000bf06070 */
[----:B------:R-:W-:-:S03]  /*1df0*/  IADD3 R2, PT, PT, R2, UR24, RZ ;  /* 0x0000001802027c10 */ /* 0x000fc6000fffe0ff */
[----:B------:R-:W-:-:S09]  /*1e00*/  UISETP.GE.AND.EX UP0, UPT, UR5, UR11, UPT, UP0 ;  /* 0x0000000b0500728c */ /* 0x000fd2000bf06300 */
[----:B------:R-:W-:Y:S05]  /*1e10*/  BRA.U !UP0, `(.L_x_282) ;  /* 0xfffffff108bc7547 */ /* 0x000fea000b83ffff */
[----:B------:R-:W-:Y:S05]  /*1e20*/  EXIT ;  /* 0x000000000000794d */ /* 0x000fea0003800000 */
.L_x_283:
        /* <DEDUP_REMOVED lines=13> */
.L_x_333:


//--------------------- .text._Z25multi_tensor_apply_kernelI18TensorListMetadataILi4EE11AdamFunctorIfflEJffffff10adamMode_tfEEvlPViT_T0_DpT1_ --------------------------
	.section	.text._Z25multi_tensor_apply_kernelI18TensorListMetadataILi4EE11AdamFunctorIfflEJffffff10adamMode_tfEEvlPViT_T0_DpT1_,"ax",@progbits
	.align	128
        .global         _Z25multi_tensor_apply_kernelI18TensorListMetadataILi4EE11AdamFunctorIfflEJffffff10adamMode_tfEEvlPViT_T0_DpT1_
        .type           _Z25multi_tensor_apply_kernelI18TensorListMetadataILi4EE11AdamFunctorIfflEJffffff10adamMode_tfEEvlPViT_T0_DpT1_,@function
        .size           _Z25multi_tensor_apply_kernelI18TensorListMetadataILi4EE11AdamFunctorIfflEJffffff10adamMode_tfEEvlPViT_T0_DpT1_,(.L_x_334 - _Z25multi_tensor_apply_kernelI18TensorListMetadataILi4EE11AdamFunctorIfflEJffffff10adamMode_tfEEvlPViT_T0_DpT1_)
        .other          _Z25multi_tensor_apply_kernelI18TensorListMetadataILi4EE11AdamFunctorIfflEJffffff10adamMode_tfEEvlPViT_T0_DpT1_,@"STO_CUDA_ENTRY STV_DEFAULT"
_Z25multi_tensor_apply_kernelI18TensorListMetadataILi4EE11AdamFunctorIfflEJffffff10adamMode_tfEEvlPViT_T0_DpT1_:
.text._Z25multi_tensor_apply_kernelI18TensorListMetadataILi4EE11AdamFunctorIfflEJffffff10adamMode_tfEEvlPViT_T0_DpT1_:
        /* <DEDUP_REMOVED lines=25> */
[----:B------:R-:W-:Y:S01]  /*0190*/  UISETP.LT.U32.AND UP0, UPT, UR10, UR14, UPT ;  /* 0x0000000e0a00728c */ /* 0x000fe2000bf01070 */
[----:B------:R-:W0:Y:S01]  /*01a0*/  LDC R0, c[0x0][0xf7c] ;  /* 0x0003df00ff007b82 */ /* 0x000e220000000800 */
[----:B------:R-:W1:Y:S01]  /*01b0*/  LDCU.64 UR6, c[0x0][UR8+0x5c0] ;  /* 0x0000b800080677ac */ /* 0x000e620008000a00 */
[----:B------:R-:W2:Y:S01]  /*01c0*/  S2R R7, SR_TID.X ;  /* 0x0000000000077919 */ /* 0x000ea20000002100 */
[----:B------:R-:W-:Y:S01]  /*01d0*/  UISETP.LT.U32.AND.EX UP0, UPT, UR4, UR15, UPT, UP0 ;  /* 0x0000000f0400728c */ /* 0x000fe2000bf01100 */
[----:B------:R-:W3:Y:S04]  /*01e0*/  LDCU UR21, c[0x0][0xf94] ;  /* 0x0001f280ff1577ac */ /* 0x000ee80008000800 */
[----:B------:R-:W4:Y:S01]  /*01f0*/  LDC R2, c[0x0][0xf80] ;  /* 0x0003e000ff027b82 */ /* 0x000f220000000800 */
[----:B------:R-:W-:Y:S01]  /*0200*/  USEL UR11, UR4, UR15, UP0 ;  /* 0x0000000f040b7287 */ /* 0x000fe20008000000 */
[----:B------:R-:W5:Y:S01]  /*0210*/  LDCU.64 UR4, c[0x0][UR8+0x4a0] ;  /* 0x00009400080477ac */ /* 0x000f620008000a00 */
[----:B------:R-:W-:Y:S01]  /*0220*/  USEL UR10, UR10, UR14, UP0 ;  /* 0x0000000e0a0a7287 */ /* 0x000fe20008000000 */
[----:B------:R-:W0:Y:S01]  /*0230*/  LDCU.64 UR14, c[0x0][UR8+0x380] ;  /* 0x00007000080e77ac */ /* 0x000e220008000a00 */
[----:B------:R-:W3:Y:S01]  /*0240*/  LDCU.64 UR8, c[0x0][UR8+0x6e0] ;  /* 0x0000dc00080877ac */ /* 0x000ee20008000a00 */
[----:B0-----:R-:W-:Y:S01]  /*0250*/  FADD.FTZ R0, -R0, 1 ;  /* 0x3f80000000007421 */ /* 0x001fe20000010100 */
[----:B------:R-:W-:-:S02]  /*0260*/  USHF.L.U32 UR12, UR16, 0x2, URZ ;  /* 0x00000002100c7899 */ /* 0x000fc400080006ff */
[----:B------:R-:W-:Y:S02]  /*0270*/  USHF.L.U64.HI UR20, UR16, 0x2, UR13 ;  /* 0x0000000210147899 */ /* 0x000fe4000801020d */
[----:B------:R-:W-:Y:S01]  /*0280*/  R2UR UR18, R0 ;  /* 0x00000000001272ca */ /* 0x000fe200000e0000 */
[----:B-----5:R-:W-:Y:S01]  /*0290*/  UIADD3 UR28, UP0, UPT, UR4, UR12, URZ ;  /* 0x0000000c041c7290 */ /* 0x020fe2000ff1e0ff */
[----:B----4-:R-:W-:Y:S01]  /*02a0*/  FADD.FTZ R2, -R2, 1 ;  /* 0x3f80000002027421 */ /* 0x010fe20000010100 */
[----:B------:R-:W0:Y:S01]  /*02b0*/  LDCU UR25, c[0x0][0x360] ;  /* 0x00006c00ff1977ac */ /* 0x000e220008000800 */
[----:B-1----:R-:W-:-:S03]  /*02c0*/  UIADD3 UR29, UP1, UPT, UR6, UR12, URZ ;  /* 0x0000000c061d7290 */ /* 0x002fc6000ff3e0ff */
[----:B------:R-:W-:Y:S01]  /*02d0*/  R2UR UR19, R2 ;  /* 0x00000000021372ca */ /* 0x000fe200000e0000 */
[----:B------:R-:W1:Y:S01]  /*02e0*/  LDCU.64 UR26, c[0x0][0x358] ;  /* 0x00006b00ff1a77ac */ /* 0x000e620008000a00 */
[----:B---3--:R-:W-:Y:S02]  /*02f0*/  UIADD3 UR6, UP2, UPT, UR8, UR12, URZ ;  /* 0x0000000c08067290 */ /* 0x008fe4000ff5e0ff */
[----:B------:R-:W-:Y:S02]  /*0300*/  UIADD3.X UR8, UPT, UPT, UR5, UR20, URZ, UP0, !UPT ;  /* 0x0000001405087290 */ /* 0x000fe400087fe4ff */
[----:B------:R-:W-:Y:S02]  /*0310*/  UISETP.NE.AND UP0, UPT, UR21, URZ, UPT ;  /* 0x000000ff1500728c */ /* 0x000fe4000bf05270 */
[----:B------:R-:W-:Y:S02]  /*0320*/  UIADD3.X UR12, UPT, UPT, UR7, UR20, URZ, UP1, !UPT ;  /* 0x00000014070c7290 */ /* 0x000fe40008ffe4ff */
[----:B0-----:R-:W-:-:S02]  /*0330*/  USHF.L.U32 UR24, UR25, 0x2, URZ ;  /* 0x0000000219187899 */ /* 0x001fc400080006ff */
[----:B------:R-:W-:-:S03]  /*0340*/  UIADD3.X UR7, UPT, UPT, UR9, UR20, URZ, UP2, !UPT ;  /* 0x0000001409077290 */ /* 0x000fc600097fe4ff */
[----:B--2---:R-:W-:Y:S09]  /*0350*/  BRA.U !UP0, `(.L_x_284) ;  /* 0x0000000d08047547 */ /* 0x004ff2000b800000 */
[----:B------:R-:W0:Y:S01]  /*0360*/  LDC R10, c[0x0][0x360] ;  /* 0x0000d800ff0a7b82 */ /* 0x000e220000000800 */
[----:B------:R-:W-:Y:S01]  /*0370*/  IADD3 R8, PT, PT, R7, UR25, RZ ;  /* 0x0000001907087c10 */ /* 0x000fe2000fffe0ff */
[----:B------:R-:W2:Y:S01]  /*0380*/  LDCU UR30, c[0x0][0xf90] ;  /* 0x0001f200ff1e77ac */ /* 0x000ea20008000800 */
[----:B------:R-:W3:Y:S01]  /*0390*/  LDCU UR31, c[0x0][0xf7c] ;  /* 0x0001ef80ff1f77ac */ /* 0x000ee20008000800 */
[----:B------:R-:W4:Y:S01]  /*03a0*/  LDCU UR9, c[0x0][0xf98] ;  /* 0x0001f300ff0977ac */ /* 0x000f220008000800 */
[----:B------:R-:W0:Y:S01]  /*03b0*/  LDCU.128 UR20, c[0x0][0xf80] ;  /* 0x0001f000ff1477ac */ /* 0x000e220008000c00 */
[----:B------:R-:W-:Y:S01]  /*03c0*/  UMOV UR4, URZ ;  /* 0x000000ff00047c82 */ /* 0x000fe20008000000 */
[----:B------:R-:W-:Y:S01]  /*03d0*/  UMOV UR5, URZ ;  /* 0x000000ff00057c82 */ /* 0x000fe20008000000 */
[C---:B0-----:R-:W-:Y:S01]  /*03e0*/  LEA R9, R10.reuse, R7, 0x1 ;  /* 0x000000070a097211 */ /* 0x041fe200078e08ff */
[----:B--234-:R-:W-:-:S07]  /*03f0*/  IMAD R10, R10, 0x3, R7 ;  /* 0x000000030a0a7824 */ /* 0x01cfce00078e0207 */
.L_x_287:
[----:B------:R-:W-:Y:S01]  /*0400*/  IMAD.U32 R2, RZ, RZ, UR11 ;  /* 0x0000000bff027e24 */ /* 0x000fe2000f8e00ff */
[----:B------:R-:W-:Y:S02]  /*0410*/  ISETP.LT.U32.AND P1, PT, R8, UR10, PT ;  /* 0x0000000a08007c0c */ /* 0x000fe4000bf21070 */
[----:B--2---:R-:W-:Y:S01]  /*0420*/  SHF.R.S32.HI R3, RZ, 0x1f, R8 ;  /* 0x0000001fff037819 */ /* 0x004fe20000011408 */
[----:B------:R-:W-:Y:S01]  /*0430*/  HFMA2 R22, -RZ, RZ, 0, 2.384185791015625e-07 ;  /* 0x00000004ff167431 */ /* 0x000fe200000001ff */
[----:B------:R-:W-:Y:S02]  /*0440*/  ISETP.LT.U32.AND P0, PT, R7, UR10, PT ;  /* 0x0000000a07007c0c */ /* 0x000fe4000bf01070 */
[----:B------:R-:W-:Y:S02]  /*0450*/  SHF.R.S32.HI R5, RZ, 0x1f, R7 ;  /* 0x0000001fff057819 */ /* 0x000fe40000011407 */
[----:B------:R-:W-:Y:S02]  /*0460*/  MOV R0, UR11 ;  /* 0x0000000b00007c02 */ /* 0x000fe40008000f00 */
[----:B------:R-:W-:-:S02]  /*0470*/  ISETP.LT.U32.AND P2, PT, R9, UR10, PT ;  /* 0x0000000a09007c0c */ /* 0x000fc4000bf41070 */
[----:B------:R-:W-:Y:S02]  /*0480*/  SHF.R.S32.HI R26, RZ, 0x1f, R9 ;  /* 0x0000001fff1a7819 */ /* 0x000fe40000011409 */
[----:B------:R-:W-:Y:S02]  /*0490*/  MOV R11, UR11 ;  /* 0x0000000b000b7c02 */ /* 0x000fe40008000f00 */
[----:B------:R-:W-:Y:S02]  /*04a0*/  CS2R R14, SRZ ;  /* 0x00000000000e7805 */ /* 0x000fe4000001ff00 */
[----:B------:R-:W-:Y:S01]  /*04b0*/  ISETP.GT.AND.EX P1, PT, R2, R3, PT, P1 ;  /* 0x000000030200720c */ /* 0x000fe20003f24310 */
[----:B------:R-:W-:Y:S01]  /*04c0*/  IMAD.MOV.U32 R25, RZ, RZ, 0x4 ;  /* 0x00000004ff197424 */ /* 0x000fe200078e00ff */
[----:B------:R-:W-:Y:S02]  /*04d0*/  ISETP.GT.AND.EX P0, PT, R0, R5, PT, P0 ;  /* 0x000000050000720c */ /* 0x000fe40003f04300 */
[----:B------:R-:W-:-:S02]  /*04e0*/  CS2R R18, SRZ ;  /* 0x0000000000127805 */ /* 0x000fc4000001ff00 */
[----:B------:R-:W-:Y:S01]  /*04f0*/  ISETP.GT.AND.EX P2, PT, R11, R26, PT, P2 ;  /* 0x0000001a0b00720c */ /* 0x000fe20003f44320 */
[----:B------:R-:W-:Y:S01]  /*0500*/  IMAD.WIDE R24, R8, R25, UR6 ;  /* 0x0000000608187e25 */ /* 0x000fe2000f8e0219 */
[----:B------:R-:W-:-:S03]  /*0510*/  MOV R11, RZ ;  /* 0x000000ff000b7202 */ /* 0x000fc60000000f00 */
[C---:B------:R-:W-:Y:S02]  /*0520*/  IMAD.WIDE R22, R7.reuse, R22, UR6 ;  /* 0x0000000607167e25 */ /* 0x040fe4000f8e0216 */
[----:B------:R-:W-:Y:S01]  /*0530*/  @P1 IADD3 R0, P3, PT, R8, UR16, RZ ;  /* 0x0000001008001c10 */ /* 0x000fe2000ff7e0ff */
[----:B-1----:R-:W2:Y:S01]  /*0540*/  @P1 LDG.E R19, desc[UR26][R24.64] ;  /* 0x0000001a18131981 */ /* 0x002ea2000c1e1900 */
[----:B------:R-:W-:Y:S02]  /*0550*/  @P0 IADD3 R2, P4, PT, R7, UR16, RZ ;  /* 0x0000001007020c10 */ /* 0x000fe4000ff9e0ff */
[----:B------:R-:W-:Y:S01]  /*0560*/  @P1 IADD3.X R3, PT, PT, R3, UR13, RZ, P3, !PT ;  /* 0x0000000d03031c10 */ /* 0x000fe20009ffe4ff */
[----:B------:R-:W3:Y:S01]  /*0570*/  @P0 LDG.E R11, desc[UR26][R22.64] ;  /* 0x0000001a160b0981 */ /* 0x000ee2000c1e1900 */
[----:B------:R-:W-:Y:S02]  /*0580*/  @P1 LEA R12, P3, R0, UR14, 0x2 ;  /* 0x0000000e000c1c11 */ /* 0x000fe4000f8610ff */
[----:B------:R-:W-:-:S02]  /*0590*/  @P0 IADD3.X R5, PT, PT, R5, UR13, RZ, P4, !PT ;  /* 0x0000000d05050c10 */ /* 0x000fc4000a7fe4ff */
[----:B------:R-:W-:Y:S02]  /*05a0*/  @P0 LEA R20, P4, R2, UR14, 0x2 ;  /* 0x0000000e02140c11 */ /* 0x000fe4000f8810ff */
[----:B------:R-:W-:Y:S02]  /*05b0*/  @P1 LEA.HI.X R13, R0, UR15, R3, 0x2, P3 ;  /* 0x0000000f000d1c11 */ /* 0x000fe400098f1403 */
[----:B------:R-:W-:Y:S02]  /*05c0*/  @P2 IADD3 R0, P3, PT, R9, UR16, RZ ;  /* 0x0000001009002c10 */ /* 0x000fe4000ff7e0ff */
[----:B------:R-:W-:Y:S02]  /*05d0*/  @P0 LEA.HI.X R21, R2, UR15, R5, 0x2, P4 ;  /* 0x0000000f02150c11 */ /* 0x000fe4000a0f1405 */
[----:B------:R-:W-:Y:S02]  /*05e0*/  CS2R R4, SRZ ;  /* 0x0000000000047805 */ /* 0x000fe4000001ff00 */
[----:B------:R-:W-:Y:S01]  /*05f0*/  @P2 IADD3.X R3, PT, PT, R26, UR13, RZ, P3, !PT ;  /* 0x0000000d1a032c10 */ /* 0x000fe20009ffe4ff */
[----:B------:R-:W4:Y:S01]  /*0600*/  @P1 LDG.E R14, desc[UR26][R12.64] ;  /* 0x0000001a0c0e1981 */ /* 0x000f22000c1e1900 */
[----:B------:R-:W-:Y:S01]  /*0610*/  @P2 LEA R16, P3, R0, UR14, 0x2 ;  /* 0x0000000e00102c11 */ /* 0x000fe2000f8610ff */
[----:B------:R-:W-:-:S02]  /*0620*/  HFMA2 R2, -RZ, RZ, 0, 0 ;  /* 0x00000000ff027431 */ /* 0x000fc400000001ff */
[----:B------:R0:W2:Y:S01]  /*0630*/  @P0 LDG.E R5, desc[UR26][R20.64] ;  /* 0x0000001a14050981 */ /* 0x0000a2000c1e1900 */
[----:B------:R-:W-:Y:S02]  /*0640*/  @P2 LEA.HI.X R17, R0, UR15, R3, 0x2, P3 ;  /* 0x0000000f00112c11 */ /* 0x000fe400098f1403 */
[----:B------:R-:W-:-:S03]  /*0650*/  MOV R0, 0x4 ;  /* 0x0000000400007802 */ /* 0x000fc60000000f00 */
[----:B------:R1:W3:Y:S02]  /*0660*/  @P2 LDG.E R2, desc[UR26][R16.64] ;  /* 0x0000001a10022981 */ /* 0x0002e4000c1e1900 */
[----:B0-----:R-:W-:-:S05]  /*0670*/  IMAD.WIDE R20, R9, R0, UR6 ;  /* 0x0000000609147e25 */ /* 0x001fca000f8e0200 */
[----:B------:R0:W3:Y:S01]  /*0680*/  @P2 LDG.E R15, desc[UR26][R20.64] ;  /* 0x0000001a140f2981 */ /* 0x0000e2000c1e1900 */
[----:B------:R-:W-:Y:S02]  /*0690*/  ISETP.LT.U32.AND P3, PT, R10, UR10, PT ;  /* 0x0000000a0a007c0c */ /* 0x000fe4000bf61070 */
[----:B------:R-:W-:Y:S02]  /*06a0*/  SHF.R.S32.HI R3, RZ, 0x1f, R10 ;  /* 0x0000001fff037819 */ /* 0x000fe4000001140a */
[----:B------:R-:W-:-:S04]  /*06b0*/  MOV R0, UR11 ;  /* 0x0000000b00007c02 */ /* 0x000fc80008000f00 */
[----:B------:R-:W-:Y:S01]  /*06c0*/  ISETP.GT.AND.EX P3, PT, R0, R3, PT, P3 ;  /* 0x000000030000720c */ /* 0x000fe20003f64330 */
[----:B------:R-:W-:Y:S01]  /*06d0*/  IMAD.U32 R12, RZ, RZ, UR29 ;  /* 0x0000001dff0c7e24 */ /* 0x000fe2000f8e00ff */
[----:B------:R-:W-:Y:S01]  /*06e0*/  MOV R13, UR12 ;  /* 0x0000000c000d7c02 */ /* 0x000fe20008000f00 */
[----:B------:R-:W-:Y:S02]  /*06f0*/  HFMA2 R6, -RZ, RZ, 0, 0 ;  /* 0x00000000ff067431 */ /* 0x000fe400000001ff */
[----:B------:R-:W-:-:S08]  /*0700*/  IMAD.WIDE R28, R8, 0x4, R12 ;  /* 0x00000004081c7825 */ /* 0x000fd000078e020c */
[----:B------:R-:W-:Y:S01]  /*0710*/  @P3 IADD3 R0, P4, PT, R10, UR16, RZ ;  /* 0x000000100a003c10 */ /* 0x000fe2000ff9e0ff */
[--C-:B------:R-:W-:Y:S01]  /*0720*/  IMAD.WIDE R22, R7, 0x4, R12.reuse ;  /* 0x0000000407167825 */ /* 0x100fe200078e020c */
[----:B------:R-:W3:Y:S02]  /*0730*/  @P1 LDG.E R4, desc[UR26][R28.64] ;  /* 0x0000001a1c041981 */ /* 0x000ee4000c1e1900 */
[----:B-1----:R-:W-:Y:S02]  /*0740*/  @P3 IADD3.X R17, PT, PT, R3, UR13, RZ, P4, !PT ;  /* 0x0000000d03113c10 */ /* 0x002fe4000a7fe4ff */
[C---:B------:R-:W-:Y:S01]  /*0750*/  @P3 LEA R16, P4, R0.reuse, UR14, 0x2 ;  /* 0x0000000e00103c11 */ /* 0x040fe2000f8810ff */
[----:B0-----:R-:W-:Y:S01]  /*0760*/  IMAD.WIDE R20, R9, 0x4, R12 ;  /* 0x0000000409147825 */ /* 0x001fe200078e020c */
[----:B------:R-:W-:Y:S01]  /*0770*/  MOV R3, RZ ;  /* 0x000000ff00037202 */ /* 0x000fe20000000f00 */
[----:B------:R0:W3:Y:S01]  /*0780*/  @P0 LDG.E R6, desc[UR26][R22.64] ;  /* 0x0000001a16060981 */ /* 0x0000e2000c1e1900 */
[----:B------:R-:W-:Y:S01]  /*0790*/  @P3 LEA.HI.X R17, R0, UR15, R17, 0x2, P4 ;  /* 0x0000000f00113c11 */ /* 0x000fe2000a0f1411 */
[----:B------:R-:W-:-:S03]  /*07a0*/  IMAD.WIDE R12, R10, 0x4, R12 ;  /* 0x000000040a0c7825 */ /* 0x000fc600078e020c */
[----:B------:R4:W3:Y:S04]  /*07b0*/  @P2 LDG.E R3, desc[UR26][R20.64] ;  /* 0x0000001a14032981 */ /* 0x0008e8000c1e1900 */
[----:B------:R3:W3:Y:S01]  /*07c0*/  @P3 LDG.E R18, desc[UR26][R16.64] ;  /* 0x0000001a10123981 */ /* 0x0006e2000c1e1900 */
[----:B0-----:R-:W-:Y:S01]  /*07d0*/  MOV R23, RZ ;  /* 0x000000ff00177202 */ /* 0x001fe20000000f00 */
[----:B------:R-:W-:Y:S02]  /*07e0*/  IMAD.MOV.U32 R25, RZ, RZ, 0x4 ;  /* 0x00000004ff197424 */ /* 0x000fe400078e00ff */
[----:B------:R-:W-:-:S03]  /*07f0*/  HFMA2 R0, -RZ, RZ, 0, 0 ;  /* 0x00000000ff007431 */ /* 0x000fc600000001ff */
[----:B------:R-:W3:Y:S01]  /*0800*/  @P3 LDG.E R23, desc[UR26][R12.64] ;  /* 0x0000001a0c173981 */ /* 0x000ee2000c1e1900 */
[----:B------:R-:W-:-:S05]  /*0810*/  IMAD.WIDE R24, R10, R25, UR6 ;  /* 0x000000060a187e25 */ /* 0x000fca000f8e0219 */
[----:B------:R0:W3:Y:S01]  /*0820*/  @P3 LDG.E R0, desc[UR26][R24.64] ;  /* 0x0000001a18003981 */ /* 0x0000e2000c1e1900 */
[----:B------:R-:W1:Y:S01]  /*0830*/  MUFU.RCP R22, UR22 ;  /* 0x0000001600167d08 */ /* 0x000e620008001000 */
[----:B----4-:R-:W-:Y:S01]  /*0840*/  FMUL.FTZ R21, R14, UR19 ;  /* 0x000000130e157c20 */ /* 0x010fe20008410000 */
[----:B--2---:R-:W-:-:S03]  /*0850*/  FMUL.FTZ R28, R5, UR19 ;  /* 0x00000013051c7c20 */ /* 0x004fc60008410000 */
[----:B------:R-:W-:Y:S01]  /*0860*/  FMUL.FTZ R20, R21, R14 ;  /* 0x0000000e15147220 */ /* 0x000fe20000410000 */
[----:B------:R-:W-:-:S03]  /*0870*/  FMUL.FTZ R28, R28, R5 ;  /* 0x000000051c1c7220 */ /* 0x000fc60000410000 */
[----:B------:R-:W-:Y:S01]  /*0880*/  FFMA.FTZ R20, R19, UR20, R20 ;  /* 0x0000001413147c23 */ /* 0x000fe20008010014 */
[----:B---3--:R-:W-:Y:S01]  /*0890*/  FMUL.FTZ R17, R2, UR19 ;  /* 0x0000001302117c20 */ /* 0x008fe20008410000 */
[----:B------:R-:W-:Y:S02]  /*08a0*/  FFMA.FTZ R11, R11, UR20, R28 ;  /* 0x000000140b0b7c23 */ /* 0x000fe4000801001c */
[----:B-1----:R-:W-:Y:S01]  /*08b0*/  FMUL.FTZ R19, R20, R22 ;  /* 0x0000001614137220 */ /* 0x002fe20000410000 */
[----:B0-----:R-:W-:Y:S01]  /*08c0*/  FMUL.FTZ R24, R17, R2 ;  /* 0x0000000211187220 */ /* 0x001fe20000410000 */
[----:B------:R-:W-:-:S03]  /*08d0*/  FMUL.FTZ R16, R11, R22 ;  /* 0x000000160b107220 */ /* 0x000fc60000410000 */
[----:B------:R-:W-:Y:S01]  /*08e0*/  FFMA.FTZ R21, R15, UR20, R24 ;  /* 0x000000140f157c23 */ /* 0x000fe20008010018 */
[----:B------:R-:W0:Y:S03]  /*08f0*/  MUFU.SQRT R19, R19 ;  /* 0x0000001300137308 */ /* 0x000e260000002000 */
[----:B------:R-:W-:-:S05]  /*0900*/  FMUL.FTZ R27, R21, R22 ;  /* 0x00000016151b7220 */ /* 0x000fca0000410000 */
[----:B------:R-:W1:Y:S08]  /*0910*/  MUFU.SQRT R16, R16 ;  /* 0x0000001000107308 */ /* 0x000e700000002000 */
[----:B------:R-:W2:Y:S01]  /*0920*/  MUFU.SQRT R17, R27 ;  /* 0x0000001b00117308 */ /* 0x000ea20000002000 */
[----:B0-----:R-:W-:-:S07]  /*0930*/  FADD.FTZ R15, R19, UR23 ;  /* 0x00000017130f7e21 */ /* 0x001fce0008010000 */
[----:B------:R-:W0:Y:S01]  /*0940*/  MUFU.RCP R24, UR21 ;  /* 0x0000001500187d08 */ /* 0x000e220008001000 */
[----:B-1----:R-:W-:-:S07]  /*0950*/  FADD.FTZ R25, R16, UR23 ;  /* 0x0000001710197e21 */ /* 0x002fce0008010000 */
[----:B------:R-:W1:Y:S01]  /*0960*/  MUFU.RCP R15, R15 ;  /* 0x0000000f000f7308 */ /* 0x000e620000001000 */
[----:B--2---:R-:W-:Y:S01]  /*0970*/  FADD.FTZ R19, R17, UR23 ;  /* 0x0000001711137e21 */ /* 0x004fe20008010000 */
[----:B------:R-:W-:-:S06]  /*0980*/  FMUL.FTZ R27, R14, UR18 ;  /* 0x000000120e1b7c20 */ /* 0x000fcc0008410000 */
[----:B------:R-:W2:Y:S01]  /*0990*/  MUFU.RCP R25, R25 ;  /* 0x0000001900197308 */ /* 0x000ea20000001000 */
[----:B------:R-:W-:Y:S01]  /*09a0*/  FMUL.FTZ R5, R5, UR18 ;  /* 0x0000001205057c20 */ /* 0x000fe20008410000 */
[----:B------:R-:W-:Y:S01]  /*09b0*/  @P2 LEA R16, P4, R9, UR28, 0x2 ;  /* 0x0000001c09102c11 */ /* 0x000fe2000f8810ff */
[----:B------:R-:W-:-:S05]  /*09c0*/  FFMA.FTZ R4, R4, UR31, R27 ;  /* 0x0000001f04047c23 */ /* 0x000fca000801001b */
[----:B------:R-:W3:Y:S01]  /*09d0*/  MUFU.RCP R19, R19 ;  /* 0x0000001300137308 */ /* 0x000ee20000001000 */
[----:B------:R-:W-:Y:S01]  /*09e0*/  FFMA.FTZ R6, R6, UR31, R5 ;  /* 0x0000001f06067c23 */ /* 0x000fe20008010005 */
[----:B------:R-:W-:Y:S01]  /*09f0*/  FMUL.FTZ R2, R2, UR18 ;  /* 0x0000001202027c20 */ /* 0x000fe20008410000 */
[----:B------:R-:W-:Y:S01]  /*0a00*/  @P2 LEA.HI.X R17, R9, UR8, R26, 0x2, P4 ;  /* 0x0000000809112c11 */ /* 0x000fe2000a0f141a */
[-C--:B0-----:R-:W-:Y:S01]  /*0a10*/  FMUL.FTZ R26, R4, R24.reuse ;  /* 0x00000018041a7220 */ /* 0x081fe20000410000 */
[----:B------:R-:W-:Y:S01]  /*0a20*/  FMUL.FTZ R27, R18, UR19 ;  /* 0x00000013121b7c20 */ /* 0x000fe20008410000 */
[----:B------:R-:W-:Y:S01]  /*0a30*/  FMUL.FTZ R14, R6, R24 ;  /* 0x00000018060e7220 */ /* 0x000fe20000410000 */
[----:B------:R-:W-:Y:S01]  /*0a40*/  FFMA.FTZ R3, R3, UR31, R2 ;  /* 0x0000001f03037c23 */ /* 0x000fe20008010002 */
[----:B------:R-:W-:Y:S02]  /*0a50*/  HFMA2 R5, -RZ, RZ, 0, 0 ;  /* 0x00000000ff057431 */ /* 0x000fe400000001ff */
[----:B-1----:R-:W-:Y:S01]  /*0a60*/  FMUL.FTZ R26, R26, R15 ;  /* 0x0000000f1a1a7220 */ /* 0x002fe20000410000 */
[----:B------:R-:W-:Y:S01]  /*0a70*/  FMUL.FTZ R27, R27, R18 ;  /* 0x000000121b1b7220 */ /* 0x000fe20000410000 */
[----:B--2---:R-:W-:Y:S01]  /*0a80*/  FMUL.FTZ R25, R14, R25 ;  /* 0x000000190e197220 */ /* 0x004fe20000410000 */
[----:B------:R-:W-:Y:S01]  /*0a90*/  FMUL.FTZ R2, R3, R24 ;  /* 0x0000001803027220 */ /* 0x000fe20000410000 */
[----:B------:R-:W-:Y:S01]  /*0aa0*/  MOV R15, UR8 ;  /* 0x00000008000f7c02 */ /* 0x000fe20008000f00 */
[----:B------:R-:W-:Y:S01]  /*0ab0*/  FMUL.FTZ R18, R18, UR18 ;  /* 0x0000001212127c20 */ /* 0x000fe20008410000 */
[----:B------:R-:W-:Y:S01]  /*0ac0*/  IMAD.U32 R14, RZ, RZ, UR28 ;  /* 0x0000001cff0e7e24 */ /* 0x000fe2000f8e00ff */
[----:B------:R0:W5:Y:S01]  /*0ad0*/  @P2 LDG.E R5, desc[UR26][R16.64] ;  /* 0x0000001a10052981 */ /* 0x000162000c1e1900 */
[----:B------:R-:W-:Y:S01]  /*0ae0*/  CS2R R28, SRZ ;  /* 0x00000000001c7805 */ /* 0x000fe2000001ff00 */
[----:B---3--:R-:W-:Y:S01]  /*0af0*/  FMUL.FTZ R2, R2, R19 ;  /* 0x0000001302027220 */ /* 0x008fe20000410000 */
[----:B------:R-:W-:Y:S01]  /*0b00*/  FFMA.FTZ R23, R23, UR31, R18 ;  /* 0x0000001f17177c23 */ /* 0x000fe20008010012 */
[----:B------:R-:W-:-:S04]  /*0b10*/  IMAD.WIDE R18, R8, 0x4, R14 ;  /* 0x0000000408127825 */ /* 0x000fc800078e020e */
[----:B------:R-:W-:Y:S01]  /*0b20*/  FFMA.FTZ R0, R0, UR20, R27 ;  /* 0x0000001400007c23 */ /* 0x000fe2000801001b */
[----:B0-----:R-:W-:Y:S01]  /*0b30*/  IMAD.WIDE R16, R7, 0x4, R14 ;  /* 0x0000000407107825 */ /* 0x001fe200078e020e */
[----:B------:R-:W2:Y:S01]  /*0b40*/  @P1 LDG.E R29, desc[UR26][R18.64] ;  /* 0x0000001a121d1981 */ /* 0x000ea2000c1e1900 */
[----:B------:R-:W-:-:S03]  /*0b50*/  MOV R27, RZ ;  /* 0x000000ff001b7202 */ /* 0x000fc60000000f00 */
[----:B------:R0:W3:Y:S01]  /*0b60*/  @P0 LDG.E R28, desc[UR26][R16.64] ;  /* 0x0000001a101c0981 */ /* 0x0000e2000c1e1900 */
[----:B------:R-:W-:-:S05]  /*0b70*/  IMAD.WIDE R14, R10, 0x4, R14 ;  /* 0x000000040a0e7825 */ /* 0x000fca00078e020e */
[----:B------:R1:W5:Y:S01]  /*0b80*/  @P3 LDG.E R27, desc[UR26][R14.64] ;  /* 0x0000001a0e1b3981 */ /* 0x000362000c1e1900 */
[----:B0-----:R-:W-:-:S04]  /*0b90*/  FMUL.FTZ R16, R0, R22 ;  /* 0x0000001600107220 */ /* 0x001fc80000410000 */
[----:B------:R-:W0:Y:S02]  /*0ba0*/  MUFU.SQRT R22, R16 ;  /* 0x0000001000167308 */ /* 0x000e240000002000 */
[----:B0-----:R-:W-:-:S06]  /*0bb0*/  FADD.FTZ R17, R22, UR23 ;  /* 0x0000001716117e21 */ /* 0x001fcc0008010000 */
[----:B------:R-:W0:Y:S01]  /*0bc0*/  MUFU.RCP R17, R17 ;  /* 0x0000001100117308 */ /* 0x000e220000001000 */
[----:B------:R-:W-:Y:S01]  /*0bd0*/  FMUL.FTZ R22, R23, R24 ;  /* 0x0000001817167220 */ /* 0x000fe20000410000 */
[----:B------:R-:W-:Y:S03]  /*0be0*/  BSSY.RECONVERGENT B0, `(.L_x_285) ;  /* 0x0000013000007945 */ /* 0x000fe60003800200 */
[----:B0-----:R-:W-:Y:S01]  /*0bf0*/  FMUL.FTZ R22, R22, R17 ;  /* 0x0000001116167220 */ /* 0x001fe20000410000 */
[----:B--2---:R-:W-:Y:S01]  /*0c00*/  FFMA.FTZ R26, R29, UR9, R26 ;  /* 0x000000091d1a7c23 */ /* 0x004fe2000801001a */
[----:B---3--:R-:W-:-:S03]  /*0c10*/  FFMA.FTZ R25, R28, UR9, R25 ;  /* 0x000000091c197c23 */ /* 0x008fc60008010019 */
[----:B------:R-:W-:Y:S01]  /*0c20*/  FFMA.FTZ R29, -R26, UR30, R29 ;  /* 0x0000001e1a1d7c23 */ /* 0x000fe2000801011d */
[----:B------:R-:W-:Y:S01]  /*0c30*/  FFMA.FTZ R28, -R25, UR30, R28 ;  /* 0x0000001e191c7c23 */ /* 0x000fe2000801011c */
[----:B-1----:R-:W-:Y:S06]  /*0c40*/  @!P0 BRA `(.L_x_286) ;  /* 0x0000000000308947 */ /* 0x002fec0003800000 */
[----:B------:R-:W-:Y:S02]  /*0c50*/  SHF.R.S32.HI R16, RZ, 0x1f, R7 ;  /* 0x0000001fff107819 */ /* 0x000fe40000011407 */
[C---:B------:R-:W-:Y:S02]  /*0c60*/  SHF.L.U32 R18, R7.reuse, 0x2, RZ ;  /* 0x0000000207127819 */ /* 0x040fe400000006ff */
[----:B------:R-:W-:Y:S02]  /*0c70*/  SHF.L.U64.HI R19, R7, 0x2, R16 ;  /* 0x0000000207137819 */ /* 0x000fe40000010210 */
[----:B------:R-:W-:-:S04]  /*0c80*/  IADD3 R24, P0, PT, R18, UR28, RZ ;  /* 0x0000001c12187c10 */ /* 0x000fc8000ff1e0ff */
[C---:B------:R-:W-:Y:S02]  /*0c90*/  IADD3.X R25, PT, PT, R19.reuse, UR8, RZ, P0, !PT ;  /* 0x0000000813197c10 */ /* 0x040fe400087fe4ff */
[C---:B------:R-:W-:Y:S02]  /*0ca0*/  IADD3 R16, P0, PT, R18.reuse, UR29, RZ ;  /* 0x0000001d12107c10 */ /* 0x040fe4000ff1e0ff */
[----:B------:R-:W-:Y:S01]  /*0cb0*/  IADD3 R18, P4, PT, R18, UR6, RZ ;  /* 0x0000000612127c10 */ /* 0x000fe2000ff9e0ff */
[----:B------:R0:W-:Y:S01]  /*0cc0*/  STG.E desc[UR26][R24.64], R28 ;  /* 0x0000001c18007986 */ /* 0x0001e2000c10191a */
[C---:B------:R-:W-:Y:S02]  /*0cd0*/  IADD3.X R17, PT, PT, R19.reuse, UR12, RZ, P0, !PT ;  /* 0x0000000c13117c10 */ /* 0x040fe400087fe4ff */
[----:B------:R-:W-:-:S03]  /*0ce0*/  IADD3.X R19, PT, PT, R19, UR7, RZ, P4, !PT ;  /* 0x0000000713137c10 */ /* 0x000fc6000a7fe4ff */
[----:B------:R0:W-:Y:S04]  /*0cf0*/  STG.E desc[UR26][R16.64], R6 ;  /* 0x0000000610007986 */ /* 0x0001e8000c10191a */
[----:B------:R0:W-:Y:S02]  /*0d00*/  STG.E desc[UR26][R18.64], R11 ;  /* 0x0000000b12007986 */ /* 0x0001e4000c10191a */
.L_x_286:
[----:B------:R-:W-:Y:S05]  /*0d10*/  BSYNC.RECONVERGENT B0 ;  /* 0x0000000000007941 */ /* 0x000fea0003800200 */
.L_x_285:
[----:B0-----:R-:W-:Y:S01]  /*0d20*/  MOV R19, UR8 ;  /* 0x0000000800137c02 */ /* 0x001fe20008000f00 */
[----:B------:R-:W-:Y:S01]  /*0d30*/  IMAD.U32 R18, RZ, RZ, UR28 ;  /* 0x0000001cff127e24 */ /* 0x000fe2000f8e00ff */
[----:B------:R-:W-:Y:S01]  /*0d40*/  MOV R24, UR29 ;  /* 0x0000001d00187c02 */ /* 0x000fe20008000f00 */
[----:B-----5:R-:W-:Y:S01]  /*0d50*/  FFMA.FTZ R22, R27, UR9, R22 ;  /* 0x000000091b167c23 */ /* 0x020fe20008010016 */
[----:B------:R-:W-:Y:S01]  /*0d60*/  MOV R25, UR12 ;  /* 0x0000000c00197c02 */ /* 0x000fe20008000f00 */
[----:B------:R-:W-:-:S04]  /*0d70*/  IMAD.WIDE R16, R8, 0x4, R18 ;  /* 0x0000000408107825 */ /* 0x000fc800078e0212 */
[----:B------:R-:W-:Y:S02]  /*0d80*/  HFMA2 R26, -RZ, RZ, 0, 2.384185791015625e-07 ;  /* 0x00000004ff1a7431 */ /* 0x000fe400000001ff */
[----:B------:R-:W-:Y:S01]  /*0d90*/  FFMA.FTZ R2, R5, UR9, R2 ;  /* 0x0000000905027c23 */ /* 0x000fe20008010002 */
[----:B------:R-:W-:Y:S01]  /*0da0*/  FFMA.FTZ R11, -R22, UR30, R27 ;  /* 0x0000001e160b7c23 */ /* 0x000fe2000801011b */
[----:B------:R-:W-:Y:S01]  /*0db0*/  IMAD.MOV.U32 R6, RZ, RZ, 0x4 ;  /* 0x00000004ff067424 */ /* 0x000fe200078e00ff */
[----:B------:R0:W-:Y:S01]  /*0dc0*/  @P1 STG.E desc[UR26][R16.64], R29 ;  /* 0x0000001d10001986 */ /* 0x0001e2000c10191a */
[----:B------:R-:W-:Y:S01]  /*0dd0*/  FFMA.FTZ R5, -R2, UR30, R5 ;  /* 0x0000001e02057c23 */ /* 0x000fe20008010105 */
[----:B------:R-:W-:Y:S01]  /*0de0*/  IMAD.WIDE R26, R8, R26, UR6 ;  /* 0x00000006081a7e25 */ /* 0x000fe2000f8e021a */
[----:B------:R-:W-:Y:S01]  /*0df0*/  MOV R2, 0x4 ;  /* 0x0000000400027802 */ /* 0x000fe20000000f00 */
[----:B------:R-:W-:Y:S02]  /*0e00*/  UIADD3 UR4, UP0, UPT, UR24, UR4, URZ ;  /* 0x0000000418047290 */ /* 0x000fe4000ff1e0ff */
[----:B------:R-:W-:-:S02]  /*0e10*/  @P2 IMAD.WIDE R18, R9, 0x4, R18 ;  /* 0x0000000409122825 */ /* 0x000fc400078e0212 */
[----:B------:R-:W-:Y:S02]  /*0e20*/  UIADD3.X UR5, UPT, UPT, URZ, UR5, URZ, UP0, !UPT ;  /* 0x00000005ff057290 */ /* 0x000fe400087fe4ff */
[----:B------:R-:W-:Y:S01]  /*0e30*/  UISETP.GE.U32.AND UP0, UPT, UR4, UR10, UPT ;  /* 0x0000000a0400728c */ /* 0x000fe2000bf06070 */
[----:B------:R-:W-:Y:S02]  /*0e40*/  VIADD R7, R7, UR24 ;  /* 0x0000001807077c36 */ /* 0x000fe40008000000 */
[C-C-:B0-----:R-:W-:Y:S01]  /*0e50*/  IMAD.WIDE R16, R8.reuse, 0x4, R24.reuse ;  /* 0x0000000408107825 */ /* 0x141fe200078e0218 */
[----:B------:R-:W-:Y:S01]  /*0e60*/  UISETP.GE.AND.EX UP0, UPT, UR5, UR11, UPT, UP0 ;  /* 0x0000000b0500728c */ /* 0x000fe2000bf06300 */
[----:B------:R-:W-:Y:S02]  /*0e70*/  IADD3 R8, PT, PT, R8, UR24, RZ ;  /* 0x0000001808087c10 */ /* 0x000fe4000fffe0ff */
[C---:B------:R-:W-:Y:S01]  /*0e80*/  IMAD.WIDE R28, R9.reuse, 0x4, R24 ;  /* 0x00000004091c7825 */ /* 0x040fe200078e0218 */
[----:B------:R0:W-:Y:S03]  /*0e90*/  @P1 STG.E desc[UR26][R16.64], R4 ;  /* 0x0000000410001986 */ /* 0x0001e6000c10191a */
[C---:B------:R-:W-:Y:S01]  /*0ea0*/  IMAD.WIDE R24, R9.reuse, R6, UR6 ;  /* 0x0000000609187e25 */ /* 0x040fe2000f8e0206 */
[----:B------:R2:W-:Y:S01]  /*0eb0*/  @P1 STG.E desc[UR26][R26.64], R20 ;  /* 0x000000141a001986 */ /* 0x0005e2000c10191a */
[----:B------:R-:W-:-:S03]  /*0ec0*/  IADD3 R9, PT, PT, R9, UR24, RZ ;  /* 0x0000001809097c10 */ /* 0x000fc6000fffe0ff */
[----:B------:R2:W-:Y:S01]  /*0ed0*/  @P2 STG.E desc[UR26][R18.64], R5 ;  /* 0x0000000512002986 */ /* 0x0005e2000c10191a */
[----:B0-----:R-:W-:-:S03]  /*0ee0*/  IMAD.WIDE R16, R10, R2, UR6 ;  /* 0x000000060a107e25 */ /* 0x001fc6000f8e0202 */
[----:B------:R2:W-:Y:S01]  /*0ef0*/  @P2 STG.E desc[UR26][R28.64], R3 ;  /* 0x000000031c002986 */ /* 0x0005e2000c10191a */
[----:B------:R-:W-:-:S03]  /*0f00*/  IADD3 R10, PT, PT, R10, UR24, RZ ;  /* 0x000000180a0a7c10 */ /* 0x000fc6000fffe0ff */
[----:B------:R2:W-:Y:S04]  /*0f10*/  @P2 STG.E desc[UR26][R24.64], R21 ;  /* 0x0000001518002986 */ /* 0x0005e8000c10191a */
[----:B------:R2:W-:Y:S04]  /*0f20*/  @P3 STG.E desc[UR26][R14.64], R11 ;  /* 0x0000000b0e003986 */ /* 0x0005e8000c10191a */
[----:B------:R2:W-:Y:S04]  /*0f30*/  @P3 STG.E desc[UR26][R12.64], R23 ;  /* 0x000000170c003986 */ /* 0x0005e8000c10191a */
[----:B------:R2:W-:Y:S01]  /*0f40*/  @P3 STG.E desc[UR26][R16.64], R0 ;  /* 0x0000000010003986 */ /* 0x0005e2000c10191a */
[----:B------:R-:W-:Y:S05]  /*0f50*/  BRA.U !UP0, `(.L_x_287) ;  /* 0xfffffff508287547 */ /* 0x000fea000b83ffff */
[----:B------:R-:W-:Y:S05]  /*0f60*/  EXIT ;  /* 0x000000000000794d */ /* 0x000fea0003800000 */
.L_x_284:
[----:B------:R-:W0:Y:S01]  /*0f70*/  LDC R4, c[0x0][0x360] ;  /* 0x0000d800ff047b82 */ /* 0x000e220000000800 */
[----:B------:R-:W-:Y:S01]  /*0f80*/  IADD3 R6, PT, PT, R7, UR25, RZ ;  /* 0x0000001907067c10 */ /* 0x000fe2000fffe0ff */
[----:B------:R-:W2:Y:S01]  /*0f90*/  LDCU UR31, c[0x0][0xf90] ;  /* 0x0001f200ff1f77ac */ /* 0x000ea20008000800 */
[----:B------:R-:W3:Y:S01]  /*0fa0*/  LDCU UR30, c[0x0][0xf84] ;  /* 0x0001f080ff1e77ac */ /* 0x000ee20008000800 */
[----:B------:R-:W4:Y:S01]  /*0fb0*/  LDCU UR20, c[0x0][0xf7c] ;  /* 0x0001ef80ff1477ac */ /* 0x000f220008000800 */
[----:B------:R-:W0:Y:S01]  /*0fc0*/  LDCU UR9, c[0x0][0xf98] ;  /* 0x0001f300ff0977ac */ /* 0x000e220008000800 */
[----:B------:R-:W0:Y:S01]  /*0fd0*/  LDCU UR21, c[0x0][0xf80] ;  /* 0x0001f000ff1577ac */ /* 0x000e220008000800 */
[----:B------:R-:W0:Y:S02]  /*0fe0*/  LDCU.64 UR22, c[0x0][0xf88] ;  /* 0x0001f100ff1677ac */ /* 0x000e240008000a00 */
[C---:B0-----:R-:W-:Y:S01]  /*0ff0*/  LEA R5, R4.reuse, R7, 0x1 ;  /* 0x0000000704057211 */ /* 0x041fe200078e08ff */
[----:B------:R-:W-:Y:S01]  /*1000*/  IMAD R4, R4, 0x3, R7 ;  /* 0x0000000304047824 */ /* 0x000fe200078e0207 */
[----:B------:R-:W-:Y:S01]  /*1010*/  UMOV UR4, URZ ;  /* 0x000000ff00047c82 */ /* 0x000fe20008000000 */
[----:B--234-:R-:W-:-:S05]  /*1020*/  UMOV UR5, URZ ;  /* 0x000000ff00057c82 */ /* 0x01cfca0008000000 */
.L_x_296:
[----:B------:R-:W-:Y:S01]  /*1030*/  ISETP.LT.U32.AND P2, PT, R7, UR10, PT ;  /* 0x0000000a07007c0c */ /* 0x000fe2000bf41070 */
[----:B---3--:R-:W-:Y:S01]  /*1040*/  IMAD.U32 R13, RZ, RZ, UR8 ;  /* 0x00000008ff0d7e24 */ /* 0x008fe2000f8e00ff */
[----:B--2---:R-:W-:Y:S01]  /*1050*/  SHF.R.S32.HI R18, RZ, 0x1f, R7 ;  /* 0x0000001fff127819 */ /* 0x004fe20000011407 */
[----:B------:R-:W-:Y:S01]  /*1060*/  HFMA2 R19, -RZ, RZ, 0, 0 ;  /* 0x00000000ff137431 */ /* 0x000fe200000001ff */
[----:B------:R-:W-:Y:S02]  /*1070*/  MOV R3, UR11 ;  /* 0x0000000b00037c02 */ /* 0x000fe40008000f00 */
[----:B------:R-:W-:Y:S02]  /*1080*/  MOV R12, UR28 ;  /* 0x0000001c000c7c02 */ /* 0x000fe40008000f00 */
[----:B------:R-:W-:-:S03]  /*1090*/  ISETP.GT.AND.EX P2, PT, R3, R18, PT, P2 ;  /* 0x000000120300720c */ /* 0x000fc60003f44320 */
[----:B0-----:R-:W-:-:S10]  /*10a0*/  IMAD.WIDE R8, R7, 0x4, R12 ;  /* 0x0000000407087825 */ /* 0x001fd400078e020c */
[----:B------:R-:W-:Y:S01]  /*10b0*/  @P2 IADD3 R0, P0, PT, R7, UR16, RZ ;  /* 0x0000001007002c10 */ /* 0x000fe2000ff1e0ff */
[----:B-1----:R-:W2:Y:S03]  /*10c0*/  @P2 LDG.E R19, desc[UR26][R8.64] ;  /* 0x0000001a08132981 */ /* 0x002ea6000c1e1900 */
[----:B------:R-:W-:Y:S02]  /*10d0*/  @P2 IADD3.X R3, PT, PT, R18, UR13, RZ, P0, !PT ;  /* 0x0000000d12032c10 */ /* 0x000fe400087fe4ff */
[----:B------:R-:W-:-:S04]  /*10e0*/  @P2 LEA R2, P0, R0, UR14, 0x2 ;  /* 0x0000000e00022c11 */ /* 0x000fc8000f8010ff */
[----:B------:R-:W-:Y:S02]  /*10f0*/  @P2 LEA.HI.X R3, R0, UR15, R3, 0x2, P0 ;  /* 0x0000000f00032c11 */ /* 0x000fe400080f1403 */
[----:B------:R-:W-:Y:S02]  /*1100*/  MOV R0, RZ ;  /* 0x000000ff00007202 */ /* 0x000fe40000000f00 */
[----:B------:R-:W-:Y:S02]  /*1110*/  MOV R10, UR29 ;  /* 0x0000001d000a7c02 */ /* 0x000fe40008000f00 */
[----:B------:R-:W-:Y:S02]  /*1120*/  MOV R11, UR12 ;  /* 0x0000000c000b7c02 */ /* 0x000fe40008000f00 */
[----:B------:R0:W2:Y:S01]  /*1130*/  @P2 LDG.E R0, desc[UR26][R2.64] ;  /* 0x0000001a02002981 */ /* 0x0000a2000c1e1900 */
[----:B------:R-:W-:Y:S02]  /*1140*/  IMAD.MOV.U32 R28, RZ, RZ, RZ ;  /* 0x000000ffff1c7224 */ /* 0x000fe400078e00ff */
[----:B------:R-:W-:-:S05]  /*1150*/  IMAD.WIDE R14, R7, 0x4, R10 ;  /* 0x00000004070e7825 */ /* 0x000fca00078e020a */
[----:B------:R1:W3:Y:S01]  /*1160*/  @P2 LDG.E R28, desc[UR26][R14.64] ;  /* 0x0000001a0e1c2981 */ /* 0x0002e2000c1e1900 */
[----:B------:R-:W-:Y:S01]  /*1170*/  ISETP.LT.U32.AND P0, PT, R5, UR10, PT ;  /* 0x0000000a05007c0c */ /* 0x000fe2000bf01070 */
[----:B------:R-:W-:Y:S01]  /*1180*/  HFMA2 R26, -RZ, RZ, 0, 2.384185791015625e-07 ;  /* 0x00000004ff1a7431 */ /* 0x000fe200000001ff */
[----:B------:R-:W-:Y:S02]  /*1190*/  SHF.R.S32.HI R16, RZ, 0x1f, R5 ;  /* 0x0000001fff107819 */ /* 0x000fe40000011405 */
[----:B------:R-:W-:Y:S02]  /*11a0*/  MOV R17, UR11 ;  /* 0x0000000b00117c02 */ /* 0x000fe40008000f00 */
[----:B------:R-:W-:Y:S02]  /*11b0*/  MOV R22, RZ ;  /* 0x000000ff00167202 */ /* 0x000fe40000000f00 */
[----:B------:R-:W-:Y:S01]  /*11c0*/  ISETP.GT.AND.EX P0, PT, R17, R16, PT, P0 ;  /* 0x000000101100720c */ /* 0x000fe20003f04300 */
[----:B------:R-:W-:Y:S01]  /*11d0*/  IMAD.WIDE R26, R7, R26, UR6 ;  /* 0x00000006071a7e25 */ /* 0x000fe2000f8e021a */
[----:B------:R-:W-:-:S02]  /*11e0*/  ISETP.LT.U32.AND P1, PT, R6, UR10, PT ;  /* 0x0000000a06007c0c */ /* 0x000fc4000bf21070 */
[----:B------:R-:W-:Y:S02]  /*11f0*/  SHF.R.S32.HI R23, RZ, 0x1f, R6 ;  /* 0x0000001fff177819 */ /* 0x000fe40000011406 */
[----:B0-----:R-:W-:Y:S01]  /*1200*/  MOV R2, UR11 ;  /* 0x0000000b00027c02 */ /* 0x001fe20008000f00 */
[----:B------:R0:W4:Y:S01]  /*1210*/  @P2 LDG.E R22, desc[UR26][R26.64] ;  /* 0x0000001a1a162981 */ /* 0x000122000c1e1900 */
[----:B------:R-:W-:Y:S02]  /*1220*/  ISETP.LT.U32.AND P2, PT, R4, UR10, PT ;  /* 0x0000000a04007c0c */ /* 0x000fe4000bf41070 */
[----:B------:R-:W-:Y:S02]  /*1230*/  ISETP.GT.AND.EX P1, PT, R2, R23, PT, P1 ;  /* 0x000000170200720c */ /* 0x000fe40003f24310 */
[----:B------:R-:W-:Y:S02]  /*1240*/  SHF.R.S32.HI R17, RZ, 0x1f, R4 ;  /* 0x0000001fff117819 */ /* 0x000fe40000011404 */
[----:B------:R-:W-:Y:S01]  /*1250*/  MOV R25, UR11 ;  /* 0x0000000b00197c02 */ /* 0x000fe20008000f00 */
[----:B------:R-:W-:-:S02]  /*1260*/  IMAD.MOV.U32 R3, RZ, RZ, RZ ;  /* 0x000000ffff037224 */ /* 0x000fc400078e00ff */
[----:B-1----:R-:W-:Y:S01]  /*1270*/  IMAD.WIDE R14, R5, 0x4, R12 ;  /* 0x00000004050e7825 */ /* 0x002fe200078e020c */
[----:B------:R-:W-:-:S03]  /*1280*/  ISETP.GT.AND.EX P2, PT, R25, R17, PT, P2 ;  /* 0x000000111900720c */ /* 0x000fc60003f44320 */
[----:B------:R-:W-:Y:S01]  /*1290*/  HFMA2 R2, -RZ, RZ, 0, 0 ;  /* 0x00000000ff027431 */ /* 0x000fe200000001ff */
[C---:B------:R-:W-:Y:S01]  /*12a0*/  @P0 IADD3 R25, P4, PT, R5.reuse, UR16, RZ ;  /* 0x0000001005190c10 */ /* 0x040fe2000ff9e0ff */
[C---:B------:R-:W-:Y:S01]  /*12b0*/  IMAD.WIDE R20, R6.reuse, 0x4, R12 ;  /* 0x0000000406147825 */ /* 0x040fe200078e020c */
[----:B------:R1:W5:Y:S01]  /*12c0*/  @P0 LDG.E R3, desc[UR26][R14.64] ;  /* 0x0000001a0e030981 */ /* 0x000362000c1e1900 */
[C---:B0-----:R-:W-:Y:S02]  /*12d0*/  @P0 LEA R26, P3, R5.reuse, UR6, 0x2 ;  /* 0x00000006051a0c11 */ /* 0x041fe4000f8610ff */
[----:B------:R-:W-:Y:S01]  /*12e0*/  MOV R24, RZ ;  /* 0x000000ff00187202 */ /* 0x000fe20000000f00 */
[----:B------:R-:W-:Y:S01]  /*12f0*/  IMAD.WIDE R8, R6, 0x4, R10 ;  /* 0x0000000406087825 */ /* 0x000fe200078e020a */
[----:B------:R0:W5:Y:S01]  /*1300*/  @P1 LDG.E R2, desc[UR26][R20.64] ;  /* 0x0000001a14021981 */ /* 0x000162000c1e1900 */
[----:B------:R-:W-:Y:S02]  /*1310*/  @P0 LEA.HI.X R27, R5, UR7, R16, 0x2, P3 ;  /* 0x00000007051b0c11 */ /* 0x000fe400098f1410 */
[----:B-1----:R-:W-:Y:S01]  /*1320*/  @P0 IADD3.X R15, PT, PT, R16, UR13, RZ, P4, !PT ;  /* 0x0000000d100f0c10 */ /* 0x002fe2000a7fe4ff */
[----:B------:R1:W5:Y:S01]  /*1330*/  @P1 LDG.E R24, desc[UR26][R8.64] ;  /* 0x0000001a08181981 */ /* 0x000362000c1e1900 */
[----:B------:R-:W-:-:S02]  /*1340*/  @P0 LEA R14, P4, R25, UR14, 0x2 ;  /* 0x0000000e190e0c11 */ /* 0x000fc4000f8810ff */
[----:B------:R-:W-:Y:S01]  /*1350*/  @P1 IADD3 R29, P3, PT, R6, UR16, RZ ;  /* 0x00000010061d1c10 */ /* 0x000fe2000ff7e0ff */
[----:B0-----:R-:W-:Y:S01]  /*1360*/  IMAD.MOV.U32 R20, RZ, RZ, RZ ;  /* 0x000000ffff147224 */ /* 0x001fe200078e00ff */
[----:B------:R-:W-:Y:S02]  /*1370*/  @P0 LEA.HI.X R15, R25, UR15, R15, 0x2, P4 ;  /* 0x0000000f190f0c11 */ /* 0x000fe4000a0f140f */
[----:B------:R-:W-:Y:S02]  /*1380*/  MOV R21, 0x4 ;  /* 0x0000000400157802 */ /* 0x000fe40000000f00 */
[----:B------:R-:W-:Y:S01]  /*1390*/  @P1 IADD3.X R23, PT, PT, R23, UR13, RZ, P3, !PT ;  /* 0x0000000d17171c10 */ /* 0x000fe20009ffe4ff */
[----:B------:R0:W5:Y:S01]  /*13a0*/  @P0 LDG.E R20, desc[UR26][R14.64] ;  /* 0x0000001a0e140981 */ /* 0x000162000c1e1900 */
[----:B-1----:R-:W-:-:S04]  /*13b0*/  @P1 LEA R8, P3, R29, UR14, 0x2 ;  /* 0x0000000e1d081c11 */ /* 0x002fc8000f8610ff */
[----:B------:R-:W-:Y:S02]  /*13c0*/  @P1 LEA.HI.X R9, R29, UR15, R23, 0x2, P3 ;  /* 0x0000000f1d091c11 */ /* 0x000fe400098f1417 */
[----:B------:R-:W-:Y:S01]  /*13d0*/  @P2 IADD3 R23, P3, PT, R4, UR16, RZ ;  /* 0x0000001004172c10 */ /* 0x000fe2000ff7e0ff */
[----:B0-----:R-:W-:Y:S01]  /*13e0*/  IMAD.WIDE R14, R6, R21, UR6 ;  /* 0x00000006060e7e25 */ /* 0x001fe2000f8e0215 */
[----:B------:R-:W-:-:S03]  /*13f0*/  MOV R21, RZ ;  /* 0x000000ff00157202 */ /* 0x000fc60000000f00 */
[----:B------:R-:W-:Y:S01]  /*1400*/  HFMA2 R16, -RZ, RZ, 0, 0 ;  /* 0x00000000ff107431 */ /* 0x000fe200000001ff */
[----:B------:R-:W-:Y:S01]  /*1410*/  @P2 IADD3.X R17, PT, PT, R17, UR13, RZ, P3, !PT ;  /* 0x0000000d11112c10 */ /* 0x000fe20009ffe4ff */
[----:B------:R-:W-:Y:S01]  /*1420*/  HFMA2 R25, -RZ, RZ, 0, 0 ;  /* 0x00000000ff197431 */ /* 0x000fe200000001ff */
[----:B------:R0:W5:Y:S01]  /*1430*/  @P1 LDG.E R21, desc[UR26][R8.64] ;  /* 0x0000001a08151981 */ /* 0x000162000c1e1900 */
[----:B------:R-:W-:-:S03]  /*1440*/  IMAD.WIDE R12, R4, 0x4, R12 ;  /* 0x00000004040c7825 */ /* 0x000fc600078e020c */
[----:B------:R1:W5:Y:S04]  /*1450*/  @P0 LDG.E R16, desc[UR26][R26.64] ;  /* 0x0000001a1a100981 */ /* 0x000368000c1e1900 */
[----:B------:R1:W5:Y:S01]  /*1460*/  @P1 LDG.E R25, desc[UR26][R14.64] ;  /* 0x0000001a0e191981 */ /* 0x000362000c1e1900 */
[----:B0-----:R-:W-:-:S04]  /*1470*/  @P2 LEA R8, P3, R23, UR14, 0x2 ;  /* 0x0000000e17082c11 */ /* 0x001fc8000f8610ff */
[----:B------:R-:W-:Y:S01]  /*1480*/  @P2 LEA.HI.X R9, R23, UR15, R17, 0x2, P3 ;  /* 0x0000000f17092c11 */ /* 0x000fe200098f1411 */
[----:B------:R-:W-:Y:S02]  /*1490*/  IMAD.MOV.U32 R17, RZ, RZ, RZ ;  /* 0x000000ffff117224 */ /* 0x000fe400078e00ff */
[----:B-1----:R-:W-:Y:S02]  /*14a0*/  HFMA2 R26, -RZ, RZ, 0, 0 ;  /* 0x00000000ff1a7431 */ /* 0x002fe400000001ff */
[--C-:B------:R-:W-:Y:S02]  /*14b0*/  IMAD.WIDE R14, R5, 0x4, R10.reuse ;  /* 0x00000004050e7825 */ /* 0x100fe400078e020a */
[----:B------:R-:W5:Y:S04]  /*14c0*/  @P2 LDG.E R17, desc[UR26][R8.64] ;  /* 0x0000001a08112981 */ /* 0x000f68000c1e1900 */
[----:B------:R0:W5:Y:S02]  /*14d0*/  @P0 LDG.E R26, desc[UR26][R14.64] ;  /* 0x0000001a0e1a0981 */ /* 0x000164000c1e1900 */
[----:B0-----:R-:W-:-:S04]  /*14e0*/  IMAD.WIDE R14, R4, 0x4, R10 ;  /* 0x00000004040e7825 */ /* 0x001fc800078e020a */
[----:B--2---:R-:W-:Y:S01]  /*14f0*/  FFMA.FTZ R23, R19, UR9, R0 ;  /* 0x0000000913177c23 */ /* 0x004fe20008010000 */
[----:B------:R-:W-:-:S03]  /*1500*/  MOV R0, RZ ;  /* 0x000000ff00007202 */ /* 0x000fc60000000f00 */
[----:B------:R-:W-:-:S03]  /*1510*/  FMUL.FTZ R27, R23, UR18 ;  /* 0x00000012171b7c20 */ /* 0x000fc60008410000 */
[----:B------:R-:W2:Y:S01]  /*1520*/  @P2 LDG.E R0, desc[UR26][R12.64] ;  /* 0x0000001a0c002981 */ /* 0x000ea2000c1e1900 */
[----:B---3--:R-:W-:Y:S01]  /*1530*/  FFMA.FTZ R28, R28, UR20, R27 ;  /* 0x000000141c1c7c23 */ /* 0x008fe2000801001b */
[----:B------:R-:W-:-:S06]  /*1540*/  HFMA2 R27, -RZ, RZ, 0, 0 ;  /* 0x00000000ff1b7431 */ /* 0x000fcc00000001ff */
[----:B------:R-:W3:Y:S01]  /*1550*/  @P2 LDG.E R27, desc[UR26][R14.64] ;  /* 0x0000001a0e1b2981 */ /* 0x000ee2000c1e1900 */
[----:B------:R-:W-:-:S04]  /*1560*/  FMUL.FTZ R29, R23, UR19 ;  /* 0x00000013171d7c20 */ /* 0x000fc80008410000 */
[----:B------:R-:W-:-:S04]  /*1570*/  FMUL.FTZ R29, R23, R29 ;  /* 0x0000001d171d7220 */ /* 0x000fc80000410000 */
[----:B----4-:R-:W-:Y:S01]  /*1580*/  FFMA.FTZ R8, R22, UR21, R29 ;  /* 0x0000001516087c23 */ /* 0x010fe2000801001d */
[----:B------:R-:W-:Y:S02]  /*1590*/  HFMA2 R29, -RZ, RZ, 0, 0 ;  /* 0x00000000ff1d7431 */ /* 0x000fe400000001ff */
[----:B-----5:R-:W-:-:S04]  /*15a0*/  FFMA.FTZ R20, R3, UR9, R20 ;  /* 0x0000000903147c23 */ /* 0x020fc80008010014 */
[----:B------:R-:W-:-:S04]  /*15b0*/  FMUL.FTZ R9, R20, UR19 ;  /* 0x0000001314097c20 */ /* 0x000fc80008410000 */
[----:B------:R-:W-:Y:S01]  /*15c0*/  FMUL.FTZ R9, R20, R9 ;  /* 0x0000000914097220 */ /* 0x000fe20000410000 */
[----:B------:R-:W-:-:S03]  /*15d0*/  FFMA.FTZ R21, R2, UR9, R21 ;  /* 0x0000000902157c23 */ /* 0x000fc60008010015 */
[----:B------:R-:W-:Y:S01]  /*15e0*/  FFMA.FTZ R9, R16, UR21, R9 ;  /* 0x0000001510097c23 */ /* 0x000fe20008010009 */
[----:B------:R-:W-:-:S04]  /*15f0*/  FMUL.FTZ R16, R21, UR19 ;  /* 0x0000001315107c20 */ /* 0x000fc80008410000 */
[C---:B------:R-:W-:Y:S01]  /*1600*/  FMUL.FTZ R16, R21.reuse, R16 ;  /* 0x0000001015107220 */ /* 0x040fe20000410000 */
[----:B------:R-:W-:-:S03]  /*1610*/  FMUL.FTZ R21, R21, UR18 ;  /* 0x0000001215157c20 */ /* 0x000fc60008410000 */
[----:B------:R-:W-:Y:S01]  /*1620*/  FFMA.FTZ R25, R25, UR21, R16 ;  /* 0x0000001519197c23 */ /* 0x000fe20008010010 */
[----:B------:R-:W-:Y:S01]  /*1630*/  FFMA.FTZ R24, R24, UR20, R21 ;  /* 0x0000001418187c23 */ /* 0x000fe20008010015 */
[----:B------:R-:W-:-:S04]  /*1640*/  FMUL.FTZ R21, R20, UR18 ;  /* 0x0000001214157c20 */ /* 0x000fc80008410000 */
[----:B------:R-:W-:Y:S01]  /*1650*/  FFMA.FTZ R26, R26, UR20, R21 ;  /* 0x000000141a1a7c23 */ /* 0x000fe20008010015 */
[----:B------:R-:W-:Y:S01]  /*1660*/  MOV R21, 0x4 ;  /* 0x0000000400157802 */ /* 0x000fe20000000f00 */
[----:B--2---:R-:W-:-:S04]  /*1670*/  FFMA.FTZ R17, R0, UR9, R17 ;  /* 0x0000000900117c23 */ /* 0x004fc80008010011 */
[----:B------:R-:W-:-:S04]  /*1680*/  FMUL.FTZ R16, R17, UR18 ;  /* 0x0000001211107c20 */ /* 0x000fc80008410000 */
[----:B---3--:R-:W-:Y:S01]  /*1690*/  FFMA.FTZ R27, R27, UR20, R16 ;  /* 0x000000141b1b7c23 */ /* 0x008fe20008010010 */
[----:B------:R-:W-:-:S04]  /*16a0*/  FMUL.FTZ R16, R17, UR19 ;  /* 0x0000001311107c20 */ /* 0x000fc80008410000 */
[----:B------:R-:W-:Y:S01]  /*16b0*/  FMUL.FTZ R20, R17, R16 ;  /* 0x0000001011147220 */ /* 0x000fe20000410000 */
[----:B------:R-:W-:-:S05]  /*16c0*/  IMAD.WIDE R16, R4, R21, UR6 ;  /* 0x0000000604107e25 */ /* 0x000fca000f8e0215 */
[----:B------:R-:W2:Y:S01]  /*16d0*/  @P2 LDG.E R29, desc[UR26][R16.64] ;  /* 0x0000001a101d2981 */ /* 0x000ea2000c1e1900 */
[----:B------:R-:W-:Y:S01]  /*16e0*/  IMAD.U32 R21, RZ, RZ, UR11 ;  /* 0x0000000bff157e24 */ /* 0x000fe2000f8e00ff */
[----:B------:R-:W-:-:S04]  /*16f0*/  ISETP.LT.U32.AND P3, PT, R7, UR10, PT ;  /* 0x0000000a07007c0c */ /* 0x000fc8000bf61070 */
[----:B------:R-:W-:Y:S01]  /*1700*/  ISETP.GT.AND.EX P3, PT, R21, R18, PT, P3 ;  /* 0x000000121500720c */ /* 0x000fe20003f64330 */
[----:B------:R-:W-:Y:S01]  /*1710*/  BSSY.RECONVERGENT B0, `(.L_x_288) ;  /* 0x0000017000007945 */ /* 0x000fe20003800200 */
[----:B--2---:R-:W-:-:S11]  /*1720*/  FFMA.FTZ R29, R29, UR21, R20 ;  /* 0x000000151d1d7c23 */ /* 0x004fd60008010014 */
[----:B------:R-:W-:Y:S05]  /*1730*/  @!P3 BRA `(.L_x_289) ;  /* 0x000000000050b947 */ /* 0x000fea0003800000 */
[----:B------:R-:W0:Y:S01]  /*1740*/  MUFU.RCP R21, UR22 ;  /* 0x0000001600157d08 */ /* 0x000e220008001000 */
[----:B------:R-:W-:Y:S01]  /*1750*/  SHF.L.U64.HI R23, R7, 0x2, R18 ;  /* 0x0000000207177819 */ /* 0x000fe20000010212 */
[----:B0-----:R-:W-:-:S06]  /*1760*/  FMUL.FTZ R20, R8, R21 ;  /* 0x0000001508147220 */ /* 0x001fcc0000410000 */
[----:B------:R-:W0:Y:S08]  /*1770*/  MUFU.RCP R21, UR30 ;  /* 0x0000001e00157d08 */ /* 0x000e300008001000 */
[----:B------:R-:W1:Y:S01]  /*1780*/  MUFU.SQRT R20, R20 ;  /* 0x0000001400147308 */ /* 0x000e620000002000 */
[----:B0-----:R-:W-:Y:S01]  /*1790*/  FMUL.FTZ R21, R28, R21 ;  /* 0x000000151c157220 */ /* 0x001fe20000410000 */
[----:B-1----:R-:W-:-:S06]  /*17a0*/  FADD.FTZ R22, R20, UR23 ;  /* 0x0000001714167e21 */ /* 0x002fcc0008010000 */
[----:B------:R-:W0:Y:S02]  /*17b0*/  MUFU.RCP R22, R22 ;  /* 0x0000001600167308 */ /* 0x000e240000001000 */
[----:B0-----:R-:W-:Y:S01]  /*17c0*/  FMUL.FTZ R21, R21, R22 ;  /* 0x0000001615157220 */ /* 0x001fe20000410000 */
[----:B------:R-:W-:-:S03]  /*17d0*/  SHF.L.U32 R22, R7, 0x2, RZ ;  /* 0x0000000207167819 */ /* 0x000fc600000006ff */
[----:B------:R-:W-:Y:S01]  /*17e0*/  FFMA.FTZ R21, -R21, UR31, R19 ;  /* 0x0000001f15157c23 */ /* 0x000fe20008010113 */
[----:B------:R-:W-:-:S04]  /*17f0*/  IADD3 R18, P3, PT, R22, UR28, RZ ;  /* 0x0000001c16127c10 */ /* 0x000fc8000ff7e0ff */
[----:B------:R-:W-:Y:S02]  /*1800*/  IADD3.X R19, PT, PT, R23, UR8, RZ, P3, !PT ;  /* 0x0000000817137c10 */ /* 0x000fe40009ffe4ff */
[----:B------:R-:W-:-:S03]  /*1810*/  IADD3 R20, P3, PT, R22, UR29, RZ ;  /* 0x0000001d16147c10 */ /* 0x000fc6000ff7e0ff */
[----:B------:R0:W-:Y:S02]  /*1820*/  STG.E desc[UR26][R18.64], R21 ;  /* 0x0000001512007986 */ /* 0x0001e4000c10191a */
[----:B0-----:R-:W-:Y:S02]  /*1830*/  IADD3.X R21, PT, PT, R23, UR12, RZ, P3, !PT ;  /* 0x0000000c17157c10 */ /* 0x001fe40009ffe4ff */
[----:B------:R-:W-:-:S03]  /*1840*/  IADD3 R22, P3, PT, R22, UR6, RZ ;  /* 0x0000000616167c10 */ /* 0x000fc6000ff7e0ff */
[----:B------:R0:W-:Y:S01]  /*1850*/  STG.E desc[UR26][R20.64], R28 ;  /* 0x0000001c14007986 */ /* 0x0001e2000c10191a */
[----:B------:R-:W-:-:S05]  /*1860*/  IADD3.X R23, PT, PT, R23, UR7, RZ, P3, !PT ;  /* 0x0000000717177c10 */ /* 0x000fca0009ffe4ff */
[----:B------:R0:W-:Y:S04]  /*1870*/  STG.E desc[UR26][R22.64], R8 ;  /* 0x0000000816007986 */ /* 0x0001e8000c10191a */
.L_x_289:
[----:B------:R-:W-:Y:S05]  /*1880*/  BSYNC.RECONVERGENT B0 ;  /* 0x0000000000007941 */ /* 0x000fea0003800200 */
.L_x_288:
[----:B------:R-:W-:Y:S01]  /*1890*/  BSSY.RECONVERGENT B0, `(.L_x_290) ;  /* 0x0000014000007945 */ /* 0x000fe20003800200 */
[----:B------:R-:W-:Y:S02]  /*18a0*/  MOV R18, UR28 ;  /* 0x0000001c00127c02 */ /* 0x000fe40008000f00 */
[----:B------:R-:W-:Y:S01]  /*18b0*/  MOV R19, UR8 ;  /* 0x0000000800137c02 */ /* 0x000fe20008000f00 */
[----:B------:R-:W-:Y:S06]  /*18c0*/  @!P1 BRA `(.L_x_291) ;  /* 0x0000000000409947 */ /* 0x000fec0003800000 */
[----:B0-----:R-:W0:Y:S08]  /*18d0*/  MUFU.RCP R8, UR22 ;  /* 0x0000001600087d08 */ /* 0x001e300008001000 */
[----:B------:R-:W1:Y:S01]  /*18e0*/  MUFU.RCP R23, UR30 ;  /* 0x0000001e00177d08 */ /* 0x000e620008001000 */
[----:B0-----:R-:W-:-:S07]  /*18f0*/  FMUL.FTZ R8, R25, R8 ;  /* 0x0000000819087220 */ /* 0x001fce0000410000 */
[----:B------:R-:W0:Y:S01]  /*1900*/  MUFU.SQRT R8, R8 ;  /* 0x0000000800087308 */ /* 0x000e220000002000 */
[----:B-1----:R-:W-:Y:S01]  /*1910*/  FMUL.FTZ R20, R24, R23 ;  /* 0x0000001718147220 */ /* 0x002fe20000410000 */
[----:B------:R-:W-:-:S05]  /*1920*/  MOV R23, 0x4 ;  /* 0x0000000400177802 */ /* 0x000fca0000000f00 */
[----:B------:R-:W-:-:S04]  /*1930*/  IMAD.WIDE R22, R6, R23, UR6 ;  /* 0x0000000606167e25 */ /* 0x000fc8000f8e0217 */
[----:B0-----:R-:W-:-:S04]  /*1940*/  FADD.FTZ R28, R8, UR23 ;  /* 0x00000017081c7e21 */ /* 0x001fc80008010000 */
[----:B------:R-:W0:Y:S02]  /*1950*/  MUFU.RCP R21, R28 ;  /* 0x0000001c00157308 */ /* 0x000e240000001000 */
[----:B0-----:R-:W-:-:S04]  /*1960*/  FMUL.FTZ R21, R20, R21 ;  /* 0x0000001514157220 */ /* 0x001fc80000410000 */
[----:B------:R-:W-:Y:S01]  /*1970*/  FFMA.FTZ R2, -R21, UR31, R2 ;  /* 0x0000001f15027c23 */ /* 0x000fe20008010102 */
[----:B------:R-:W-:-:S05]  /*1980*/  IMAD.WIDE R20, R6, 0x4, R18 ;  /* 0x0000000406147825 */ /* 0x000fca00078e0212 */
[----:B------:R0:W-:Y:S02]  /*1990*/  STG.E desc[UR26][R20.64], R2 ;  /* 0x0000000214007986 */ /* 0x0001e4000c10191a */
[----:B0-----:R-:W-:-:S05]  /*19a0*/  IMAD.WIDE R20, R6, 0x4, R10 ;  /* 0x0000000406147825 */ /* 0x001fca00078e020a */
[----:B------:R1:W-:Y:S04]  /*19b0*/  STG.E desc[UR26][R20.64], R24 ;  /* 0x0000001814007986 */ /* 0x0003e8000c10191a */
[----:B------:R1:W-:Y:S02]  /*19c0*/  STG.E desc[UR26][R22.64], R25 ;  /* 0x0000001916007986 */ /* 0x0003e4000c10191a */
.L_x_291:
[----:B------:R-:W-:Y:S05]  /*19d0*/  BSYNC.RECONVERGENT B0 ;  /* 0x0000000000007941 */ /* 0x000fea0003800200 */
.L_x_290:
[----:B------:R-:W-:Y:S04]  /*19e0*/  BSSY.RECONVERGENT B0, `(.L_x_292) ;  /* 0x0000012000007945 */ /* 0x000fe80003800200 */
[----:B------:R-:W-:Y:S05]  /*19f0*/  @!P0 BRA `(.L_x_293) ;  /* 0x0000000000408947 */ /* 0x000fea0003800000 */
[----:B0-----:R-:W0:Y:S01]  /*1a00*/  MUFU.RCP R8, UR22 ;  /* 0x0000001600087d08 */ /* 0x001e220008001000 */
[----:B-1----:R-:W-:Y:S02]  /*1a10*/  IMAD.MOV.U32 R22, RZ, RZ, 0x4 ;  /* 0x00000004ff167424 */ /* 0x002fe400078e00ff */
[----:B------:R-:W-:-:S04]  /*1a20*/  IMAD.WIDE R18, R5, 0x4, R18 ;  /* 0x0000000405127825 */ /* 0x000fc800078e0212 */
[----:B------:R-:W-:Y:S01]  /*1a30*/  IMAD.WIDE R10, R5, 0x4, R10 ;  /* 0x00000004050a7825 */ /* 0x000fe200078e020a */
[----:B------:R-:W1:Y:S03]  /*1a40*/  MUFU.RCP R23, UR30 ;  /* 0x0000001e00177d08 */ /* 0x000e660008001000 */
[----:B0-----:R-:W-:-:S06]  /*1a50*/  FMUL.FTZ R8, R9, R8 ;  /* 0x0000000809087220 */ /* 0x001fcc0000410000 */
[----:B------:R-:W0:Y:S01]  /*1a60*/  MUFU.SQRT R8, R8 ;  /* 0x0000000800087308 */ /* 0x000e220000002000 */
[----:B-1----:R-:W-:Y:S01]  /*1a70*/  FMUL.FTZ R2, R26, R23 ;  /* 0x000000171a027220 */ /* 0x002fe20000410000 */
[----:B0-----:R-:W-:-:S06]  /*1a80*/  FADD.FTZ R20, R8, UR23 ;  /* 0x0000001708147e21 */ /* 0x001fcc0008010000 */
[----:B------:R-:W0:Y:S02]  /*1a90*/  MUFU.RCP R21, R20 ;  /* 0x0000001400157308 */ /* 0x000e240000001000 */
[----:B0-----:R-:W-:-:S04]  /*1aa0*/  FMUL.FTZ R2, R2, R21 ;  /* 0x0000001502027220 */ /* 0x001fc80000410000 */
[----:B------:R-:W-:Y:S01]  /*1ab0*/  FFMA.FTZ R21, -R2, UR31, R3 ;  /* 0x0000001f02157c23 */ /* 0x000fe20008010103 */
[----:B------:R-:W-:-:S04]  /*1ac0*/  IMAD.WIDE R2, R5, R22, UR6 ;  /* 0x0000000605027e25 */ /* 0x000fc8000f8e0216 */
[----:B------:R2:W-:Y:S04]  /*1ad0*/  STG.E desc[UR26][R18.64], R21 ;  /* 0x0000001512007986 */ /* 0x0005e8000c10191a */
[----:B------:R2:W-:Y:S04]  /*1ae0*/  STG.E desc[UR26][R10.64], R26 ;  /* 0x0000001a0a007986 */ /* 0x0005e8000c10191a */
[----:B------:R2:W-:Y:S02]  /*1af0*/  STG.E desc[UR26][R2.64], R9 ;  /* 0x0000000902007986 */ /* 0x0005e4000c10191a */
.L_x_293:
[----:B------:R-:W-:Y:S05]  /*1b00*/  BSYNC.RECONVERGENT B0 ;  /* 0x0000000000007941 */ /* 0x000fea0003800200 */
.L_x_292:
[----:B------:R-:W-:Y:S04]  /*1b10*/  BSSY.RECONVERGENT B0, `(.L_x_294) ;  /* 0x000000e000007945 */ /* 0x000fe80003800200 */
[----:B------:R-:W-:Y:S05]  /*1b20*/  @!P2 BRA `(.L_x_295) ;  /* 0x000000000030a947 */ /* 0x000fea0003800000 */
        /* <DEDUP_REMOVED lines=9> */
[----:B------:R3:W-:Y:S04]  /*1bc0*/  STG.E desc[UR26][R12.64], R9 ;  /* 0x000000090c007986 */ /* 0x0007e8000c10191a */
[----:B------:R3:W-:Y:S04]  /*1bd0*/  STG.E desc[UR26][R14.64], R27 ;  /* 0x0000001b0e007986 */ /* 0x0007e8000c10191a */
[----:B------:R3:W-:Y:S02]  /*1be0*/  STG.E desc[UR26][R16.64], R29 ;  /* 0x0000001d10007986 */ /* 0x0007e4000c10191a */
.L_x_295:
[----:B------:R-:W-:Y:S05]  /*1bf0*/  BSYNC.RECONVERGENT B0 ;  /* 0x0000000000007941 */ /* 0x000fea0003800200 */
.L_x_294:
        /* <DEDUP_REMOVED lines=10> */
.L_x_297:
        /* <DEDUP_REMOVED lines=14> */
.L_x_334:


//--------------------- .text._Z25multi_tensor_apply_kernelI18TensorListMetadataILi4EE11AdamFunctorIdflEJffffff10adamMode_tfEEvlPViT_T0_DpT1_ --------------------------
	.section	.text._Z25multi_tensor_apply_kernelI18TensorListMetadataILi4EE11AdamFunctorIdflEJffffff10adamMode_tfEEvlPViT_T0_DpT1_,"ax",@progbits
	.align	128
        .global         _Z25multi_tensor_apply_kernelI18TensorListMetadataILi4EE11AdamFunctorIdflEJffffff10adamMode_tfEEvlPViT_T0_DpT1_
        .type           _Z25multi_tensor_apply_kernelI18TensorListMetadataILi4EE11AdamFunctorIdflEJffffff10adamMode_tfEEvlPViT_T0_DpT1_,@function
        .size           _Z25multi_tensor_apply_kernelI18TensorListMetadataILi4EE11AdamFunctorIdflEJffffff10adamMode_tfEEvlPViT_T0_DpT1_,(.L_x_335 - _Z25multi_tensor_apply_kernelI18TensorListMetadataILi4EE11AdamFunctorIdflEJffffff10adamMode_tfEEvlPViT_T0_DpT1_)
        .other          _Z25multi_tensor_apply_kernelI18TensorListMetadataILi4EE11AdamFunctorIdflEJffffff10adamMode_tfEEvlPViT_T0_DpT1_,@"STO_CUDA_ENTRY STV_DEFAULT"
_Z25multi_tensor_apply_kernelI18TensorListMetadataILi4EE11AdamFunctorIdflEJffffff10adamMode_tfEEvlPViT_T0_DpT1_:
.text._Z25multi_tensor_apply_kernelI18TensorListMetadataILi4EE11AdamFunctorIdflEJffffff10adamMode_tfEEvlPViT_T0_DpT1_:
        /* <DEDUP_REMOVED lines=62> */
[C-C-:B--2---:R-:W-:Y:S02]  /*03e0*/  IMAD R7, R8.reuse, 0x2, R5.reuse ;  /* 0x0000000208077824 */ /* 0x144fe400078e0205 */
[----:B0--34-:R-:W-:-:S07]  /*03f0*/  IMAD R8, R8, 0x3, R5 ;  /* 0x0000000308087824 */ /* 0x019fce00078e0205 */
.L_x_301:
[----:B------:R-:W-:Y:S02]  /*0400*/  ISETP.LT.U32.AND P3, PT, R5, UR10, PT ;  /* 0x0000000a05007c0c */ /* 0x000fe4000bf61070 */
[----:B------:R-:W-:Y:S02]  /*0410*/  SHF.R.S32.HI R3, RZ, 0x1f, R5 ;  /* 0x0000001fff037819 */ /* 0x000fe40000011405 */
[----:B------:R-:W-:-:S04]  /*0420*/  MOV R0, UR11 ;  /* 0x0000000b00007c02 */ /* 0x000fc80008000f00 */
[----:B------:R-:W-:Y:S01]  /*0430*/  ISETP.GT.AND.EX P3, PT, R0, R3, PT, P3 ;  /* 0x000000030000720c */ /* 0x000fe20003f64330 */
[----:B0-----:R-:W-:Y:S01]  /*0440*/  IMAD.U32 R14, RZ, RZ, UR28 ;  /* 0x0000001cff0e7e24 */ /* 0x001fe2000f8e00ff */
[----:B------:R-:W-:-:S11]  /*0450*/  MOV R15, UR12 ;  /* 0x0000000c000f7c02 */ /* 0x000fd60008000f00 */
[----:B------:R-:W-:-:S04]  /*0460*/  @P3 IADD3 R0, P0, PT, R5, UR16, RZ ;  /* 0x0000001005003c10 */ /* 0x000fc8000ff1e0ff */
[----:B------:R-:W-:Y:S02]  /*0470*/  @P3 IADD3.X R3, PT, PT, R3, UR13, RZ, P0, !PT ;  /* 0x0000000d03033c10 */ /* 0x000fe400087fe4ff */
[----:B------:R-:W-:Y:S01]  /*0480*/  @P3 LEA R24, P0, R0, UR6, 0x3 ;  /* 0x0000000600183c11 */ /* 0x000fe2000f8018ff */
[----:B------:R-:W-:-:S03]  /*0490*/  IMAD.WIDE R18, R5, 0x8, R14 ;  /* 0x0000000805127825 */ /* 0x000fc600078e020e */
[----:B------:R-:W-:-:S03]  /*04a0*/  @P3 LEA.HI.X R25, R0, UR7, R3, 0x3, P0 ;  /* 0x0000000700193c11 */ /* 0x000fc600080f1c03 */
[----:B-1----:R-:W2:Y:S04]  /*04b0*/  @P3 LDG.E.64 R18, desc[UR26][R18.64] ;  /* 0x0000001a12123981 */ /* 0x002ea8000c1e1b00 */
[----:B------:R-:W3:Y:S01]  /*04c0*/  @P3 LDG.E.64 R24, desc[UR26][R24.64] ;  /* 0x0000001a18183981 */ /* 0x000ee2000c1e1b00 */
[----:B------:R-:W-:Y:S01]  /*04d0*/  IMAD.U32 R0, RZ, RZ, UR11 ;  /* 0x0000000bff007e24 */ /* 0x000fe2000f8e00ff */
[----:B------:R-:W-:Y:S02]  /*04e0*/  ISETP.LT.U32.AND P1, PT, R6, UR10, PT ;  /* 0x0000000a06007c0c */ /* 0x000fe4000bf21070 */
[----:B------:R-:W-:-:S04]  /*04f0*/  SHF.R.S32.HI R3, RZ, 0x1f, R6 ;  /* 0x0000001fff037819 */ /* 0x000fc80000011406 */
[----:B------:R-:W-:Y:S02]  /*0500*/  ISETP.GT.AND.EX P1, PT, R0, R3, PT, P1 ;  /* 0x000000030000720c */ /* 0x000fe40003f24310 */
[----:B------:R-:W-:Y:S02]  /*0510*/  ISETP.LT.U32.AND P2, PT, R7, UR10, PT ;  /* 0x0000000a07007c0c */ /* 0x000fe4000bf41070 */
[----:B------:R-:W-:Y:S02]  /*0520*/  SHF.R.S32.HI R0, RZ, 0x1f, R7 ;  /* 0x0000001fff007819 */ /* 0x000fe40000011407 */
[----:B------:R-:W-:-:S04]  /*0530*/  MOV R9, UR11 ;  /* 0x0000000b00097c02 */ /* 0x000fc80008000f00 */
[----:B------:R-:W-:-:S03]  /*0540*/  ISETP.GT.AND.EX P2, PT, R9, R0, PT, P2 ;  /* 0x000000000900720c */ /* 0x000fc60003f44320 */
[----:B------:R-:W-:-:S04]  /*0550*/  @P1 IADD3 R2, P0, PT, R6, UR16, RZ ;  /* 0x0000001006021c10 */ /* 0x000fc8000ff1e0ff */
[----:B------:R-:W-:Y:S02]  /*0560*/  @P1 IADD3.X R3, PT, PT, R3, UR13, RZ, P0, !PT ;  /* 0x0000000d03031c10 */ /* 0x000fe400087fe4ff */
[----:B------:R-:W-:-:S04]  /*0570*/  @P1 LEA R20, P0, R2, UR6, 0x3 ;  /* 0x0000000602141c11 */ /* 0x000fc8000f8018ff */
[----:B------:R-:W-:Y:S02]  /*0580*/  @P1 LEA.HI.X R21, R2, UR7, R3, 0x3, P0 ;  /* 0x0000000702151c11 */ /* 0x000fe400080f1c03 */
[----:B------:R-:W-:-:S04]  /*0590*/  @P2 IADD3 R3, P0, PT, R7, UR16, RZ ;  /* 0x0000001007032c10 */ /* 0x000fc8000ff1e0ff */
[----:B------:R-:W4:Y:S01]  /*05a0*/  @P1 LDG.E.64 R20, desc[UR26][R20.64] ;  /* 0x0000001a14141981 */ /* 0x000f22000c1e1b00 */
[----:B------:R-:W-:Y:S02]  /*05b0*/  @P2 IADD3.X R4, PT, PT, R0, UR13, RZ, P0, !PT ;  /* 0x0000000d00042c10 */ /* 0x000fe400087fe4ff */
[----:B------:R-:W-:Y:S01]  /*05c0*/  @P2 LEA R2, P0, R3, UR6, 0x3 ;  /* 0x0000000603022c11 */ /* 0x000fe2000f8018ff */
[----:B------:R-:W-:-:S03]  /*05d0*/  IMAD.WIDE R10, R6, 0x8, R14 ;  /* 0x00000008060a7825 */ /* 0x000fc600078e020e */
[----:B------:R-:W-:Y:S02]  /*05e0*/  @P2 LEA.HI.X R3, R3, UR7, R4, 0x3, P0 ;  /* 0x0000000703032c11 */ /* 0x000fe400080f1c04 */
[C---:B------:R-:W-:Y:S01]  /*05f0*/  @P2 LEA R16, P0, R7.reuse, UR28, 0x3 ;  /* 0x0000001c07102c11 */ /* 0x040fe2000f8018ff */
[----:B------:R-:W5:Y:S03]  /*0600*/  @P1 LDG.E.64 R10, desc[UR26][R10.64] ;  /* 0x0000001a0a0a1981 */ /* 0x000f66000c1e1b00 */
[----:B------:R-:W-:Y:S01]  /*0610*/  @P2 LEA.HI.X R17, R7, UR12, R0, 0x3, P0 ;  /* 0x0000000c07112c11 */ /* 0x000fe200080f1c00 */
[----:B------:R-:W5:Y:S05]  /*0620*/  @P2 LDG.E.64 R2, desc[UR26][R2.64] ;  /* 0x0000001a02022981 */ /* 0x000f6a000c1e1b00 */
[----:B------:R-:W5:Y:S01]  /*0630*/  @P2 LDG.E.64 R16, desc[UR26][R16.64] ;  /* 0x0000001a10102981 */ /* 0x000f62000c1e1b00 */
[----:B------:R-:W-:Y:S01]  /*0640*/  MOV R26, 0x4 ;  /* 0x00000004001a7802 */ /* 0x000fe20000000f00 */
[----:B------:R-:W-:-:S04]  /*0650*/  HFMA2 R9, -RZ, RZ, 0, 0 ;  /* 0x00000000ff097431 */ /* 0x000fc800000001ff */
[----:B------:R-:W-:-:S05]  /*0660*/  IMAD.WIDE R26, R5, R26, UR8 ;  /* 0x00000008051a7e25 */ /* 0x000fca000f8e021a */
[----:B------:R-:W5:Y:S01]  /*0670*/  @P3 LDG.E R9, desc[UR26][R26.64] ;  /* 0x0000001a1a093981 */ /* 0x000f62000c1e1900 */
[----:B------:R-:W-:Y:S01]  /*0680*/  MOV R13, UR14 ;  /* 0x0000000e000d7c02 */ /* 0x000fe20008000f00 */
[----:B------:R-:W-:Y:S01]  /*0690*/  IMAD.U32 R12, RZ, RZ, UR29 ;  /* 0x0000001dff0c7e24 */ /* 0x000fe2000f8e00ff */
[----:B------:R-:W-:-:S03]  /*06a0*/  MOV R4, RZ ;  /* 0x000000ff00047202 */ /* 0x000fc60000000f00 */
[----:B------:R-:W-:Y:S01]  /*06b0*/  IMAD.WIDE R28, R5, 0x4, R12 ;  /* 0x00000004051c7825 */ /* 0x000fe200078e020c */
[----:B------:R-:W-:-:S03]  /*06c0*/  @P3 MOV R22, 0xf0000000 ;  /* 0xf000000000163802 */ /* 0x000fc60000000f00 */
[----:B------:R-:W-:Y:S01]  /*06d0*/  @P3 IMAD.MOV.U32 R23, RZ, RZ, 0x380fffff ;  /* 0x380fffffff173424 */ /* 0x000fe200078e00ff */
[----:B------:R0:W5:Y:S01]  /*06e0*/  @P3 LDG.E R4, desc[UR26][R28.64] ;  /* 0x0000001a1c043981 */ /* 0x000162000c1e1900 */
[----:B------:R-:W-:Y:S01]  /*06f0*/  HFMA2 R0, -RZ, RZ, 0, 0 ;  /* 0x00000000ff007431 */ /* 0x000fe200000001ff */
[----:B------:R-:W-:Y:S01]  /*0700*/  PLOP3.LUT P0, PT, PT, PT, PT, 0x80, 0x8 ;  /* 0x000000000008781c */ /* 0x000fe20003f0f070 */
[----:B0-----:R-:W-:Y:S02]  /*0710*/  IMAD.MOV.U32 R28, RZ, RZ, 0x4 ;  /* 0x00000004ff1c7424 */ /* 0x001fe400078e00ff */
[----:B--2---:R-:W-:-:S15]  /*0720*/  @P3 DSETP.GEU.AND P4, PT, |R18|, R22, PT ;  /* 0x000000161200322a */ /* 0x004fde0003f8e200 */
[----:B------:R-:W-:-:S15]  /*0730*/  NOP ;  /* 0x0000000000007918 */ /* 0x000fde0000000000 */
[----:B------:R-:W-:-:S15]  /*0740*/  NOP ;  /* 0x0000000000007918 */ /* 0x000fde0000000000 */
[----:B------:R-:W-:-:S15]  /*0750*/  NOP ;  /* 0x0000000000007918 */ /* 0x000fde0000000000 */
[----:B------:R-:W-:-:S04]  /*0760*/  NOP ;  /* 0x0000000000007918 */ /* 0x000fc80000000000 */
[----:B---3--:R-:W0:-:S15]  /*0770*/  @P3 F2F.F32.F64 R27, R24 ;  /* 0x00000018001b3310 */ /* 0x008e1e0000301000 */
[----:B------:R-:W-:-:S15]  /*0780*/  NOP ;  /* 0x0000000000007918 */ /* 0x000fde0000000000 */
[----:B------:R-:W-:-:S15]  /*0790*/  NOP ;  /* 0x0000000000007918 */ /* 0x000fde0000000000 */
[----:B------:R-:W-:-:S15]  /*07a0*/  NOP ;  /* 0x0000000000007918 */ /* 0x000fde0000000000 */
[----:B------:R-:W-:-:S04]  /*07b0*/  NOP ;  /* 0x0000000000007918 */ /* 0x000fc80000000000 */
[----:B------:R1:W2:Y:S02]  /*07c0*/  @P3 DSETP.GEU.AND P5, PT, |R24|, R22, PT ;  /* 0x000000161800322a */ /* 0x0002a40003fae200 */
[----:B-1----:R-:W-:-:S04]  /*07d0*/  IMAD.MOV.U32 R23, RZ, RZ, 0x4 ;  /* 0x00000004ff177424 */ /* 0x002fc800078e00ff */
[----:B------:R-:W-:-:S05]  /*07e0*/  IMAD.WIDE R22, R6, R23, UR8 ;  /* 0x0000000806167e25 */ /* 0x000fca000f8e0217 */
[----:B------:R1:W3:Y:S01]  /*07f0*/  @P1 LDG.E R0, desc[UR26][R22.64] ;  /* 0x0000001a16001981 */ /* 0x0002e2000c1e1900 */
[----:B--2---:R-:W-:Y:S02]  /*0800*/  @P3 PLOP3.LUT P0, PT, P5, PT, PT, 0x80, 0x8 ;  /* 0x000000000008381c */ /* 0x004fe40002f0f070 */
[----:B-1----:R-:W-:Y:S01]  /*0810*/  @P1 MOV R22, 0xf0000000 ;  /* 0xf000000000161802 */ /* 0x002fe20000000f00 */
[----:B------:R-:W-:-:S10]  /*0820*/  @P1 IMAD.MOV.U32 R23, RZ, RZ, 0x380fffff ;  /* 0x380fffffff171424 */ /* 0x000fd400078e00ff */
[----:B0-----:R-:W-:Y:S01]  /*0830*/  @!P0 FMUL R27, R27, 1.175494350822287508e-38 ;  /* 0x008000001b1b8820 */ /* 0x001fe20000400000 */
[----:B------:R-:W-:-:S15]  /*0840*/  PLOP3.LUT P0, PT, PT, PT, PT, 0x80, 0x8 ;  /* 0x000000000008781c */ /* 0x000fde0003f0f070 */
[----:B------:R-:W-:-:S15]  /*0850*/  NOP ;  /* 0x0000000000007918 */ /* 0x000fde0000000000 */
[----:B------:R-:W-:-:S08]  /*0860*/  NOP ;  /* 0x0000000000007918 */ /* 0x000fd00000000000 */
[----:B----4-:R0:W1:Y:S01]  /*0870*/  @P1 F2F.F32.F64 R26, R20 ;  /* 0x00000014001a1310 */ /* 0x0100620000301000 */
[----:B------:R-:W-:-:S15]  /*0880*/  IMAD.WIDE R24, R6, 0x4, R12 ;  /* 0x0000000406187825 */ /* 0x000fde00078e020c */
[----:B------:R-:W-:-:S15]  /*0890*/  NOP ;  /* 0x0000000000007918 */ /* 0x000fde0000000000 */
[----:B------:R-:W-:-:S15]  /*08a0*/  NOP ;  /* 0x0000000000007918 */ /* 0x000fde0000000000 */
[----:B------:R-:W-:-:S15]  /*08b0*/  NOP ;  /* 0x0000000000007918 */ /* 0x000fde0000000000 */
[----:B------:R-:W-:-:S03]  /*08c0*/  NOP ;  /* 0x0000000000007918 */ /* 0x000fc60000000000 */
[----:B------:R-:W2:Y:S02]  /*08d0*/  @P1 DSETP.GEU.AND P6, PT, |R20|, R22, PT ;  /* 0x000000161400122a */ /* 0x000ea40003fce200 */
[----:B--2---:R-:W-:Y:S02]  /*08e0*/  @P1 PLOP3.LUT P0, PT, P6, PT, PT, 0x80, 0x8 ;  /* 0x000000000008181c */ /* 0x004fe4000370f070 */
[----:B0-----:R-:W-:-:S06]  /*08f0*/  CS2R R20, SRZ ;  /* 0x0000000000147805 */ /* 0x001fcc000001ff00 */
[----:B------:R0:W2:Y:S05]  /*0900*/  @P1 LDG.E R21, desc[UR26][R24.64] ;  /* 0x0000001a18151981 */ /* 0x0000aa000c1e1900 */
[----:B-1----:R-:W-:Y:S01]  /*0910*/  @!P0 FMUL R26, R26, 1.175494350822287508e-38 ;  /* 0x008000001a1a8820 */ /* 0x002fe20000400000 */
[----:B------:R-:W-:Y:S02]  /*0920*/  PLOP3.LUT P0, PT, PT, PT, PT, 0x80, 0x8 ;  /* 0x000000000008781c */ /* 0x000fe40003f0f070 */
[----:B------:R-:W-:Y:S01]  /*0930*/  @P3 PLOP3.LUT P0, PT, P4, PT, PT, 0x80, 0x8 ;  /* 0x000000000008381c */ /* 0x000fe2000270f070 */
[----:B0-----:R-:W-:-:S15]  /*0940*/  IMAD.WIDE R24, R7, 0x4, R12 ;  /* 0x0000000407187825 */ /* 0x001fde00078e020c */
[----:B------:R-:W-:-:S15]  /*0950*/  NOP ;  /* 0x0000000000007918 */ /* 0x000fde0000000000 */
[----:B------:R-:W-:-:S15]  /*0960*/  NOP ;  /* 0x0000000000007918 */ /* 0x000fde0000000000 */
[----:B-----5:R0:W1:Y:S02]  /*0970*/  @P1 DSETP.GEU.AND P5, PT, |R10|, R22, PT ;  /* 0x000000160a00122a */ /* 0x0200640003fae200 */
[----:B0-----:R-:W-:Y:S02]  /*0980*/  @P2 MOV R22, 0xf0000000 ;  /* 0xf000000000162802 */ /* 0x001fe40000000f00 */
[----:B------:R-:W-:-:S15]  /*0990*/  @P2 MOV R23, 0x380fffff ;  /* 0x380fffff00172802 */ /* 0x000fde0000000f00 */
[----:B------:R-:W-:-:S15]  /*09a0*/  NOP ;  /* 0x0000000000007918 */ /* 0x000fde0000000000 */
[----:B------:R-:W-:-:S15]  /*09b0*/  NOP ;  /* 0x0000000000007918 */ /* 0x000fde0000000000 */
[----:B------:R-:W-:-:S15]  /*09c0*/  NOP ;  /* 0x0000000000007918 */ /* 0x000fde0000000000 */
[----:B------:R-:W0:-:S15]  /*09d0*/  @P2 DSETP.GEU.AND P6, PT, |R2|, R22, PT ;  /* 0x000000160200222a */ /* 0x000e1e0003fce200 */
[----:B------:R-:W-:-:S15]  /*09e0*/  NOP ;  /* 0x0000000000007918 */ /* 0x000fde0000000000 */
[----:B------:R-:W-:-:S15]  /*09f0*/  NOP ;  /* 0x0000000000007918 */ /* 0x000fde0000000000 */
[----:B------:R-:W-:-:S15]  /*0a00*/  NOP ;  /* 0x0000000000007918 */ /* 0x000fde0000000000 */
[----:B------:R-:W-:-:S04]  /*0a10*/  NOP ;  /* 0x0000000000007918 */ /* 0x000fc80000000000 */
[----:B------:R4:W5:Y:S02]  /*0a20*/  @P2 DSETP.GEU.AND P4, PT, |R16|, R22, PT ;  /* 0x000000161000222a */ /* 0x0009640003f8e200 */
[----:B----4-:R-:W-:-:S06]  /*0a30*/  CS2R R22, SRZ ;  /* 0x0000000000167805 */ /* 0x010fcc000001ff00 */
[----:B------:R4:W5:Y:S02]  /*0a40*/  @P2 LDG.E R23, desc[UR26][R24.64] ;  /* 0x0000001a18172981 */ /* 0x000964000c1e1900 */
[----:B----4-:R-:W-:-:S05]  /*0a50*/  IMAD.WIDE R24, R7, R28, UR8 ;  /* 0x0000000807187e25 */ /* 0x010fca000f8e021c */
[----:B------:R4:W5:Y:S01]  /*0a60*/  @P2 LDG.E R22, desc[UR26][R24.64] ;  /* 0x0000001a18162981 */ /* 0x000962000c1e1900 */
[----:B------:R-:W-:-:S15]  /*0a70*/  @P3 MOV R20, R27 ;  /* 0x0000001b00143202 */ /* 0x000fde0000000f00 */
[----:B------:R-:W-:-:S15]  /*0a80*/  NOP ;  /* 0x0000000000007918 */ /* 0x000fde0000000000 */
[----:B------:R-:W-:-:S15]  /*0a90*/  NOP ;  /* 0x0000000000007918 */ /* 0x000fde0000000000 */
[----:B------:R-:W-:-:S03]  /*0aa0*/  NOP ;  /* 0x0000000000007918 */ /* 0x000fc60000000000 */
[----:B------:R-:W1:Y:S02]  /*0ab0*/  @P3 F2F.F32.F64 R27, R18 ;  /* 0x00000012001b3310 */ /* 0x000e640000301000 */
[----:B-1----:R-:W-:Y:S01]  /*0ac0*/  @!P0 FMUL R27, R27, 1.175494350822287508e-38 ;  /* 0x008000001b1b8820 */ /* 0x002fe20000400000 */
[----:B------:R-:W-:Y:S02]  /*0ad0*/  HFMA2 R18, -RZ, RZ, 0, 0 ;  /* 0x00000000ff127431 */ /* 0x000fe400000001ff */
[----:B------:R-:W-:Y:S01]  /*0ae0*/  @P1 IMAD.MOV.U32 R18, RZ, RZ, R26 ;  /* 0x000000ffff121224 */ /* 0x000fe200078e001a */
[----:B------:R-:W-:Y:S02]  /*0af0*/  MOV R26, RZ ;  /* 0x000000ff001a7202 */ /* 0x000fe40000000f00 */
[----:B------:R-:W-:Y:S01]  /*0b00*/  @P3 MOV R26, R27 ;  /* 0x0000001b001a3202 */ /* 0x000fe20000000f00 */
[----:B----4-:R-:W-:-:S04]  /*0b10*/  FMUL.FTZ R25, R20, UR18 ;  /* 0x0000001214197c20 */ /* 0x010fc80008410000 */
[----:B------:R-:W-:-:S04]  /*0b20*/  FMUL.FTZ R24, R25, R20 ;  /* 0x0000001419187220 */ /* 0x000fc80000410000 */
[----:B------:R-:W-:Y:S01]  /*0b30*/  FFMA.FTZ R9, R9, UR20, R24 ;  /* 0x0000001409097c23 */ /* 0x000fe20008010018 */
[----:B------:R-:W-:Y:S01]  /*0b40*/  FMUL.FTZ R29, R20, UR15 ;  /* 0x0000000f141d7c20 */ /* 0x000fe20008410000 */
[----:B------:R-:W1:Y:S02]  /*0b50*/  MUFU.RCP R27, UR22 ;  /* 0x00000016001b7d08 */ /* 0x000e640008001000 */
[----:B-1----:R-:W-:-:S06]  /*0b60*/  FMUL.FTZ R19, R9, R27 ;  /* 0x0000001b09137220 */ /* 0x002fcc0000410000 */
[----:B------:R-:W1:Y:S08]  /*0b70*/  MUFU.SQRT R19, R19 ;  /* 0x0000001300137308 */ /* 0x000e700000002000 */
[----:B------:R-:W4:-:S15]  /*0b80*/  MUFU.RCP R20, UR21 ;  /* 0x0000001500147d08 */ /* 0x000f1e0008001000 */
[----:B------:R-:W-:-:S14]  /*0b90*/  NOP ;  /* 0x0000000000007918 */ /* 0x000fdc0000000000 */
[----:B------:R0:W2:Y:S01]  /*0ba0*/  @P1 F2F.F32.F64 R28, R10 ;  /* 0x0000000a001c1310 */ /* 0x0000a20000301000 */
[----:B-1----:R-:W-:Y:S01]  /*0bb0*/  FADD.FTZ R24, R19, UR23 ;  /* 0x0000001713187e21 */ /* 0x002fe20008010000 */
[----:B0-----:R-:W-:Y:S01]  /*0bc0*/  FFMA.FTZ R10, R4, UR31, R29 ;  /* 0x0000001f040a7c23 */ /* 0x001fe2000801001d */
[----:B------:R-:W-:Y:S01]  /*0bd0*/  FMUL.FTZ R11, R18, UR18 ;  /* 0x00000012120b7c20 */ /* 0x000fe20008410000 */
[----:B------:R-:W-:-:S03]  /*0be0*/  PLOP3.LUT P0, PT, PT, PT, PT, 0x80, 0x8 ;  /* 0x000000000008781c */ /* 0x000fc60003f0f070 */
[----:B------:R-:W-:Y:S01]  /*0bf0*/  FMUL.FTZ R11, R11, R18 ;  /* 0x000000120b0b7220 */ /* 0x000fe20000410000 */
[----:B------:R-:W-:-:S03]  /*0c00*/  @P1 PLOP3.LUT P0, PT, P5, PT, PT, 0x80, 0x8 ;  /* 0x000000000008181c */ /* 0x000fc60002f0f070 */
[----:B---3--:R-:W-:Y:S01]  /*0c10*/  FFMA.FTZ R11, R0, UR20, R11 ;  /* 0x00000014000b7c23 */ /* 0x008fe2000801000b */
[----:B----4-:R-:W-:Y:S01]  /*0c20*/  FMUL.FTZ R0, R10, R20 ;  /* 0x000000140a007220 */ /* 0x010fe20000410000 */
[----:B------:R-:W-:Y:S02]  /*0c30*/  ISETP.LT.U32.AND P5, PT, R8, UR10, PT ;  /* 0x0000000a08007c0c */ /* 0x000fe4000bfa1070 */
[----:B------:R-:W-:-:S06]  /*0c40*/  SHF.R.S32.HI R19, RZ, 0x1f, R8 ;  /* 0x0000001fff137819 */ /* 0x000fcc0000011408 */
[----:B--2---:R-:W-:Y:S01]  /*0c50*/  @!P0 FMUL R28, R28, 1.175494350822287508e-38 ;  /* 0x008000001c1c8820 */ /* 0x004fe20000400000 */
[----:B------:R-:W-:Y:S02]  /*0c60*/  PLOP3.LUT P0, PT, PT, PT, PT, 0x80, 0x8 ;  /* 0x000000000008781c */ /* 0x000fe40003f0f070 */
[----:B------:R-:W-:Y:S01]  /*0c70*/  @P2 PLOP3.LUT P0, PT, P6, PT, PT, 0x80, 0x8 ;  /* 0x000000000008281c */ /* 0x000fe2000370f070 */
[----:B------:R0:W1:Y:S02]  /*0c80*/  MUFU.RCP R29, R24 ;  /* 0x00000018001d7308 */ /* 0x0000640000001000 */
[----:B0-----:R-:W-:Y:S01]  /*0c90*/  MOV R24, UR11 ;  /* 0x0000000b00187c02 */ /* 0x001fe20008000f00 */
[----:B-1----:R-:W-:Y:S01]  /*0ca0*/  FMUL.FTZ R29, R0, R29 ;  /* 0x0000001d001d7220 */ /* 0x002fe20000410000 */
[----:B------:R-:W-:Y:S02]  /*0cb0*/  FMUL.FTZ R0, R11, R27 ;  /* 0x0000001b0b007220 */ /* 0x000fe40000410000 */
[----:B------:R-:W-:-:S04]  /*0cc0*/  ISETP.GT.AND.EX P5, PT, R24, R19, PT, P5 ;  /* 0x000000131800720c */ /* 0x000fc80003fa4350 */
[----:B------:R-:W0:-:S15]  /*0cd0*/  MUFU.SQRT R0, R0 ;  /* 0x0000000000007308 */ /* 0x000e1e0000002000 */
[----:B------:R-:W-:-:S14]  /*0ce0*/  NOP ;  /* 0x0000000000007918 */ /* 0x000fdc0000000000 */
[----:B------:R-:W1:Y:S02]  /*0cf0*/  @P2 F2F.F32.F64 R2, R2 ;  /* 0x0000000200022310 */ /* 0x000e640000301000 */
[----:B-1----:R-:W-:Y:S01]  /*0d00*/  @!P0 FMUL R2, R2, 1.175494350822287508e-38 ;  /* 0x0080000002028820 */ /* 0x002fe20000400000 */
[----:B------:R-:W-:-:S04]  /*0d10*/  @P5 IADD3 R3, P0, PT, R8, UR16, RZ ;  /* 0x0000001008035c10 */ /* 0x000fc8000ff1e0ff */
[----:B------:R-:W-:Y:S01]  /*0d20*/  @P5 IADD3.X R24, PT, PT, R19, UR13, RZ, P0, !PT ;  /* 0x0000000d13185c10 */ /* 0x000fe200087fe4ff */
[----:B0-----:R-:W-:Y:S01]  /*0d30*/  FADD.FTZ R4, R0, UR23 ;  /* 0x0000001700047e21 */ /* 0x001fe20008010000 */
[----:B------:R-:W-:Y:S01]  /*0d40*/  IMAD.MOV.U32 R0, RZ, RZ, RZ ;  /* 0x000000ffff007224 */ /* 0x000fe200078e00ff */
[----:B------:R-:W-:Y:S02]  /*0d50*/  @P2 MOV R0, R2 ;  /* 0x0000000200002202 */ /* 0x000fe40000000f00 */
[----:B------:R-:W-:-:S04]  /*0d60*/  @P5 LEA R2, P0, R3, UR6, 0x3 ;  /* 0x0000000603025c11 */ /* 0x000fc8000f8018ff */
[----:B------:R-:W-:-:S06]  /*0d70*/  @P5 LEA.HI.X R3, R3, UR7, R24, 0x3, P0 ;  /* 0x0000000703035c11 */ /* 0x000fcc00080f1c18 */
[----:B------:R-:W2:Y:S01]  /*0d80*/  @P5 LDG.E.64 R2, desc[UR26][R2.64] ;  /* 0x0000001a02025981 */ /* 0x000ea2000c1e1b00 */
[----:B------:R-:W-:Y:S01]  /*0d90*/  FMUL.FTZ R19, R0, UR18 ;  /* 0x0000001200137c20 */ /* 0x000fe20008410000 */
[----:B------:R-:W-:Y:S01]  /*0da0*/  FMUL.FTZ R18, R18, UR15 ;  /* 0x0000000f12127c20 */ /* 0x000fe20008410000 */
[----:B------:R-:W-:Y:S02]  /*0db0*/  FFMA.FTZ R29, R26, UR19, R29 ;  /* 0x000000131a1d7c23 */ /* 0x000fe4000801001d */
[----:B------:R-:W-:Y:S01]  /*0dc0*/  FMUL.FTZ R19, R19, R0 ;  /* 0x0000000013137220 */ /* 0x000fe20000410000 */
[----:B------:R-:W-:Y:S01]  /*0dd0*/  FFMA.FTZ R21, R21, UR31, R18 ;  /* 0x0000001f15157c23 */ /* 0x000fe20008010012 */
[----:B------:R-:W-:Y:S01]  /*0de0*/  FFMA.FTZ R26, -R29, UR30, R26 ;  /* 0x0000001e1d1a7c23 */ /* 0x000fe2000801011a */
[----:B------:R-:W-:Y:S01]  /*0df0*/  HFMA2 R29, -RZ, RZ, 0, 2.384185791015625e-07 ;  /* 0x00000004ff1d7431 */ /* 0x000fe200000001ff */
[----:B------:R-:W0:-:S15]  /*0e00*/  MUFU.RCP R4, R4 ;  /* 0x0000000400047308 */ /* 0x000e1e0000001000 */
[----:B------:R-:W-:-:S15]  /*0e10*/  NOP ;  /* 0x0000000000007918 */ /* 0x000fde0000000000 */
[----:B------:R-:W-:-:S03]  /*0e20*/  NOP ;  /* 0x0000000000007918 */ /* 0x000fc60000000000 */
[----:B------:R1:W3:Y:S02]  /*0e30*/  @P2 F2F.F32.F64 R18, R16 ;  /* 0x0000001000122310 */ /* 0x0002e40000301000 */
[----:B-1----:R-:W-:-:S04]  /*0e40*/  IMAD.WIDE R16, R8, R29, UR8 ;  /* 0x0000000808107e25 */ /* 0x002fc8000f8e021d */
[----:B-----5:R-:W-:Y:S01]  /*0e50*/  FFMA.FTZ R22, R22, UR20, R19 ;  /* 0x0000001416167c23 */ /* 0x020fe20008010013 */
[----:B------:R-:W-:-:S04]  /*0e60*/  FMUL.FTZ R19, R21, R20 ;  /* 0x0000001415137220 */ /* 0x000fc80000410000 */
[----:B0-----:R-:W-:Y:S01]  /*0e70*/  FMUL.FTZ R24, R19, R4 ;  /* 0x0000000413187220 */ /* 0x001fe20000410000 */
[----:B------:R-:W-:-:S06]  /*0e80*/  IMAD.MOV.U32 R4, RZ, RZ, RZ ;  /* 0x000000ffff047224 */ /* 0x000fcc00078e00ff */
[----:B------:R0:W4:Y:S01]  /*0e90*/  @P5 LDG.E R4, desc[UR26][R16.64] ;  /* 0x0000001a10045981 */ /* 0x000122000c1e1900 */
[----:B------:R-:W-:Y:S01]  /*0ea0*/  FMUL.FTZ R19, R22, R27 ;  /* 0x0000001b16137220 */ /* 0x000fe20000410000 */
[----:B------:R-:W-:Y:S02]  /*0eb0*/  PLOP3.LUT P0, PT, PT, PT, PT, 0x80, 0x8 ;  /* 0x000000000008781c */ /* 0x000fe40003f0f070 */
[----:B------:R-:W-:Y:S01]  /*0ec0*/  @P2 PLOP3.LUT P0, PT, P4, PT, PT, 0x80, 0x8 ;  /* 0x000000000008281c */ /* 0x000fe2000270f070 */
[----:B------:R-:W-:Y:S01]  /*0ed0*/  IMAD.MOV.U32 R25, RZ, RZ, RZ ;  /* 0x000000ffff197224 */ /* 0x000fe200078e00ff */
[----:B------:R-:W-:Y:S01]  /*0ee0*/  @P1 MOV R25, R28 ;  /* 0x0000001c00191202 */ /* 0x000fe20000000f00 */
[----:B------:R-:W-:Y:S01]  /*0ef0*/  FMUL.FTZ R0, R0, UR15 ;  /* 0x0000000f00007c20 */ /* 0x000fe20008410000 */
[----:B------:R-:W-:-:S04]  /*0f00*/  IMAD.WIDE R12, R8, 0x4, R12 ;  /* 0x00000004080c7825 */ /* 0x000fc800078e020c */
[----:B------:R-:W-:Y:S01]  /*0f10*/  FFMA.FTZ R23, R23, UR31, R0 ;  /* 0x0000001f17177c23 */ /* 0x000fe20008010000 */
[----:B------:R-:W-:Y:S01]  /*0f20*/  FFMA.FTZ R24, R25, UR19, R24 ;  /* 0x0000001319187c23 */ /* 0x000fe20008010018 */
[----:B------:R-:W-:Y:S01]  /*0f30*/  IMAD.MOV.U32 R0, RZ, RZ, RZ ;  /* 0x000000ffff007224 */ /* 0x000fe200078e00ff */
[----:B------:R-:W1:Y:S02]  /*0f40*/  MUFU.SQRT R19, R19 ;  /* 0x0000001300137308 */ /* 0x000e640000002000 */
[----:B---3--:R-:W-:Y:S01]  /*0f50*/  @!P0 FMUL R18, R18, 1.175494350822287508e-38 ;  /* 0x0080000012128820 */ /* 0x008fe20000400000 */
[----:B------:R-:W-:-:S04]  /*0f60*/  IMAD.WIDE R14, R8, 0x8, R14 ;  /* 0x00000008080e7825 */ /* 0x000fc800078e020e */
[----:B------:R-:W-:Y:S01]  /*0f70*/  FFMA.FTZ R25, -R24, UR30, R25 ;  /* 0x0000001e18197c23 */ /* 0x000fe20008010119 */
[----:B------:R-:W-:Y:S01]  /*0f80*/  HFMA2 R24, -RZ, RZ, 0, 0 ;  /* 0x00000000ff187431 */ /* 0x000fe200000001ff */
[----:B------:R-:W3:Y:S01]  /*0f90*/  @P5 LDG.E R0, desc[UR26][R12.64] ;  /* 0x0000001a0c005981 */ /* 0x000ee2000c1e1900 */
[----:B------:R-:W-:Y:S01]  /*0fa0*/  @P2 MOV R24, R18 ;  /* 0x0000001200182202 */ /* 0x000fe20000000f00 */
[----:B-1----:R-:W-:Y:S02]  /*0fb0*/  FADD.FTZ R28, R19, UR23 ;  /* 0x00000017131c7e21 */ /* 0x002fe40008010000 */
[----:B------:R-:W5:Y:S02]  /*0fc0*/  @P5 LDG.E.64 R18, desc[UR26][R14.64] ;  /* 0x0000001a0e125981 */ /* 0x000f64000c1e1b00 */
[----:B0-----:R-:W0:Y:S01]  /*0fd0*/  MUFU.RCP R16, R28 ;  /* 0x0000001c00107308 */ /* 0x001e220000001000 */
[----:B------:R-:W-:Y:S01]  /*0fe0*/  FMUL.FTZ R17, R23, R20 ;  /* 0x0000001417117220 */ /* 0x000fe20000410000 */
[----:B------:R-:W-:-:S03]  /*0ff0*/  PLOP3.LUT P0, PT, PT, PT, PT, 0x80, 0x8 ;  /* 0x000000000008781c */ /* 0x000fc60003f0f070 */
[----:B0-----:R-:W-:-:S04]  /*1000*/  FMUL.FTZ R17, R17, R16 ;  /* 0x0000001011117220 */ /* 0x001fc80000410000 */
[----:B------:R-:W-:Y:S01]  /*1010*/  FFMA.FTZ R17, R24, UR19, R17 ;  /* 0x0000001318117c23 */ /* 0x000fe20008010011 */
[----:B------:R-:W-:-:S03]  /*1020*/  @P5 MOV R16, 0xf0000000 ;  /* 0xf000000000105802 */ /* 0x000fc60000000f00 */
[----:B------:R-:W-:Y:S01]  /*1030*/  FFMA.FTZ R24, -R17, UR30, R24 ;  /* 0x0000001e11187c23 */ /* 0x000fe20008010118 */
[----:B------:R-:W-:Y:S01]  /*1040*/  @P5 MOV R17, 0x380fffff ;  /* 0x380fffff00115802 */ /* 0x000fe20000000f00 */
[----:B------:R-:W-:Y:S01]  /*1050*/  IMAD.MOV.U32 R28, RZ, RZ, RZ ;  /* 0x000000ffff1c7224 */ /* 0x000fe200078e00ff */
[----:B------:R-:W-:Y:S01]  /*1060*/  BSSY.RECONVERGENT B0, `(.L_x_299) ;  /* 0x000002a000007945 */ /* 0x000fe20003800200 */
[----:B------:R-:W-:-:S03]  /*1070*/  @P1 FMUL.FTZ R25, R25, 1 ;  /* 0x3f80000019191820 */ /* 0x000fc60000410000 */
[----:B--2---:R-:W0:Y:S02]  /*1080*/  @P5 DSETP.GEU.AND P4, PT, |R2|, R16, PT ;  /* 0x000000100200522a */ /* 0x004e240003f8e200 */
[----:B0-----:R-:W-:-:S15]  /*1090*/  @P5 PLOP3.LUT P0, PT, P4, PT, PT, 0x80, 0x8 ;  /* 0x000000000008581c */ /* 0x001fde000270f070 */
[----:B------:R-:W-:-:S15]  /*10a0*/  NOP ;  /* 0x0000000000007918 */ /* 0x000fde0000000000 */
[----:B------:R-:W-:-:S15]  /*10b0*/  NOP ;  /* 0x0000000000007918 */ /* 0x000fde0000000000 */
[----:B------:R-:W-:-:S15]  /*10c0*/  NOP ;  /* 0x0000000000007918 */ /* 0x000fde0000000000 */
[----:B------:R-:W-:-:S02]  /*10d0*/  NOP ;  /* 0x0000000000007918 */ /* 0x000fc40000000000 */
[----:B------:R-:W0:Y:S02]  /*10e0*/  @P5 F2F.F32.F64 R29, R2 ;  /* 0x00000002001d5310 */ /* 0x000e240000301000 */
[----:B0-----:R-:W-:-:S05]  /*10f0*/  @!P0 FMUL R29, R29, 1.175494350822287508e-38 ;  /* 0x008000001d1d8820 */ /* 0x001fca0000400000 */
[----:B------:R-:W-:-:S05]  /*1100*/  @P5 MOV R28, R29 ;  /* 0x0000001d001c5202 */ /* 0x000fca0000000f00 */
[----:B------:R-:W-:-:S04]  /*1110*/  FMUL.FTZ R29, R28, UR18 ;  /* 0x000000121c1d7c20 */ /* 0x000fc80008410000 */
[----:B------:R-:W-:-:S04]  /*1120*/  FMUL.FTZ R29, R29, R28 ;  /* 0x0000001c1d1d7220 */ /* 0x000fc80000410000 */
[----:B----4-:R-:W-:-:S04]  /*1130*/  FFMA.FTZ R4, R4, UR20, R29 ;  /* 0x0000001404047c23 */ /* 0x010fc8000801001d */
[----:B------:R-:W-:-:S06]  /*1140*/  FMUL.FTZ R29, R4, R27 ;  /* 0x0000001b041d7220 */ /* 0x000fcc0000410000 */
[----:B------:R-:W0:Y:S01]  /*1150*/  MUFU.SQRT R29, R29 ;  /* 0x0000001d001d7308 */ /* 0x000e220000002000 */
[----:B------:R-:W-:Y:S01]  /*1160*/  FMUL.FTZ R27, R28, UR15 ;  /* 0x0000000f1c1b7c20 */ /* 0x000fe20008410000 */
[----:B0-----:R-:W-:-:S03]  /*1170*/  FADD.FTZ R3, R29, UR23 ;  /* 0x000000171d037e21 */ /* 0x001fc60008010000 */
[----:B---3--:R-:W-:-:S03]  /*1180*/  FFMA.FTZ R2, R0, UR31, R27 ;  /* 0x0000001f00027c23 */ /* 0x008fc6000801001b */
[----:B------:R-:W0:-:S15]  /*1190*/  MUFU.RCP R3, R3 ;  /* 0x0000000300037308 */ /* 0x000e1e0000001000 */
[----:B------:R-:W-:-:S11]  /*11a0*/  NOP ;  /* 0x0000000000007918 */ /* 0x000fd60000000000 */
[----:B-----5:R1:W2:-:S15]  /*11b0*/  @P5 F2F.F32.F64 R0, R18 ;  /* 0x0000001200005310 */ /* 0x02029e0000301000 */
[----:B------:R-:W-:-:S15]  /*11c0*/  NOP ;  /* 0x0000000000007918 */ /* 0x000fde0000000000 */
[----:B------:R-:W-:-:S15]  /*11d0*/  NOP ;  /* 0x0000000000007918 */ /* 0x000fde0000000000 */
[----:B------:R-:W-:-:S15]  /*11e0*/  NOP ;  /* 0x0000000000007918 */ /* 0x000fde0000000000 */
[----:B------:R-:W-:-:S04]  /*11f0*/  NOP ;  /* 0x0000000000007918 */ /* 0x000fc80000000000 */
[----:B------:R1:W3:Y:S02]  /*1200*/  @P5 DSETP.GEU.AND P4, PT, |R18|, R16, PT ;  /* 0x000000101200522a */ /* 0x0002e40003f8e200 */
[----:B0-23--:R-:W-:Y:S05]  /*1210*/  @!P3 BRA `(.L_x_300) ;  /* 0x000000000038b947 */ /* 0x00dfea0003800000 */
[----:B------:R-:W-:Y:S01]  /*1220*/  SHF.R.S32.HI R28, RZ, 0x1f, R5 ;  /* 0x0000001fff1c7819 */ /* 0x000fe20000011405 */
[----:B------:R-:W-:Y:S01]  /*1230*/  FMUL.FTZ R26, R26, 1 ;  /* 0x3f8000001a1a7820 */ /* 0x000fe20000410000 */
[C---:B-1----:R-:W-:Y:S02]  /*1240*/  LEA R16, P0, R5.reuse, UR28, 0x3 ;  /* 0x0000001c05107c11 */ /* 0x042fe4000f8018ff */
[C---:B------:R-:W-:Y:S01]  /*1250*/  SHF.L.U32 R27, R5.reuse, 0x2, RZ ;  /* 0x00000002051b7819 */ /* 0x040fe200000006ff */
[----:B------:R-:W0:Y:S01]  /*1260*/  F2F.F64.F32 R18, R26 ;  /* 0x0000001a00127310 */ /* 0x000e220000201800 */
[C-C-:B------:R-:W-:Y:S02]  /*1270*/  LEA.HI.X R17, R5.reuse, UR12, R28.reuse, 0x3, P0 ;  /* 0x0000000c05117c11 */ /* 0x140fe400080f1c1c */
[----:B------:R-:W-:-:S03]  /*1280*/  SHF.L.U64.HI R28, R5, 0x2, R28 ;  /* 0x00000002051c7819 */ /* 0x000fc6000001021c */
[----:B0-----:R0:W-:Y:S02]  /*1290*/  STG.E.64 desc[UR26][R16.64], R18 ;  /* 0x0000001210007986 */ /* 0x0011e4000c101b1a */
[C---:B0-----:R-:W-:Y:S02]  /*12a0*/  IADD3 R16, P0, PT, R27.reuse, UR29, RZ ;  /* 0x0000001d1b107c10 */ /* 0x041fe4000ff1e0ff */
[----:B------:R-:W-:Y:S02]  /*12b0*/  IADD3 R18, P3, PT, R27, UR8, RZ ;  /* 0x000000081b127c10 */ /* 0x000fe4000ff7e0ff */
[C---:B------:R-:W-:Y:S02]  /*12c0*/  IADD3.X R17, PT, PT, R28.reuse, UR14, RZ, P0, !PT ;  /* 0x0000000e1c117c10 */ /* 0x040fe400087fe4ff */
[----:B------:R-:W-:-:S03]  /*12d0*/  IADD3.X R19, PT, PT, R28, UR9, RZ, P3, !PT ;  /* 0x000000091c137c10 */ /* 0x000fc60009ffe4ff */
[----:B------:R0:W-:Y:S04]  /*12e0*/  STG.E desc[UR26][R16.64], R10 ;  /* 0x0000000a10007986 */ /* 0x0001e8000c10191a */
[----:B------:R0:W-:Y:S02]  /*12f0*/  STG.E desc[UR26][R18.64], R9 ;  /* 0x0000000912007986 */ /* 0x0001e4000c10191a */
.L_x_300:
[----:B------:R-:W-:Y:S05]  /*1300*/  BSYNC.RECONVERGENT B0 ;  /* 0x0000000000007941 */ /* 0x000fea0003800200 */
.L_x_299:
[----:B------:R-:W-:Y:S01]  /*1310*/  PLOP3.LUT P0, PT, PT, PT, PT, 0x80, 0x8 ;  /* 0x000000000008781c */ /* 0x000fe20003f0f070 */
[----:B01----:R-:W-:Y:S01]  /*1320*/  IMAD.U32 R18, RZ, RZ, UR28 ;  /* 0x0000001cff127e24 */ /* 0x003fe2000f8e00ff */
[----:B------:R-:W-:Y:S01]  /*1330*/  @P5 PLOP3.LUT P0, PT, P4, PT, PT, 0x80, 0x8 ;  /* 0x000000000008581c */ /* 0x000fe2000270f070 */
[----:B------:R-:W0:Y:S01]  /*1340*/  @P1 F2F.F64.F32 R16, R25 ;  /* 0x0000001900101310 */ /* 0x000e220000201800 */
[----:B------:R-:W-:Y:S01]  /*1350*/  MOV R19, UR12 ;  /* 0x0000000c00137c02 */ /* 0x000fe20008000f00 */
[----:B------:R-:W-:Y:S01]  /*1360*/  FMUL.FTZ R20, R2, R20 ;  /* 0x0000001402147220 */ /* 0x000fe20000410000 */
[----:B------:R-:W-:Y:S02]  /*1370*/  HFMA2 R10, -RZ, RZ, 0, 0 ;  /* 0x00000000ff0a7431 */ /* 0x000fe400000001ff */
[----:B------:R-:W-:Y:S02]  /*1380*/  IMAD.MOV.U32 R9, RZ, RZ, 0x4 ;  /* 0x00000004ff097424 */ /* 0x000fe400078e00ff */
[----:B------:R-:W-:Y:S01]  /*1390*/  @P2 FMUL.FTZ R24, R24, 1 ;  /* 0x3f80000018182820 */ /* 0x000fe20000410000 */
[----:B------:R-:W-:-:S04]  /*13a0*/  IMAD.WIDE R26, R6, 0x8, R18 ;  /* 0x00000008061a7825 */ /* 0x000fc800078e0212 */
[----:B------:R-:W-:Y:S01]  /*13b0*/  FMUL.FTZ R3, R20, R3 ;  /* 0x0000000314037220 */ /* 0x000fe20000410000 */
[----:B------:R-:W-:Y:S01]  /*13c0*/  HFMA2 R28, -RZ, RZ, 0, 2.384185791015625e-07 ;  /* 0x00000004ff1c7431 */ /* 0x000fe200000001ff */
[----:B------:R-:W-:Y:S01]  /*13d0*/  MOV R31, 0x4 ;  /* 0x00000004001f7802 */ /* 0x000fe20000000f00 */
[C---:B------:R-:W-:Y:S01]  /*13e0*/  @P2 IMAD.WIDE R18, R7.reuse, 0x8, R18 ;  /* 0x0000000807122825 */ /* 0x040fe200078e0212 */
[----:B0-----:R0:W-:Y:S03]  /*13f0*/  @P1 STG.E.64 desc[UR26][R26.64], R16 ;  /* 0x000000101a001986 */ /* 0x0011e6000c101b1a */
[----:B------:R-:W-:Y:S01]  /*1400*/  @!P0 FMUL R0, R0, 1.175494350822287508e-38 ;  /* 0x0080000000008820 */ /* 0x000fe20000400000 */
[----:B------:R-:W-:Y:S01]  /*1410*/  UIADD3 UR4, UP0, UPT, UR24, UR4, URZ ;  /* 0x0000000418047290 */ /* 0x000fe2000ff1e0ff */
[----:B------:R-:W-:-:S03]  /*1420*/  IMAD.WIDE R28, R7, R28, UR8 ;  /* 0x00000008071c7e25 */ /* 0x000fc6000f8e021c */
[----:B------:R-:W-:Y:S01]  /*1430*/  @P5 MOV R10, R0 ;  /* 0x00000000000a5202 */ /* 0x000fe20000000f00 */
[----:B------:R-:W-:Y:S01]  /*1440*/  IMAD.WIDE R30, R8, R31, UR8 ;  /* 0x00000008081e7e25 */ /* 0x000fe2000f8e021f */
[----:B------:R-:W-:Y:S02]  /*1450*/  UIADD3.X UR5, UPT, UPT, URZ, UR5, URZ, UP0, !UPT ;  /* 0x00000005ff057290 */ /* 0x000fe400087fe4ff */
[----:B------:R-:W-:Y:S01]  /*1460*/  UISETP.GE.U32.AND UP0, UPT, UR4, UR10, UPT ;  /* 0x0000000a0400728c */ /* 0x000fe2000bf06070 */
[----:B------:R-:W-:Y:S01]  /*1470*/  FFMA.FTZ R3, R10, UR19, R3 ;  /* 0x000000130a037c23 */ /* 0x000fe20008010003 */
[----:B------:R-:W-:Y:S01]  /*1480*/  VIADD R8, R8, UR24 ;  /* 0x0000001808087c36 */ /* 0x000fe20008000000 */
[----:B0-----:R-:W-:Y:S01]  /*1490*/  MOV R17, UR14 ;  /* 0x0000000e00117c02 */ /* 0x001fe20008000f00 */
[----:B------:R-:W-:Y:S02]  /*14a0*/  IMAD.U32 R16, RZ, RZ, UR29 ;  /* 0x0000001dff107e24 */ /* 0x000fe4000f8e00ff */
[----:B------:R-:W-:Y:S01]  /*14b0*/  FFMA.FTZ R0, -R3, UR30, R10 ;  /* 0x0000001e03007c23 */ /* 0x000fe2000801010a */
[----:B------:R-:W-:Y:S01]  /*14c0*/  UISETP.GE.AND.EX UP0, UPT, UR5, UR11, UPT, UP0 ;  /* 0x0000000b0500728c */ /* 0x000fe2000bf06300 */
[----:B------:R-:W-:-:S02]  /*14d0*/  VIADD R5, R5, UR24 ;  /* 0x0000001805057c36 */ /* 0x000fc40008000000 */
[----:B------:R-:W-:-:S04]  /*14e0*/  IMAD.WIDE R26, R6, 0x4, R16 ;  /* 0x00000004061a7825 */ /* 0x000fc800078e0210 */
[----:B------:R-:W-:Y:S01]  /*14f0*/  @P5 FMUL.FTZ R0, R0, 1 ;  /* 0x3f80000000005820 */ /* 0x000fe20000410000 */
[C---:B------:R-:W-:Y:S01]  /*1500*/  IMAD.WIDE R16, R7.reuse, 0x4, R16 ;  /* 0x0000000407107825 */ /* 0x040fe200078e0210 */
[----:B------:R0:W-:Y:S01]  /*1510*/  @P1 STG.E desc[UR26][R26.64], R21 ;  /* 0x000000151a001986 */ /* 0x0001e2000c10191a */
[----:B------:R-:W-:Y:S02]  /*1520*/  IADD3 R7, PT, PT, R7, UR24, RZ ;  /* 0x0000001807077c10 */ /* 0x000fe4000fffe0ff */
[C---:B0-----:R-:W-:Y:S01]  /*1530*/  IMAD.WIDE R20, R6.reuse, R9, UR8 ;  /* 0x0000000806147e25 */ /* 0x041fe2000f8e0209 */
[----:B------:R-:W-:-:S04]  /*1540*/  IADD3 R6, PT, PT, R6, UR24, RZ ;  /* 0x0000001806067c10 */ /* 0x000fc8000fffe0ff */
[----:B------:R0:W-:-:S12]  /*1550*/  @P1 STG.E desc[UR26][R20.64], R11 ;  /* 0x0000000b14001986 */ /* 0x0001d8000c10191a */
[----:B------:R-:W1:Y:S02]  /*1560*/  @P2 F2F.F64.F32 R24, R24 ;  /* 0x0000001800182310 */ /* 0x000e640000201800 */
[----:B-1----:R0:W-:Y:S04]  /*1570*/  @P2 STG.E.64 desc[UR26][R18.64], R24 ;  /* 0x0000001812002986 */ /* 0x0021e8000c101b1a */
[----:B------:R0:W-:Y:S04]  /*1580*/  @P2 STG.E desc[UR26][R16.64], R23 ;  /* 0x0000001710002986 */ /* 0x0001e8000c10191a */
[----:B------:R0:W-:-:S15]  /*1590*/  @P2 STG.E desc[UR26][R28.64], R22 ;  /* 0x000000161c002986 */ /* 0x0001de000c10191a */
[----:B------:R-:W-:-:S15]  /*15a0*/  NOP ;  /* 0x0000000000007918 */ /* 0x000fde0000000000 */
[----:B------:R-:W-:-:S15]  /*15b0*/  NOP ;  /* 0x0000000000007918 */ /* 0x000fde0000000000 */
[----:B------:R-:W-:-:S09]  /*15c0*/  NOP ;  /* 0x0000000000007918 */ /* 0x000fd20000000000 */
[----:B------:R-:W1:Y:S02]  /*15d0*/  @P5 F2F.F64.F32 R26, R0 ;  /* 0x00000000001a5310 */ /* 0x000e640000201800 */
[----:B-1----:R0:W-:Y:S04]  /*15e0*/  @P5 STG.E.64 desc[UR26][R14.64], R26 ;  /* 0x0000001a0e005986 */ /* 0x0021e8000c101b1a */
[----:B------:R0:W-:Y:S04]  /*15f0*/  @P5 STG.E desc[UR26][R12.64], R2 ;  /* 0x000000020c005986 */ /* 0x0001e8000c10191a */
[----:B------:R0:W-:Y:S01]  /*1600*/  @P5 STG.E desc[UR26][R30.64], R4 ;  /* 0x000000041e005986 */ /* 0x0001e2000c10191a */
[----:B------:R-:W-:Y:S05]  /*1610*/  BRA.U !UP0, `(.L_x_301) ;  /* 0xffffffed08787547 */ /* 0x000fea000b83ffff */
[----:B------:R-:W-:Y:S05]  /*1620*/  EXIT ;  /* 0x000000000000794d */ /* 0x000fea0003800000 */
.L_x_298:
        /* <DEDUP_REMOVED lines=12> */
.L_x_310:
[----:B------:R-:W-:Y:S01]  /*16f0*/  IMAD.U32 R4, RZ, RZ, UR11 ;  /* 0x0000000bff047e24 */ /* 0x000fe2000f8e00ff */
[----:B------:R-:W-:Y:S02]  /*1700*/  ISETP.LT.U32.AND P4, PT, R5, UR10, PT ;  /* 0x0000000a05007c0c */ /* 0x000fe4000bf81070 */
[----:B--2---:R-:W-:Y:S02]  /*1710*/  SHF.R.S32.HI R7, RZ, 0x1f, R5 ;  /* 0x0000001fff077819 */ /* 0x004fe40000011405 */
[----:B------:R-:W-:Y:S02]  /*1720*/  MOV R10, UR28 ;  /* 0x0000001c000a7c02 */ /* 0x000fe40008000f00 */
[----:B------:R-:W-:Y:S02]  /*1730*/  ISETP.GT.AND.EX P4, PT, R4, R7, PT, P4 ;  /* 0x000000070400720c */ /* 0x000fe40003f84340 */
[----:B------:R-:W-:-:S03]  /*1740*/  MOV R11, UR12 ;  /* 0x0000000c000b7c02 */ /* 0x000fc60008000f00 */
[----:B------:R-:W-:-:S08]  /*1750*/  IMAD.WIDE R30, R5, 0x8, R10 ;  /* 0x00000008051e7825 */ /* 0x000fd000078e020a */
[----:B------:R-:W-:Y:S01]  /*1760*/  @P4 IADD3 R4, P0, PT, R5, UR16, RZ ;  /* 0x0000001005044c10 */ /* 0x000fe2000ff1e0ff */
[----:B-1----:R-:W2:Y:S03]  /*1770*/  @P4 LDG.E.64 R30, desc[UR26][R30.64] ;  /* 0x0000001a1e1e4981 */ /* 0x002ea6000c1e1b00 */
[----:B------:R-:W-:Y:S02]  /*1780*/  @P4 IADD3.X R7, PT, PT, R7, UR13, RZ, P0, !PT ;  /* 0x0000000d07074c10 */ /* 0x000fe400087fe4ff */
[----:B------:R-:W-:-:S04]  /*1790*/  @P4 LEA R26, P0, R4, UR6, 0x3 ;  /* 0x00000006041a4c11 */ /* 0x000fc8000f8018ff */
[----:B------:R-:W-:-:S06]  /*17a0*/  @P4 LEA.HI.X R27, R4, UR7, R7, 0x3, P0 ;  /* 0x00000007041b4c11 */ /* 0x000fcc00080f1c07 */
[----:B------:R-:W3:Y:S01]  /*17b0*/  @P4 LDG.E.64 R26, desc[UR26][R26.64] ;  /* 0x0000001a1a1a4981 */ /* 0x000ee2000c1e1b00 */
[----:B------:R-:W-:Y:S01]  /*17c0*/  IMAD.U32 R4, RZ, RZ, UR11 ;  /* 0x0000000bff047e24 */ /* 0x000fe2000f8e00ff */
[----:B------:R-:W-:Y:S02]  /*17d0*/  ISETP.LT.U32.AND P1, PT, R0, UR10, PT ;  /* 0x0000000a00007c0c */ /* 0x000fe4000bf21070 */
[----:B------:R-:W-:-:S04]  /*17e0*/  SHF.R.S32.HI R7, RZ, 0x1f, R0 ;  /* 0x0000001fff077819 */ /* 0x000fc80000011400 */
[----:B------:R-:W-:-:S13]  /*17f0*/  ISETP.GT.AND.EX P1, PT, R4, R7, PT, P1 ;  /* 0x000000070400720c */ /* 0x000fda0003f24310 */
[----:B------:R-:W-:-:S04]  /*1800*/  @P1 IADD3 R4, P0, PT, R0, UR16, RZ ;  /* 0x0000001000041c10 */ /* 0x000fc8000ff1e0ff */
[----:B------:R-:W-:Y:S02]  /*1810*/  @P1 IADD3.X R7, PT, PT, R7, UR13, RZ, P0, !PT ;  /* 0x0000000d07071c10 */ /* 0x000fe400087fe4ff */
[----:B0-----:R-:W-:-:S04]  /*1820*/  @P1 LEA R18, P0, R4, UR6, 0x3 ;  /* 0x0000000604121c11 */ /* 0x001fc8000f8018ff */
[----:B------:R-:W-:Y:S01]  /*1830*/  @P1 LEA.HI.X R19, R4, UR7, R7, 0x3, P0 ;  /* 0x0000000704131c11 */ /* 0x000fe200080f1c07 */
[----:B------:R-:W-:-:S05]  /*1840*/  IMAD.WIDE R6, R0, 0x8, R10 ;  /* 0x0000000800067825 */ /* 0x000fca00078e020a */
[----:B------:R-:W4:Y:S04]  /*1850*/  @P1 LDG.E.64 R18, desc[UR26][R18.64] ;  /* 0x0000001a12121981 */ /* 0x000f28000c1e1b00 */
[----:B------:R-:W5:Y:S01]  /*1860*/  @P1 LDG.E.64 R6, desc[UR26][R6.64] ;  /* 0x0000001a06061981 */ /* 0x000f62000c1e1b00 */
[----:B------:R-:W-:Y:S02]  /*1870*/  @P4 MOV R8, 0xf0000000 ;  /* 0xf000000000084802 */ /* 0x000fe40000000f00 */
[----:B------:R-:W-:Y:S01]  /*1880*/  @P4 MOV R9, 0x380fffff ;  /* 0x380fffff00094802 */ /* 0x000fe20000000f00 */
[----:B------:R-:W-:Y:S01]  /*1890*/  IMAD.U32 R4, RZ, RZ, UR11 ;  /* 0x0000000bff047e24 */ /* 0x000fe2000f8e00ff */
[C---:B------:R-:W-:Y:S02]  /*18a0*/  ISETP.LT.U32.AND P2, PT, R2.reuse, UR10, PT ;  /* 0x0000000a02007c0c */ /* 0x040fe4000bf41070 */
[----:B------:R-:W-:Y:S01]  /*18b0*/  ISETP.LT.U32.AND P3, PT, R3, UR10, PT ;  /* 0x0000000a03007c0c */ /* 0x000fe2000bf61070 */
[----:B------:R-:W-:Y:S01]  /*18c0*/  IMAD.WIDE R20, R2, 0x8, R10 ;  /* 0x0000000802147825 */ /* 0x000fe200078e020a */
[----:B------:R-:W-:-:S03]  /*18d0*/  @P1 MOV R12, 0xf0000000 ;  /* 0xf0000000000c1802 */ /* 0x000fc60000000f00 */
[----:B------:R-:W-:Y:S01]  /*18e0*/  IMAD.WIDE R10, R3, 0x8, R10 ;  /* 0x00000008030a7825 */ /* 0x000fe200078e020a */
[----:B------:R-:W-:Y:S01]  /*18f0*/  CS2R R16, SRZ ;  /* 0x0000000000107805 */ /* 0x000fe2000001ff00 */
[----:B--2---:R-:W-:-:S15]  /*1900*/  @P4 DSETP.GEU.AND P6, PT, |R30|, R8, PT ;  /* 0x000000081e00422a */ /* 0x004fde0003fce200 */
[----:B------:R-:W-:-:S15]  /*1910*/  NOP ;  /* 0x0000000000007918 */ /* 0x000fde0000000000 */
[----:B------:R-:W-:-:S15]  /*1920*/  NOP ;  /* 0x0000000000007918 */ /* 0x000fde0000000000 */
[----:B------:R-:W-:-:S15]  /*1930*/  NOP ;  /* 0x0000000000007918 */ /* 0x000fde0000000000 */
[----:B------:R-:W-:-:S04]  /*1940*/  NOP ;  /* 0x0000000000007918 */ /* 0x000fc80000000000 */
[----:B---3--:R0:W1:Y:S02]  /*1950*/  @P4 DSETP.GEU.AND P5, PT, |R26|, R8, PT ;  /* 0x000000081a00422a */ /* 0x0080640003fae200 */
[----:B0-----:R-:W-:-:S04]  /*1960*/  SHF.R.S32.HI R9, RZ, 0x1f, R2 ;  /* 0x0000001fff097819 */ /* 0x001fc80000011402 */
[----:B------:R-:W-:Y:S02]  /*1970*/  ISETP.GT.AND.EX P2, PT, R4, R9, PT, P2 ;  /* 0x000000090400720c */ /* 0x000fe40003f44320 */
[----:B------:R-:W-:-:S11]  /*1980*/  SHF.R.S32.HI R8, RZ, 0x1f, R3 ;  /* 0x0000001fff087819 */ /* 0x000fd60000011403 */
[----:B------:R-:W-:Y:S01]  /*1990*/  @P2 IADD3 R4, P0, PT, R2, UR16, RZ ;  /* 0x0000001002042c10 */ /* 0x000fe2000ff1e0ff */
[----:B------:R-:W2:Y:S03]  /*19a0*/  @P2 LDG.E.64 R20, desc[UR26][R20.64] ;  /* 0x0000001a14142981 */ /* 0x000ea6000c1e1b00 */
[----:B------:R-:W-:Y:S02]  /*19b0*/  @P2 IADD3.X R13, PT, PT, R9, UR13, RZ, P0, !PT ;  /* 0x0000000d090d2c10 */ /* 0x000fe400087fe4ff */
[----:B------:R-:W-:-:S04]  /*19c0*/  @P2 LEA R28, P0, R4, UR6, 0x3 ;  /* 0x00000006041c2c11 */ /* 0x000fc8000f8018ff */
[----:B------:R-:W-:Y:S02]  /*19d0*/  @P2 LEA.HI.X R29, R4, UR7, R13, 0x3, P0 ;  /* 0x00000007041d2c11 */ /* 0x000fe400080f1c0d */
[----:B------:R-:W-:-:S04]  /*19e0*/  MOV R13, UR11 ;  /* 0x0000000b000d7c02 */ /* 0x000fc80008000f00 */
[----:B------:R-:W-:Y:S01]  /*19f0*/  ISETP.GT.AND.EX P3, PT, R13, R8, PT, P3 ;  /* 0x000000080d00720c */ /* 0x000fe20003f64330 */
[----:B------:R-:W3:Y:S01]  /*1a00*/  @P2 LDG.E.64 R28, desc[UR26][R28.64] ;  /* 0x0000001a1c1c2981 */ /* 0x000ee2000c1e1b00 */
[----:B------:R-:W-:Y:S02]  /*1a10*/  PLOP3.LUT P0, PT, PT, PT, PT, 0x80, 0x8 ;  /* 0x000000000008781c */ /* 0x000fe40003f0f070 */
[----:B-1----:R-:W-:Y:S02]  /*1a20*/  @P4 PLOP3.LUT P0, PT, P5, PT, PT, 0x80, 0x8 ;  /* 0x000000000008481c */ /* 0x002fe40002f0f070 */
[----:B------:R-:W-:-:S04]  /*1a30*/  @P2 LEA R22, P5, R2, UR8, 0x2 ;  /* 0x0000000802162c11 */ /* 0x000fc8000f8a10ff */
[----:B------:R-:W-:-:S03]  /*1a40*/  @P2 LEA.HI.X R23, R2, UR9, R9, 0x2, P5 ;  /* 0x0000000902172c11 */ /* 0x000fc6000a8f1409 */
[----:B------:R-:W-:Y:S01]  /*1a50*/  @P3 IADD3 R4, P5, PT, R3, UR16, RZ ;  /* 0x0000001003043c10 */ /* 0x000fe2000ffbe0ff */
[----:B------:R-:W-:-:S15]  /*1a60*/  @P1 IMAD.MOV.U32 R13, RZ, RZ, 0x380fffff ;  /* 0x380fffffff0d1424 */ /* 0x000fde00078e00ff */
[----:B------:R-:W0:Y:S01]  /*1a70*/  @P4 F2F.F32.F64 R15, R26 ;  /* 0x0000001a000f4310 */ /* 0x000e220000301000 */
[----:B------:R1:W3:Y:S01]  /*1a80*/  @P2 LDG.E R17, desc[UR26][R22.64] ;  /* 0x0000001a16112981 */ /* 0x0002e2000c1e1900 */
[----:B------:R-:W-:Y:S02]  /*1a90*/  @P3 IADD3.X R9, PT, PT, R8, UR13, RZ, P5, !PT ;  /* 0x0000000d08093c10 */ /* 0x000fe4000affe4ff */
[----:B------:R-:W-:-:S04]  /*1aa0*/  @P3 LEA R24, P5, R4, UR6, 0x3 ;  /* 0x0000000604183c11 */ /* 0x000fc8000f8a18ff */
[----:B------:R-:W-:Y:S01]  /*1ab0*/  @P3 LEA.HI.X R25, R4, UR7, R9, 0x3, P5 ;  /* 0x0000000704193c11 */ /* 0x000fe2000a8f1c09 */
[----:B0-----:R-:W-:Y:S01]  /*1ac0*/  @!P0 FMUL R15, R15, 1.175494350822287508e-38 ;  /* 0x008000000f0f8820 */ /* 0x001fe20000400000 */
[----:B------:R-:W3:Y:S04]  /*1ad0*/  @P3 LDG.E.64 R8, desc[UR26][R10.64] ;  /* 0x0000001a0a083981 */ /* 0x000ee8000c1e1b00 */
[----:B------:R-:W3:Y:S01]  /*1ae0*/  @P3 LDG.E.64 R24, desc[UR26][R24.64] ;  /* 0x0000001a18183981 */ /* 0x000ee2000c1e1b00 */
[----:B------:R-:W-:-:S15]  /*1af0*/  PLOP3.LUT P0, PT, PT, PT, PT, 0x80, 0x8 ;  /* 0x000000000008781c */ /* 0x000fde0003f0f070 */
[----:B------:R-:W-:-:S15]  /*1b00*/  NOP ;  /* 0x0000000000007918 */ /* 0x000fde0000000000 */
[----:B------:R-:W-:-:S15]  /*1b10*/  NOP ;  /* 0x0000000000007918 */ /* 0x000fde0000000000 */
[----:B------:R-:W-:-:S04]  /*1b20*/  NOP ;  /* 0x0000000000007918 */ /* 0x000fc80000000000 */
[----:B----4-:R-:W0:Y:S02]  /*1b30*/  @P1 DSETP.GEU.AND P5, PT, |R18|, R12, PT ;  /* 0x0000000c1200122a */ /* 0x010e240003fae200 */
[----:B0-----:R-:W-:Y:S01]  /*1b40*/  @P1 PLOP3.LUT P0, PT, P5, PT, PT, 0x80, 0x8 ;  /* 0x000000000008181c */ /* 0x001fe20002f0f070 */
[----:B-1----:R-:W-:-:S15]  /*1b50*/  IMAD.MOV.U32 R22, RZ, RZ, RZ ;  /* 0x000000ffff167224 */ /* 0x002fde00078e00ff */
[----:B------:R-:W-:-:S15]  /*1b60*/  NOP ;  /* 0x0000000000007918 */ /* 0x000fde0000000000 */
[----:B------:R-:W-:-:S15]  /*1b70*/  NOP ;  /* 0x0000000000007918 */ /* 0x000fde0000000000 */
[----:B------:R-:W-:-:S15]  /*1b80*/  NOP ;  /* 0x0000000000007918 */ /* 0x000fde0000000000 */
[----:B------:R-:W-:-:S01]  /*1b90*/  NOP ;  /* 0x0000000000007918 */ /* 0x000fc20000000000 */
[----:B-----5:R0:W1:Y:S02]  /*1ba0*/  @P1 DSETP.GEU.AND P5, PT, |R6|, R12, PT ;  /* 0x0000000c0600122a */ /* 0x0200640003fae200 */
[----:B0-----:R-:W-:Y:S02]  /*1bb0*/  MOV R12, UR29 ;  /* 0x0000001d000c7c02 */ /* 0x001fe40008000f00 */
[----:B------:R-:W-:-:S03]  /*1bc0*/  MOV R13, UR14 ;  /* 0x0000000e000d7c02 */ /* 0x000fc60008000f00 */
[----:B------:R-:W-:-:S05]  /*1bd0*/  IMAD.WIDE R26, R0, 0x4, R12 ;  /* 0x00000004001a7825 */ /* 0x000fca00078e020c */
[----:B------:R0:W4:-:S15]  /*1be0*/  @P1 LDG.E R22, desc[UR26][R26.64] ;  /* 0x0000001a1a161981 */ /* 0x00011e000c1e1900 */
[----:B------:R-:W-:-:S15]  /*1bf0*/  NOP ;  /* 0x0000000000007918 */ /* 0x000fde0000000000 */
[----:B------:R-:W-:-:S15]  /*1c00*/  NOP ;  /* 0x0000000000007918 */ /* 0x000fde0000000000 */
[----:B------:R-:W-:-:S07]  /*1c10*/  NOP ;  /* 0x0000000000007918 */ /* 0x000fce0000000000 */
[----:B------:R-:W5:Y:S02]  /*1c20*/  @P1 F2F.F32.F64 R18, R18 ;  /* 0x0000001200121310 */ /* 0x000f640000301000 */
[----:B-----5:R-:W-:Y:S01]  /*1c30*/  @!P0 FMUL R18, R18, 1.175494350822287508e-38 ;  /* 0x0080000012128820 */ /* 0x020fe20000400000 */
[----:B------:R-:W-:Y:S02]  /*1c40*/  PLOP3.LUT P0, PT, PT, PT, PT, 0x80, 0x8 ;  /* 0x000000000008781c */ /* 0x000fe40003f0f070 */
[----:B------:R-:W-:Y:S01]  /*1c50*/  @P4 PLOP3.LUT P0, PT, P6, PT, PT, 0x80, 0x8 ;  /* 0x000000000008481c */ /* 0x000fe2000370f070 */
[----:B------:R-:W-:Y:S01]  /*1c60*/  HFMA2 R19, -RZ, RZ, 0, 0 ;  /* 0x00000000ff137431 */ /* 0x000fe200000001ff */
[----:B------:R-:W-:Y:S01]  /*1c70*/  @P4 MOV R16, R15 ;  /* 0x0000000f00104202 */ /* 0x000fe20000000f00 */
[----:B------:R-:W-:Y:S02]  /*1c80*/  HFMA2 R15, -RZ, RZ, 0, 0 ;  /* 0x00000000ff0f7431 */ /* 0x000fe400000001ff */
[----:B0-----:R-:W-:Y:S01]  /*1c90*/  IMAD.MOV.U32 R26, RZ, RZ, RZ ;  /* 0x000000ffff1a7224 */ /* 0x001fe200078e00ff */
[----:B------:R-:W-:Y:S01]  /*1ca0*/  @P1 MOV R26, R18 ;  /* 0x00000012001a1202 */ /* 0x000fe20000000f00 */
[----:B------:R-:W-:-:S15]  /*1cb0*/  HFMA2 R18, -RZ, RZ, 0, 0 ;  /* 0x00000000ff127431 */ /* 0x000fde00000001ff */
[----:B------:R-:W-:-:S15]  /*1cc0*/  NOP ;  /* 0x0000000000007918 */ /* 0x000fde0000000000 */
[----:B------:R-:W-:-:S15]  /*1cd0*/  NOP ;  /* 0x0000000000007918 */ /* 0x000fde0000000000 */
[----:B------:R-:W-:-:S07]  /*1ce0*/  NOP ;  /* 0x0000000000007918 */ /* 0x000fce0000000000 */
[----:B------:R-:W0:Y:S02]  /*1cf0*/  @P4 F2F.F32.F64 R27, R30 ;  /* 0x0000001e001b4310 */ /* 0x000e240000301000 */
[----:B0-----:R-:W-:Y:S01]  /*1d00*/  @!P0 FMUL R27, R27, 1.175494350822287508e-38 ;  /* 0x008000001b1b8820 */ /* 0x001fe20000400000 */
[----:B------:R-:W-:Y:S02]  /*1d10*/  PLOP3.LUT P0, PT, PT, PT, PT, 0x80, 0x8 ;  /* 0x000000000008781c */ /* 0x000fe40003f0f070 */
[----:B-1----:R-:W-:Y:S01]  /*1d20*/  @P1 PLOP3.LUT P0, PT, P5, PT, PT, 0x80, 0x8 ;  /* 0x000000000008181c */ /* 0x002fe20002f0f070 */
[----:B------:R-:W-:Y:S01]  /*1d30*/  @P4 IMAD.MOV.U32 R15, RZ, RZ, R27 ;  /* 0x000000ffff0f4224 */ /* 0x000fe200078e001b */
[----:B------:R-:W-:-:S15]  /*1d40*/  MOV R27, 0x4 ;  /* 0x00000004001b7802 */ /* 0x000fde0000000f00 */
[----:B------:R-:W-:-:S15]  /*1d50*/  NOP ;  /* 0x0000000000007918 */ /* 0x000fde0000000000 */
[----:B------:R-:W-:-:S15]  /*1d60*/  NOP ;  /* 0x0000000000007918 */ /* 0x000fde0000000000 */
[----:B------:R-:W-:-:S12]  /*1d70*/  NOP ;  /* 0x0000000000007918 */ /* 0x000fd80000000000 */
[----:B------:R0:W1:Y:S02]  /*1d80*/  @P1 F2F.F32.F64 R23, R6 ;  /* 0x0000000600171310 */ /* 0x0000640000301000 */
[----:B0-----:R-:W-:Y:S02]  /*1d90*/  @P2 MOV R6, 0xf0000000 ;  /* 0xf000000000062802 */ /* 0x001fe40000000f00 */
[----:B------:R-:W-:Y:S01]  /*1da0*/  @P2 MOV R7, 0x380fffff ;  /* 0x380fffff00072802 */ /* 0x000fe20000000f00 */
[----:B-1----:R-:W-:Y:S01]  /*1db0*/  @!P0 FMUL R23, R23, 1.175494350822287508e-38 ;  /* 0x0080000017178820 */ /* 0x002fe20000400000 */
[----:B------:R-:W-:-:S03]  /*1dc0*/  PLOP3.LUT P0, PT, PT, PT, PT, 0x80, 0x8 ;  /* 0x000000000008781c */ /* 0x000fc60003f0f070 */
[----:B------:R-:W-:Y:S02]  /*1dd0*/  @P1 IMAD.MOV.U32 R18, RZ, RZ, R23 ;  /* 0x000000ffff121224 */ /* 0x000fe400078e0017 */
[----:B------:R-:W-:-:S15]  /*1de0*/  HFMA2 R23, -RZ, RZ, 0, 0 ;  /* 0x00000000ff177431 */ /* 0x000fde00000001ff */
[----:B------:R-:W-:-:S15]  /*1df0*/  NOP ;  /* 0x0000000000007918 */ /* 0x000fde0000000000 */
[----:B------:R-:W-:-:S15]  /*1e00*/  NOP ;  /* 0x0000000000007918 */ /* 0x000fde0000000000 */
[----:B------:R-:W-:-:S08]  /*1e10*/  NOP ;  /* 0x0000000000007918 */ /* 0x000fd00000000000 */
[----:B--2---:R0:W-:-:S15]  /*1e20*/  @P2 DSETP.GEU.AND P5, PT, |R20|, R6, PT ;  /* 0x000000061400222a */ /* 0x0041de0003fae200 */
[----:B------:R-:W-:-:S15]  /*1e30*/  NOP ;  /* 0x0000000000007918 */ /* 0x000fde0000000000 */
[----:B------:R-:W-:-:S15]  /*1e40*/  NOP ;  /* 0x0000000000007918 */ /* 0x000fde0000000000 */
[----:B------:R-:W-:-:S15]  /*1e50*/  NOP ;  /* 0x0000000000007918 */ /* 0x000fde0000000000 */
[----:B------:R-:W-:-:S04]  /*1e60*/  NOP ;  /* 0x0000000000007918 */ /* 0x000fc80000000000 */
[----:B------:R0:W-:Y:S02]  /*1e70*/  @P2 F2F.F32.F64 R14, R20 ;  /* 0x00000014000e2310 */ /* 0x0001e40000301000 */
[----:B0-----:R-:W-:Y:S01]  /*1e80*/  MOV R20, RZ ;  /* 0x000000ff00147202 */ /* 0x001fe20000000f00 */
[----:B------:R-:W-:-:S15]  /*1e90*/  FFMA.FTZ R26, R18, UR19, R26 ;  /* 0x00000013121a7c23 */ /* 0x000fde000801001a */
[----:B------:R-:W-:-:S15]  /*1ea0*/  NOP ;  /* 0x0000000000007918 */ /* 0x000fde0000000000 */
[----:B------:R-:W-:-:S15]  /*1eb0*/  NOP ;  /* 0x0000000000007918 */ /* 0x000fde0000000000 */
[----:B------:R-:W-:-:S15]  /*1ec0*/  NOP ;  /* 0x0000000000007918 */ /* 0x000fde0000000000 */
[----:B------:R-:W-:-:S01]  /*1ed0*/  NOP ;  /* 0x0000000000007918 */ /* 0x000fc20000000000 */
[----:B---3--:R0:W1:Y:S02]  /*1ee0*/  @P2 DSETP.GEU.AND P6, PT, |R28|, R6, PT ;  /* 0x000000061c00222a */ /* 0x0080640003fce200 */
[----:B0-----:R-:W-:Y:S01]  /*1ef0*/  IMAD.MOV.U32 R6, RZ, RZ, 0x4 ;  /* 0x00000004ff067424 */ /* 0x001fe200078e00ff */
[----:B-1----:R-:W-:-:S03]  /*1f00*/  @P2 PLOP3.LUT P0, PT, P6, PT, PT, 0x80, 0x8 ;  /* 0x000000000008281c */ /* 0x002fc6000370f070 */
[C---:B------:R-:W-:Y:S01]  /*1f10*/  IMAD.WIDE R6, R5.reuse, R6, UR8 ;  /* 0x0000000805067e25 */ /* 0x040fe2000f8e0206 */
[----:B------:R-:W-:Y:S02]  /*1f20*/  PLOP3.LUT P6, PT, PT, PT, PT, 0x80, 0x8 ;  /* 0x000000000008781c */ /* 0x000fe40003fcf070 */
[----:B------:R-:W-:Y:S02]  /*1f30*/  @P2 PLOP3.LUT P6, PT, P5, PT, PT, 0x80, 0x8 ;  /* 0x000000000008281c */ /* 0x000fe40002fcf070 */
[----:B------:R0:W2:Y:S02]  /*1f40*/  @P4 LDG.E R20, desc[UR26][R6.64] ;  /* 0x0000001a06144981 */ /* 0x0000a4000c1e1900 */
[----:B0-----:R-:W-:-:S15]  /*1f50*/  IMAD.WIDE R6, R5, 0x4, R12 ;  /* 0x0000000405067825 */ /* 0x001fde00078e020c */
[----:B------:R-:W-:-:S15]  /*1f60*/  NOP ;  /* 0x0000000000007918 */ /* 0x000fde0000000000 */
[----:B------:R-:W-:-:S15]  /*1f70*/  NOP ;  /* 0x0000000000007918 */ /* 0x000fde0000000000 */
[----:B------:R-:W-:-:S06]  /*1f80*/  NOP ;  /* 0x0000000000007918 */ /* 0x000fcc0000000000 */
[----:B------:R-:W0:Y:S01]  /*1f90*/  @P2 F2F.F32.F64 R4, R28 ;  /* 0x0000001c00042310 */ /* 0x000e220000301000 */
[----:B------:R1:W3:Y:S01]  /*1fa0*/  @P4 LDG.E R19, desc[UR26][R6.64] ;  /* 0x0000001a06134981 */ /* 0x0002e2000c1e1900 */
[----:B0-----:R-:W-:Y:S01]  /*1fb0*/  @!P0 FMUL R4, R4, 1.175494350822287508e-38 ;  /* 0x0080000004048820 */ /* 0x001fe20000400000 */
[----:B------:R-:W-:Y:S01]  /*1fc0*/  @!P6 FMUL R14, R14, 1.175494350822287508e-38 ;  /* 0x008000000e0ee820 */ /* 0x000fe20000400000 */
[----:B-1----:R-:W-:Y:S01]  /*1fd0*/  @P3 IMAD.MOV.U32 R6, RZ, RZ, -0x10000000 ;  /* 0xf0000000ff063424 */ /* 0x002fe200078e00ff */
[----:B------:R-:W-:-:S15]  /*1fe0*/  @P3 MOV R7, 0x380fffff ;  /* 0x380fffff00073802 */ /* 0x000fde0000000f00 */
[----:B------:R-:W-:-:S15]  /*1ff0*/  NOP ;  /* 0x0000000000007918 */ /* 0x000fde0000000000 */
[----:B------:R-:W-:-:S15]  /*2000*/  NOP ;  /* 0x0000000000007918 */ /* 0x000fde0000000000 */
[----:B------:R-:W-:-:S14]  /*2010*/  NOP ;  /* 0x0000000000007918 */ /* 0x000fdc0000000000 */
[----:B------:R0:W-:-:S15]  /*2020*/  @P3 DSETP.GEU.AND P5, PT, |R24|, R6, PT ;  /* 0x000000061800322a */ /* 0x0001de0003fae200 */
[----:B------:R-:W-:-:S15]  /*2030*/  NOP ;  /* 0x0000000000007918 */ /* 0x000fde0000000000 */
[----:B------:R-:W-:-:S15]  /*2040*/  NOP ;  /* 0x0000000000007918 */ /* 0x000fde0000000000 */
[----:B------:R-:W-:-:S15]  /*2050*/  NOP ;  /* 0x0000000000007918 */ /* 0x000fde0000000000 */
[----:B------:R-:W-:-:S04]  /*2060*/  NOP ;  /* 0x0000000000007918 */ /* 0x000fc80000000000 */
[----:B------:R0:W-:Y:S02]  /*2070*/  @P3 F2F.F32.F64 R21, R24 ;  /* 0x0000001800153310 */ /* 0x0001e40000301000 */
[----:B0-----:R-:W-:Y:S01]  /*2080*/  IMAD.WIDE R24, R0, R27, UR8 ;  /* 0x0000000800187e25 */ /* 0x001fe2000f8e021b */
[----:B------:R-:W-:-:S03]  /*2090*/  MOV R27, RZ ;  /* 0x000000ff001b7202 */ /* 0x000fc60000000f00 */
[----:B------:R-:W-:Y:S02]  /*20a0*/  @P2 IMAD.MOV.U32 R27, RZ, RZ, R4 ;  /* 0x000000ffff1b2224 */ /* 0x000fe400078e0004 */
[----:B------:R-:W-:Y:S01]  /*20b0*/  HFMA2 R4, -RZ, RZ, 0, 0 ;  /* 0x00000000ff047431 */ /* 0x000fe200000001ff */
[----:B------:R-:W-:Y:S01]  /*20c0*/  @P2 MOV R4, R14 ;  /* 0x0000000e00042202 */ /* 0x000fe20000000f00 */
[----:B------:R0:W5:Y:S04]  /*20d0*/  @P1 LDG.E R23, desc[UR26][R24.64] ;  /* 0x0000001a18171981 */ /* 0x000168000c1e1900 */
[----:B------:R-:W-:Y:S01]  /*20e0*/  FFMA.FTZ R14, R4, UR19, R27 ;  /* 0x00000013040e7c23 */ /* 0x000fe2000801001b */
[----:B0-----:R-:W-:-:S15]  /*20f0*/  CS2R R24, SRZ ;  /* 0x0000000000187805 */ /* 0x001fde000001ff00 */
[----:B------:R-:W-:-:S15]  /*2100*/  NOP ;  /* 0x0000000000007918 */ /* 0x000fde0000000000 */
[----:B------:R-:W-:-:S15]  /*2110*/  NOP ;  /* 0x0000000000007918 */ /* 0x000fde0000000000 */
[----:B------:R-:W-:-:S04]  /*2120*/  NOP ;  /* 0x0000000000007918 */ /* 0x000fc80000000000 */
[----:B------:R0:W1:Y:S02]  /*2130*/  @P3 DSETP.GEU.AND P6, PT, |R8|, R6, PT ;  /* 0x000000060800322a */ /* 0x0000640003fce200 */
[----:B0-----:R-:W-:-:S04]  /*2140*/  FMUL.FTZ R7, R14, UR18 ;  /* 0x000000120e077c20 */ /* 0x001fc80008410000 */
[----:B------:R-:W-:Y:S01]  /*2150*/  FMUL.FTZ R28, R14, R7 ;  /* 0x000000070e1c7220 */ /* 0x000fe20000410000 */
[----:B------:R-:W-:-:S05]  /*2160*/  IMAD.WIDE R6, R2, 0x4, R12 ;  /* 0x0000000402067825 */ /* 0x000fca00078e020c */
[----:B------:R0:W2:-:S15]  /*2170*/  @P2 LDG.E R24, desc[UR26][R6.64] ;  /* 0x0000001a06182981 */ /* 0x00009e000c1e1900 */
[----:B------:R-:W-:-:S15]  /*2180*/  NOP ;  /* 0x0000000000007918 */ /* 0x000fde0000000000 */
[----:B------:R-:W-:-:S15]  /*2190*/  NOP ;  /* 0x0000000000007918 */ /* 0x000fde0000000000 */
[----:B------:R-:W-:-:S07]  /*21a0*/  NOP ;  /* 0x0000000000007918 */ /* 0x000fce0000000000 */
[----:B------:R4:W1:Y:S02]  /*21b0*/  @P3 F2F.F32.F64 R27, R8 ;  /* 0x00000008001b3310 */ /* 0x0008640000301000 */
[----:B----4-:R-:W-:-:S04]  /*21c0*/  IMAD.WIDE R8, R3, 0x4, R12 ;  /* 0x0000000403087825 */ /* 0x010fc800078e020c */
[----:B------:R-:W-:Y:S01]  /*21d0*/  FMUL.FTZ R13, R26, UR15 ;  /* 0x0000000f1a0d7c20 */ /* 0x000fe20008410000 */
[----:B------:R-:W-:-:S03]  /*21e0*/  MOV R12, 0x4 ;  /* 0x00000004000c7802 */ /* 0x000fc60000000f00 */
[----:B------:R-:W-:Y:S01]  /*21f0*/  FFMA.FTZ R22, R22, UR20, R13 ;  /* 0x0000001416167c23 */ /* 0x000fe2000801000d */
[C---:B------:R-:W-:Y:S01]  /*2200*/  FMUL.FTZ R13, R26.reuse, UR18 ;  /* 0x000000121a0d7c20 */ /* 0x040fe20008410000 */
[----:B0-----:R-:W-:Y:S01]  /*2210*/  FFMA.FTZ R6, R17, UR21, R28 ;  /* 0x0000001511067c23 */ /* 0x001fe2000801001c */
[----:B------:R-:W4:Y:S02]  /*2220*/  @P3 LDG.E R25, desc[UR26][R8.64] ;  /* 0x0000001a08193981 */ /* 0x000f24000c1e1900 */
[----:B------:R-:W-:Y:S01]  /*2230*/  FMUL.FTZ R28, R26, R13 ;  /* 0x0000000d1a1c7220 */ /* 0x000fe20000410000 */
[----:B------:R-:W-:Y:S02]  /*2240*/  HFMA2 R26, -RZ, RZ, 0, 0 ;  /* 0x00000000ff1a7431 */ /* 0x000fe400000001ff */
[----:B------:R-:W-:-:S05]  /*2250*/  IMAD.WIDE R12, R3, R12, UR8 ;  /* 0x00000008030c7e25 */ /* 0x000fca000f8e020c */
[----:B------:R-:W4:Y:S01]  /*2260*/  @P3 LDG.E R26, desc[UR26][R12.64] ;  /* 0x0000001a0c1a3981 */ /* 0x000f22000c1e1900 */
[----:B------:R-:W-:Y:S02]  /*2270*/  PLOP3.LUT P4, PT, PT, PT, PT, 0x80, 0x8 ;  /* 0x000000000008781c */ /* 0x000fe40003f8f070 */
[----:B------:R-:W-:Y:S02]  /*2280*/  PLOP3.LUT P0, PT, PT, PT, PT, 0x80, 0x8 ;  /* 0x000000000008781c */ /* 0x000fe40003f0f070 */
[----:B-1----:R-:W-:Y:S02]  /*2290*/  @P3 PLOP3.LUT P4, PT, P6, PT, PT, 0x80, 0x8 ;  /* 0x000000000008381c */ /* 0x002fe4000378f070 */
[----:B------:R-:W-:Y:S01]  /*22a0*/  @P3 PLOP3.LUT P0, PT, P5, PT, PT, 0x80, 0x8 ;  /* 0x000000000008381c */ /* 0x000fe20002f0f070 */
[----:B------:R-:W-:Y:S02]  /*22b0*/  HFMA2 R7, -RZ, RZ, 0, 0 ;  /* 0x00000000ff077431 */ /* 0x000fe400000001ff */
[----:B------:R-:W-:-:S02]  /*22c0*/  IMAD.MOV.U32 R17, RZ, RZ, RZ ;  /* 0x000000ffff117224 */ /* 0x000fc400078e00ff */
[----:B------:R-:W-:-:S06]  /*22d0*/  FFMA.FTZ R16, R15, UR19, R16 ;  /* 0x000000130f107c23 */ /* 0x000fcc0008010010 */
[----:B------:R-:W-:Y:S02]  /*22e0*/  @!P4 FMUL R27, R27, 1.175494350822287508e-38 ;  /* 0x008000001b1bc820 */ /* 0x000fe40000400000 */
[----:B------:R-:W-:Y:S02]  /*22f0*/  @!P0 FMUL R21, R21, 1.175494350822287508e-38 ;  /* 0x0080000015158820 */ /* 0x000fe40000400000 */
[----:B------:R-:W-:Y:S01]  /*2300*/  @P3 IMAD.MOV.U32 R7, RZ, RZ, R27 ;  /* 0x000000ffff073224 */ /* 0x000fe200078e001b */
[----:B------:R-:W-:Y:S01]  /*2310*/  ISETP.LT.U32.AND P0, PT, R5, UR10, PT ;  /* 0x0000000a05007c0c */ /* 0x000fe2000bf01070 */
[----:B------:R-:W-:Y:S01]  /*2320*/  IMAD.U32 R27, RZ, RZ, UR11 ;  /* 0x0000000bff1b7e24 */ /* 0x000fe2000f8e00ff */
[----:B------:R-:W-:Y:S01]  /*2330*/  @P3 MOV R17, R21 ;  /* 0x0000001500113202 */ /* 0x000fe20000000f00 */
[----:B------:R-:W-:Y:S01]  /*2340*/  FMUL.FTZ R21, R14, UR15 ;  /* 0x0000000f0e157c20 */ /* 0x000fe20008410000 */
[----:B------:R-:W-:-:S03]  /*2350*/  FMUL.FTZ R14, R16, UR15 ;  /* 0x0000000f100e7c20 */ /* 0x000fc60008410000 */
[----:B------:R-:W-:Y:S01]  /*2360*/  FFMA.FTZ R17, R7, UR19, R17 ;  /* 0x0000001307117c23 */ /* 0x000fe20008010011 */
[----:B------:R-:W-:Y:S01]  /*2370*/  BSSY.RECONVERGENT B0, `(.L_x_302) ;  /* 0x0000025000007945 */ /* 0x000fe20003800200 */
[----:B---3--:R-:W-:Y:S02]  /*2380*/  FFMA.FTZ R19, R19, UR20, R14 ;  /* 0x0000001413137c23 */ /* 0x008fe4000801000e */
[----:B------:R-:W-:Y:S01]  /*2390*/  FMUL.FTZ R14, R17, UR15 ;  /* 0x0000000f110e7c20 */ /* 0x000fe20008410000 */
[----:B-----5:R-:W-:Y:S01]  /*23a0*/  FFMA.FTZ R23, R23, UR21, R28 ;  /* 0x0000001517177c23 */ /* 0x020fe2000801001c */
[----:B------:R-:W-:-:S04]  /*23b0*/  SHF.R.S32.HI R28, RZ, 0x1f, R5 ;  /* 0x0000001fff1c7819 */ /* 0x000fc80000011405 */
[----:B------:R-:W-:Y:S01]  /*23c0*/  ISETP.GT.AND.EX P0, PT, R27, R28, PT, P0 ;  /* 0x0000001c1b00720c */ /* 0x000fe20003f04300 */
[----:B--2---:R-:W-:Y:S01]  /*23d0*/  FFMA.FTZ R24, R24, UR20, R21 ;  /* 0x0000001418187c23 */ /* 0x004fe20008010015 */
[----:B------:R-:W-:-:S04]  /*23e0*/  FMUL.FTZ R21, R16, UR18 ;  /* 0x0000001210157c20 */ /* 0x000fc80008410000 */
[----:B------:R-:W-:Y:S01]  /*23f0*/  FMUL.FTZ R21, R16, R21 ;  /* 0x0000001510157220 */ /* 0x000fe20000410000 */
[----:B------:R-:W-:-:S04]  /*2400*/  FMUL.FTZ R16, R17, UR18 ;  /* 0x0000001211107c20 */ /* 0x000fc80008410000 */
[----:B------:R-:W-:Y:S01]  /*2410*/  FMUL.FTZ R17, R17, R16 ;  /* 0x0000001011117220 */ /* 0x000fe20000410000 */
[----:B------:R-:W-:Y:S01]  /*2420*/  FFMA.FTZ R20, R20, UR21, R21 ;  /* 0x0000001514147c23 */ /* 0x000fe20008010015 */
[----:B----4-:R-:W-:Y:S02]  /*2430*/  FFMA.FTZ R25, R25, UR20, R14 ;  /* 0x0000001419197c23 */ /* 0x010fe4000801000e */
[----:B------:R-:W-:Y:S01]  /*2440*/  FFMA.FTZ R26, R26, UR21, R17 ;  /* 0x000000151a1a7c23 */ /* 0x000fe20008010011 */
[----:B------:R-:W-:Y:S06]  /*2450*/  @!P0 BRA `(.L_x_303) ;  /* 0x0000000000588947 */ /* 0x000fec0003800000 */
[----:B------:R-:W0:Y:S08]  /*2460*/  MUFU.RCP R21, UR22 ;  /* 0x0000001600157d08 */ /* 0x000e300008001000 */
[----:B------:R-:W1:Y:S01]  /*2470*/  MUFU.RCP R14, UR30 ;  /* 0x0000001e000e7d08 */ /* 0x000e620008001000 */
[----:B0-----:R-:W-:-:S07]  /*2480*/  FMUL.FTZ R21, R20, R21 ;  /* 0x0000001514157220 */ /* 0x001fce0000410000 */
[----:B------:R-:W0:Y:S01]  /*2490*/  MUFU.SQRT R21, R21 ;  /* 0x0000001500157308 */ /* 0x000e220000002000 */
[----:B-1----:R-:W-:Y:S01]  /*24a0*/  FMUL.FTZ R14, R19, R14 ;  /* 0x0000000e130e7220 */ /* 0x002fe20000410000 */
[----:B0-----:R-:W-:Y:S01]  /*24b0*/  FADD.FTZ R27, R21, UR23 ;  /* 0x00000017151b7e21 */ /* 0x001fe20008010000 */
[----:B------:R-:W-:-:S05]  /*24c0*/  SHF.L.U32 R21, R5, 0x2, RZ ;  /* 0x0000000205157819 */ /* 0x000fca00000006ff */
[----:B------:R-:W0:Y:S02]  /*24d0*/  MUFU.RCP R27, R27 ;  /* 0x0000001b001b7308 */ /* 0x000e240000001000 */
[----:B0-----:R-:W-:Y:S01]  /*24e0*/  FMUL.FTZ R16, R14, R27 ;  /* 0x0000001b0e107220 */ /* 0x001fe20000410000 */
[----:B------:R-:W-:-:S03]  /*24f0*/  LEA R14, P0, R5, UR28, 0x3 ;  /* 0x0000001c050e7c11 */ /* 0x000fc6000f8018ff */
[----:B------:R-:W-:Y:S01]  /*2500*/  FFMA.FTZ R16, -R16, UR31, R15 ;  /* 0x0000001f10107c23 */ /* 0x000fe2000801010f */
[C-C-:B------:R-:W-:Y:S02]  /*2510*/  LEA.HI.X R15, R5.reuse, UR12, R28.reuse, 0x3, P0 ;  /* 0x0000000c050f7c11 */ /* 0x140fe400080f1c1c */
[----:B------:R-:W-:Y:S01]  /*2520*/  SHF.L.U64.HI R28, R5, 0x2, R28 ;  /* 0x00000002051c7819 */ /* 0x000fe2000001021c */
[----:B------:R-:W-:-:S04]  /*2530*/  FMUL.FTZ R29, R16, 1 ;  /* 0x3f800000101d7820 */ /* 0x000fc80000410000 */
[----:B------:R-:W0:Y:S02]  /*2540*/  F2F.F64.F32 R16, R29 ;  /* 0x0000001d00107310 */ /* 0x000e240000201800 */
[----:B0-----:R0:W-:Y:S02]  /*2550*/  STG.E.64 desc[UR26][R14.64], R16 ;  /* 0x000000100e007986 */ /* 0x0011e4000c101b1a */
[C---:B0-----:R-:W-:Y:S02]  /*2560*/  IADD3 R16, P0, PT, R21.reuse, UR29, RZ ;  /* 0x0000001d15107c10 */ /* 0x041fe4000ff1e0ff */
[----:B------:R-:W-:Y:S02]  /*2570*/  IADD3 R14, P4, PT, R21, UR8, RZ ;  /* 0x00000008150e7c10 */ /* 0x000fe4000ff9e0ff */
[C---:B------:R-:W-:Y:S02]  /*2580*/  IADD3.X R17, PT, PT, R28.reuse, UR14, RZ, P0, !PT ;  /* 0x0000000e1c117c10 */ /* 0x040fe400087fe4ff */
[----:B------:R-:W-:-:S03]  /*2590*/  IADD3.X R15, PT, PT, R28, UR9, RZ, P4, !PT ;  /* 0x000000091c0f7c10 */ /* 0x000fc6000a7fe4ff */
[----:B------:R0:W-:Y:S04]  /*25a0*/  STG.E desc[UR26][R16.64], R19 ;  /* 0x0000001310007986 */ /* 0x0001e8000c10191a */
[----:B------:R0:W-:Y:S02]  /*25b0*/  STG.E desc[UR26][R14.64], R20 ;  /* 0x000000140e007986 */ /* 0x0001e4000c10191a */
.L_x_303:
[----:B------:R-:W-:Y:S05]  /*25c0*/  BSYNC.RECONVERGENT B0 ;  /* 0x0000000000007941 */ /* 0x000fea0003800200 */
.L_x_302:
[----:B------:R-:W-:Y:S01]  /*25d0*/  BSSY.RECONVERGENT B0, `(.L_x_304) ;  /* 0x0000018000007945 */ /* 0x000fe20003800200 */
[----:B0-----:R-:W-:Y:S01]  /*25e0*/  MOV R14, UR28 ;  /* 0x0000001c000e7c02 */ /* 0x001fe20008000f00 */
[----:B------:R-:W-:Y:S01]  /*25f0*/  IMAD.U32 R15, RZ, RZ, UR12 ;  /* 0x0000000cff0f7e24 */ /* 0x000fe2000f8e00ff */
[----:B------:R-:W-:Y:S02]  /*2600*/  MOV R16, UR29 ;  /* 0x0000001d00107c02 */ /* 0x000fe40008000f00 */
[----:B------:R-:W-:Y:S01]  /*2610*/  MOV R17, UR14 ;  /* 0x0000000e00117c02 */ /* 0x000fe20008000f00 */
[----:B------:R-:W-:Y:S06]  /*2620*/  @!P1 BRA `(.L_x_305) ;  /* 0x0000000000489947 */ /* 0x000fec0003800000 */
[----:B------:R-:W0:Y:S08]  /*2630*/  MUFU.RCP R20, UR22 ;  /* 0x0000001600147d08 */ /* 0x000e300008001000 */
[----:B------:R-:W1:Y:S01]  /*2640*/  MUFU.RCP R19, UR30 ;  /* 0x0000001e00137d08 */ /* 0x000e620008001000 */
[----:B0-----:R-:W-:-:S07]  /*2650*/  FMUL.FTZ R27, R23, R20 ;  /* 0x00000014171b7220 */ /* 0x001fce0000410000 */
[----:B------:R-:W0:Y:S01]  /*2660*/  MUFU.SQRT R27, R27 ;  /* 0x0000001b001b7308 */ /* 0x000e220000002000 */
[----:B-1----:R-:W-:Y:S01]  /*2670*/  FMUL.FTZ R19, R22, R19 ;  /* 0x0000001316137220 */ /* 0x002fe20000410000 */
[----:B0-----:R-:W-:Y:S01]  /*2680*/  FADD.FTZ R28, R27, UR23 ;  /* 0x000000171b1c7e21 */ /* 0x001fe20008010000 */
[----:B------:R-:W-:-:S05]  /*2690*/  IMAD.MOV.U32 R27, RZ, RZ, 0x4 ;  /* 0x00000004ff1b7424 */ /* 0x000fca00078e00ff */
[----:B------:R-:W0:Y:S02]  /*26a0*/  MUFU.RCP R28, R28 ;  /* 0x0000001c001c7308 */ /* 0x000e240000001000 */
[----:B0-----:R-:W-:-:S04]  /*26b0*/  FMUL.FTZ R19, R19, R28 ;  /* 0x0000001c13137220 */ /* 0x001fc80000410000 */
[----:B------:R-:W-:-:S04]  /*26c0*/  FFMA.FTZ R19, -R19, UR31, R18 ;  /* 0x0000001f13137c23 */ /* 0x000fc80008010112 */
[----:B------:R-:W-:Y:S01]  /*26d0*/  FMUL.FTZ R29, R19, 1 ;  /* 0x3f800000131d7820 */ /* 0x000fe20000410000 */
[----:B------:R-:W-:-:S03]  /*26e0*/  IMAD.WIDE R18, R0, 0x8, R14 ;  /* 0x0000000800127825 */ /* 0x000fc600078e020e */
[----:B------:R-:W0:Y:S02]  /*26f0*/  F2F.F64.F32 R20, R29 ;  /* 0x0000001d00147310 */ /* 0x000e240000201800 */
[----:B0-----:R0:W-:Y:S02]  /*2700*/  STG.E.64 desc[UR26][R18.64], R20 ;  /* 0x0000001412007986 */ /* 0x0011e4000c101b1a */
[----:B0-----:R-:W-:-:S04]  /*2710*/  IMAD.WIDE R18, R0, 0x4, R16 ;  /* 0x0000000400127825 */ /* 0x001fc800078e0210 */
[----:B------:R-:W-:Y:S01]  /*2720*/  IMAD.WIDE R20, R0, R27, UR8 ;  /* 0x0000000800147e25 */ /* 0x000fe2000f8e021b */
[----:B------:R0:W-:Y:S04]  /*2730*/  STG.E desc[UR26][R18.64], R22 ;  /* 0x0000001612007986 */ /* 0x0001e8000c10191a */
[----:B------:R0:W-:Y:S02]  /*2740*/  STG.E desc[UR26][R20.64], R23 ;  /* 0x0000001714007986 */ /* 0x0001e4000c10191a */
.L_x_305:
[----:B------:R-:W-:Y:S05]  /*2750*/  BSYNC.RECONVERGENT B0 ;  /* 0x0000000000007941 */ /* 0x000fea0003800200 */
.L_x_304:
[----:B------:R-:W-:Y:S04]  /*2760*/  BSSY.RECONVERGENT B0, `(.L_x_306) ;  /* 0x0000014000007945 */ /* 0x000fe80003800200 */
[----:B------:R-:W-:Y:S05]  /*2770*/  @!P2 BRA `(.L_x_307) ;  /* 0x000000000048a947 */ /* 0x000fea0003800000 */
[----:B0-----:R-:W0:Y:S01]  /*2780*/  MUFU.RCP R19, UR22 ;  /* 0x0000001600137d08 */ /* 0x001e220008001000 */
[----:B------:R-:W-:Y:S01]  /*2790*/  MOV R21, 0x4 ;  /* 0x0000000400157802 */ /* 0x000fe20000000f00 */
[----:B------:R-:W-:-:S04]  /*27a0*/  IMAD.WIDE R14, R2, 0x8, R14 ;  /* 0x00000008020e7825 */ /* 0x000fc800078e020e */
[----:B------:R-:W-:-:S04]  /*27b0*/  IMAD.WIDE R16, R2, 0x4, R16 ;  /* 0x0000000402107825 */ /* 0x000fc800078e0210 */
[----:B0-----:R-:W-:Y:S02]  /*27c0*/  FMUL.FTZ R18, R6, R19 ;  /* 0x0000001306127220 */ /* 0x001fe40000410000 */
[----:B------:R-:W0:Y:S08]  /*27d0*/  MUFU.RCP R19, UR30 ;  /* 0x0000001e00137d08 */ /* 0x000e300008001000 */
[----:B------:R-:W1:Y:S01]  /*27e0*/  MUFU.SQRT R18, R18 ;  /* 0x0000001200127308 */ /* 0x000e620000002000 */
[----:B0-----:R-:W-:Y:S01]  /*27f0*/  FMUL.FTZ R19, R24, R19 ;  /* 0x0000001318137220 */ /* 0x001fe20000410000 */
[----:B-1----:R-:W-:-:S06]  /*2800*/  FADD.FTZ R22, R18, UR23 ;  /* 0x0000001712167e21 */ /* 0x002fcc0008010000 */
[----:B------:R-:W0:Y:S02]  /*2810*/  MUFU.RCP R22, R22 ;  /* 0x0000001600167308 */ /* 0x000e240000001000 */
[----:B0-----:R-:W-:-:S04]  /*2820*/  FMUL.FTZ R19, R19, R22 ;  /* 0x0000001613137220 */ /* 0x001fc80000410000 */
[----:B------:R-:W-:-:S04]  /*2830*/  FFMA.FTZ R19, -R19, UR31, R4 ;  /* 0x0000001f13137c23 */ /* 0x000fc80008010104 */
[----:B------:R-:W-:Y:S01]  /*2840*/  FMUL.FTZ R20, R19, 1 ;  /* 0x3f80000013147820 */ /* 0x000fe20000410000 */
[----:B------:R-:W-:-:S05]  /*2850*/  IMAD.WIDE R18, R2, R21, UR8 ;  /* 0x0000000802127e25 */ /* 0x000fca000f8e0215 */
[----:B------:R-:W0:Y:S02]  /*2860*/  F2F.F64.F32 R20, R20 ;  /* 0x0000001400147310 */ /* 0x000e240000201800 */
[----:B0-----:R1:W-:Y:S04]  /*2870*/  STG.E.64 desc[UR26][R14.64], R20 ;  /* 0x000000140e007986 */ /* 0x0013e8000c101b1a */
[----:B------:R1:W-:Y:S04]  /*2880*/  STG.E desc[UR26][R16.64], R24 ;  /* 0x0000001810007986 */ /* 0x0003e8000c10191a */
[----:B------:R1:W-:Y:S02]  /*2890*/  STG.E desc[UR26][R18.64], R6 ;  /* 0x0000000612007986 */ /* 0x0003e4000c10191a */
.L_x_307:
[----:B------:R-:W-:Y:S05]  /*28a0*/  BSYNC.RECONVERGENT B0 ;  /* 0x0000000000007941 */ /* 0x000fea0003800200 */
.L_x_306:
        /* <DEDUP_REMOVED lines=10> */
[----:B------:R-:W-:-:S04]  /*2950*/  FFMA.FTZ R6, -R6, UR31, R7 ;  /* 0x0000001f06067c23 */ /* 0x000fc80008010107 */
[----:B------:R-:W-:-:S06]  /*2960*/  FMUL.FTZ R6, R6, 1 ;  /* 0x3f80000006067820 */ /* 0x000fcc0000410000 */
[----:B------:R-:W1:Y:S02]  /*2970*/  F2F.F64.F32 R6, R6 ;  /* 0x0000000600067310 */ /* 0x000e640000201800 */
[----:B-1----:R2:W-:Y:S04]  /*2980*/  STG.E.64 desc[UR26][R10.64], R6 ;  /* 0x000000060a007986 */ /* 0x0025e8000c101b1a */
[----:B------:R2:W-:Y:S04]  /*2990*/  STG.E desc[UR26][R8.64], R25 ;  /* 0x0000001908007986 */ /* 0x0005e8000c10191a */
[----:B------:R2:W-:Y:S02]  /*29a0*/  STG.E desc[UR26][R12.64], R26 ;  /* 0x0000001a0c007986 */ /* 0x0005e4000c10191a */
.L_x_309:
[----:B------:R-:W-:Y:S05]  /*29b0*/  BSYNC.RECONVERGENT B0 ;  /* 0x0000000000007941 */ /* 0x000fea0003800200 */
.L_x_308:
        /* <DEDUP_REMOVED lines=10> */
.L_x_311:
        /* <DEDUP_REMOVED lines=10> */
.L_x_335:


//--------------------- .nv.shared.reserved.0     --------------------------
	.section	.nv.shared.reserved.0,"aw",@nobits
	.weak		__nv_reservedSMEM_offset_0_alias
	.size		__nv_reservedSMEM_offset_0_alias, 0, 64
	.other		__nv_reservedSMEM_offset_0_alias,@"STO_CUDA_RESERVED_SHARED STV_DEFAULT"
__nv_reservedSMEM_offset_0_alias:
	.zero		0
	.zero		64


//--------------------- .nv.global                --------------------------
	.section	.nv.global,"aw",@nobits
.nv.global:
	.type		_ZN51_INTERNAL_acfb3b0d_20_multi_tensor_adam_cu_6ae6a0ff4cuda3std3__48in_placeE,@object
	.size		_ZN51_INTERNAL_acfb3b0d_20_multi_tensor_adam_cu_6ae6a0ff4cuda3std3__48in_placeE,(_ZN51_INTERNAL_acfb3b0d_20_multi_tensor_adam_cu_6ae6a0ff4cuda3std6ranges3__45__cpo8distanceE - _ZN51_INTERNAL_acfb3b0d_20_multi_tensor_adam_cu_6ae6a0ff4cuda3std3__48in_placeE)
_ZN51_INTERNAL_acfb3b0d_20_multi_tensor_adam_cu_6ae6a0ff4cuda3std3__48in_placeE:
	.zero		1
	.type		_ZN51_INTERNAL_acfb3b0d_20_multi_tensor_adam_cu_6ae6a0ff4cuda3std6ranges3__45__cpo8distanceE,@object
	.size		_ZN51_INTERNAL_acfb3b0d_20_multi_tensor_adam_cu_6ae6a0ff4cuda3std6ranges3__45__cpo8distanceE,(_ZN51_INTERNAL_acfb3b0d_20_multi_tensor_adam_cu_6ae6a0ff4cuda3std3__45__cpo6cbeginE - _ZN51_INTERNAL_acfb3b0d_20_multi_tensor_adam_cu_6ae6a0ff4cuda3std6ranges3__45__cpo8distanceE)
_ZN51_INTERNAL_acfb3b0d_20_multi_tensor_adam_cu_6ae6a0ff4cuda3std6ranges3__45__cpo8distanceE:
	.zero		1
	.type		_ZN51_INTERNAL_acfb3b0d_20_multi_tensor_adam_cu_6ae6a0ff4cuda3std3__45__cpo6cbeginE,@object
	.size		_ZN51_INTERNAL_acfb3b0d_20_multi_tensor_adam_cu_6ae6a0ff4cuda3std3__45__cpo6cbeginE,(_ZN51_INTERNAL_acfb3b0d_20_multi_tensor_adam_cu_6ae6a0ff4cuda3std6ranges3__45__cpo7advanceE - _ZN51_INTERNAL_acfb3b0d_20_multi_tensor_adam_cu_6ae6a0ff4cuda3std3__45__cpo6cbeginE)
_ZN51_INTERNAL_acfb3b0d_20_multi_tensor_adam_cu_6ae6a0ff4cuda3std3__45__cpo6cbeginE:
	.zero		1
	.type		_ZN51_INTERNAL_acfb3b0d_20_multi_tensor_adam_cu_6ae6a0ff4cuda3std6ranges3__45__cpo7advanceE,@object
	.size		_ZN51_INTERNAL_acfb3b0d_20_multi_tensor_adam_cu_6ae6a0ff4cuda3std6ranges3__45__cpo7advanceE,(_ZN51_INTERNAL_acfb3b0d_20_multi_tensor_adam_cu_6ae6a0ff4cuda3std3__45__cpo7crbeginE - _ZN51_INTERNAL_acfb3b0d_20_multi_tensor_adam_cu_6ae6a0ff4cuda3std6ranges3__45__cpo7advanceE)
_ZN51_INTERNAL_acfb3b0d_20_multi_tensor_adam_cu_6ae6a0ff4cuda3std6ranges3__45__cpo7advanceE:
	.zero		1
	.type		_ZN51_INTERNAL_acfb3b0d_20_multi_tensor_adam_cu_6ae6a0ff4cuda3std3__45__cpo7crbeginE,@object
	.size		_ZN51_INTERNAL_acfb3b0d_20_multi_tensor_adam_cu_6ae6a0ff4cuda3std3__45__cpo7crbeginE,(_ZN51_INTERNAL_acfb3b0d_20_multi_tensor_adam_cu_6ae6a0ff4cuda3std6ranges3__45__cpo4dataE - _ZN51_INTERNAL_acfb3b0d_20_multi_tensor_adam_cu_6ae6a0ff4cuda3std3__45__cpo7crbeginE)
_ZN51_INTERNAL_acfb3b0d_20_multi_tensor_adam_cu_6ae6a0ff4cuda3std3__45__cpo7crbeginE:
	.zero		1
	.type		_ZN51_INTERNAL_acfb3b0d_20_multi_tensor_adam_cu_6ae6a0ff4cuda3std6ranges3__45__cpo4dataE,@object
	.size		_ZN51_INTERNAL_acfb3b0d_20_multi_tensor_adam_cu_6ae6a0ff4cuda3std6ranges3__45__cpo4dataE,(_ZN51_INTERNAL_acfb3b0d_20_multi_tensor_adam_cu_6ae6a0ff4cuda3std6ranges3__45__cpo5beginE - _ZN51_INTERNAL_acfb3b0d_20_multi_tensor_adam_cu_6ae6a0ff4cuda3std6ranges3__45__cpo4dataE)
_ZN51_INTERNAL_acfb3b0d_20_multi_tensor_adam_cu_6ae6a0ff4cuda3std6ranges3__45__cpo4dataE:
	.zero		1
	.type		_ZN51_INTERNAL_acfb3b0d_20_multi_tensor_adam_cu_6ae6a0ff4cuda3std6ranges3__45__cpo5beginE,@object
	.size		_ZN51_INTERNAL_acfb3b0d_20_multi_tensor_adam_cu_6ae6a0ff4cuda3std6ranges3__45__cpo5beginE,(_ZN51_INTERNAL_acfb3b0d_20_multi_tensor_adam_cu_6ae6a0ff4cuda3std3__453_GLOBAL__N__acfb3b0d_20_multi_tensor_adam_cu_6ae6a0ff6ignoreE - _ZN51_INTERNAL_acfb3b0d_20_multi_tensor_adam_cu_6ae6a0ff4cuda3std6ranges3__45__cpo5beginE)
_ZN51_INTERNAL_acfb3b0d_20_multi_tensor_adam_cu_6ae6a0ff4cuda3std6ranges3__45__cpo5beginE:
	.zero		1
	.type		_ZN51_INTERNAL_acfb3b0d_20_multi_tensor_adam_cu_6ae6a0ff4cuda3std3__453_GLOBAL__N__acfb3b0d_20_multi_tensor_adam_cu_6ae6a0ff6ignoreE,@object
	.size		_ZN51_INTERNAL_acfb3b0d_20_multi_tensor_adam_cu_6ae6a0ff4cuda3std3__453_GLOBAL__N__acfb3b0d_20_multi_tensor_adam_cu_6ae6a0ff6ignoreE,(_ZN51_INTERNAL_acfb3b0d_20_multi_tensor_adam_cu_6ae6a0ff4cuda3std6ranges3__45__cpo4sizeE - _ZN51_INTERNAL_acfb3b0d_20_multi_tensor_adam_cu_6ae6a0ff4cuda3std3__453_GLOBAL__N__acfb3b0d_20_multi_tensor_adam_cu_6ae6a0ff6ignoreE)
_ZN51_INTERNAL_acfb3b0d_20_multi_tensor_adam_cu_6ae6a0ff4cuda3std3__453_GLOBAL__N__acfb3b0d_20_multi_tensor_adam_cu_6ae6a0ff6ignoreE:
	.zero		1
	.type		_ZN51_INTERNAL_acfb3b0d_20_multi_tensor_adam_cu_6ae6a0ff4cuda3std6ranges3__45__cpo4sizeE,@object
	.size		_ZN51_INTERNAL_acfb3b0d_20_multi_tensor_adam_cu_6ae6a0ff4cuda3std6ranges3__45__cpo4sizeE,(_ZN51_INTERNAL_acfb3b0d_20_multi_tensor_adam_cu_6ae6a0ff4cuda3std3__45__cpo5beginE - _ZN51_INTERNAL_acfb3b0d_20_multi_tensor_adam_cu_6ae6a0ff4cuda3std6ranges3__45__cpo4sizeE)
_ZN51_INTERNAL_acfb3b0d_20_multi_tensor_adam_cu_6ae6a0ff4cuda3std6ranges3__45__cpo4sizeE:
	.zero		1
	.type		_ZN51_INTERNAL_acfb3b0d_20_multi_tensor_adam_cu_6ae6a0ff4cuda3std3__45__cpo5beginE,@object
	.size		_ZN51_INTERNAL_acfb3b0d_20_multi_tensor_adam_cu_6ae6a0ff4cuda3std3__45__cpo5beginE,(_ZN51_INTERNAL_acfb3b0d_20_multi_tensor_adam_cu_6ae6a0ff4cuda3std6ranges3__45__cpo6cbeginE - _ZN51_INTERNAL_acfb3b0d_20_multi_tensor_adam_cu_6ae6a0ff4cuda3std3__45__cpo5beginE)
_ZN51_INTERNAL_acfb3b0d_20_multi_tensor_adam_cu_6ae6a0ff4cuda3std3__45__cpo5beginE:
	.zero		1
	.type		_ZN51_INTERNAL_acfb3b0d_20_multi_tensor_adam_cu_6ae6a0ff4cuda3std6ranges3__45__cpo6cbeginE,@object
	.size		_ZN51_INTERNAL_acfb3b0d_20_multi_tensor_adam_cu_6ae6a0ff4cuda3std6ranges3__45__cpo6cbeginE,(_ZN51_INTERNAL_acfb3b0d_20_multi_tensor_adam_cu_6ae6a0ff4cuda3std3__45__cpo6rbeginE - _ZN51_INTERNAL_acfb3b0d_20_multi_tensor_adam_cu_6ae6a0ff4cuda3std6ranges3__45__cpo6cbeginE)
_ZN51_INTERNAL_acfb3b0d_20_multi_tensor_adam_cu_6ae6a0ff4cuda3std6ranges3__45__cpo6cbeginE:
	.zero		1
	.type		_ZN51_INTERNAL_acfb3b0d_20_multi_tensor_adam_cu_6ae6a0ff4cuda3std3__45__cpo6rbeginE,@object
	.size		_ZN51_INTERNAL_acfb3b0d_20_multi_tensor_adam_cu_6ae6a0ff4cuda3std3__45__cpo6rbeginE,(_ZN51_INTERNAL_acfb3b0d_20_multi_tensor_adam_cu_6ae6a0ff4cuda3std6ranges3__45__cpo4nextE - _ZN51_INTERNAL_acfb3b0d_20_multi_tensor_adam_cu_6ae6a0ff4cuda3std3__45__cpo6rbeginE)
_ZN51_INTERNAL_acfb3b0d_20_multi_tensor_adam_cu_6ae6a0ff4cuda3std3__45__cpo6rbeginE:
	.zero		1
	.type		_ZN51_INTERNAL_acfb3b0d_20_multi_tensor_adam_cu_6ae6a0ff4cuda3std6ranges3__45__cpo4nextE,@object
	.size		_ZN51_INTERNAL_acfb3b0d_20_multi_tensor_adam_cu_6ae6a0ff4cuda3std6ranges3__45__cpo4nextE,(_ZN51_INTERNAL_acfb3b0d_20_multi_tensor_adam_cu_6ae6a0ff4cuda3std6ranges3__45__cpo4swapE - _ZN51_INTERNAL_acfb3b0d_20_multi_tensor_adam_cu_6ae6a0ff4cuda3std6ranges3__45__cpo4nextE)
_ZN51_INTERNAL_acfb3b0d_20_multi_tensor_adam_cu_6ae6a0ff4cuda3std6ranges3__45__cpo4nextE:
	.zero		1
	.type		_ZN51_INTERNAL_acfb3b0d_20_multi_tensor_adam_cu_6ae6a0ff4cuda3std6ranges3__45__cpo4swapE,@object
	.size		_ZN51_INTERNAL_acfb3b0d_20_multi_tensor_adam_cu_6ae6a0ff4cuda3std6ranges3__45__cpo4swapE,(_ZN51_INTERNAL_acfb3b0d_20_multi_tensor_adam_cu_6ae6a0ff4cuda3std3__420unreachable_sentinelE - _ZN51_INTERNAL_acfb3b0d_20_multi_tensor_adam_cu_6ae6a0ff4cuda3std6ranges3__45__cpo4swapE)
_ZN51_INTERNAL_acfb3b0d_20_multi_tensor_adam_cu_6ae6a0ff4cuda3std6ranges3__45__cpo4swapE:
	.zero		1
	.type		_ZN51_INTERNAL_acfb3b0d_20_multi_tensor_adam_cu_6ae6a0ff4cuda3std3__420unreachable_sentinelE,@object
	.size		_ZN51_INTERNAL_acfb3b0d_20_multi_tensor_adam_cu_6ae6a0ff4cuda3std3__420unreachable_sentinelE,(_ZN51_INTERNAL_acfb3b0d_20_multi_tensor_adam_cu_6ae6a0ff6thrust24THRUST_300001_SM_1030_NS6system6detail10sequential3seqE - _ZN51_INTERNAL_acfb3b0d_20_multi_tensor_adam_cu_6ae6a0ff4cuda3std3__420unreachable_sentinelE)
_ZN51_INTERNAL_acfb3b0d_20_multi_tensor_adam_cu_6ae6a0ff4cuda3std3__420unreachable_sentinelE:
	.zero		1
	.type		_ZN51_INTERNAL_acfb3b0d_20_multi_tensor_adam_cu_6ae6a0ff6thrust24THRUST_300001_SM_1030_NS6system6detail10sequential3seqE,@object
	.size		_ZN51_INTERNAL_acfb3b0d_20_multi_tensor_adam_cu_6ae6a0ff6thrust24THRUST_300001_SM_1030_NS6system6detail10sequential3seqE,(_ZN51_INTERNAL_acfb3b0d_20_multi_tensor_adam_cu_6ae6a0ff4cuda3std3__45__cpo4cendE - _ZN51_INTERNAL_acfb3b0d_20_multi_tensor_adam_cu_6ae6a0ff6thrust24THRUST_300001_SM_1030_NS6system6detail10sequential3seqE)
_ZN51_INTERNAL_acfb3b0d_20_multi_tensor_adam_cu_6ae6a0ff6thrust24THRUST_300001_SM_1030_NS6system6detail10sequential3seqE:
	.zero		1
	.type		_ZN51_INTERNAL_acfb3b0d_20_multi_tensor_adam_cu_6ae6a0ff4cuda3std3__45__cpo4cendE,@object
	.size		_ZN51_INTERNAL_acfb3b0d_20_multi_tensor_adam_cu_6ae6a0ff4cuda3std3__45__cpo4cendE,(_ZN51_INTERNAL_acfb3b0d_20_multi_tensor_adam_cu_6ae6a0ff4cuda3std6ranges3__45__cpo9iter_swapE - _ZN51_INTERNAL_acfb3b0d_20_multi_tensor_adam_cu_6ae6a0ff4cuda3std3__45__cpo4cendE)
_ZN51_INTERNAL_acfb3b0d_20_multi_tensor_adam_cu_6ae6a0ff4cuda3std3__45__cpo4cendE:
	.zero		1
	.type		_ZN51_INTERNAL_acfb3b0d_20_multi_tensor_adam_cu_6ae6a0ff4cuda3std6ranges3__45__cpo9iter_swapE,@object
	.size		_ZN51_INTERNAL_acfb3b0d_20_multi_tensor_adam_cu_6ae6a0ff4cuda3std6ranges3__45__cpo9iter_swapE,(_ZN51_INTERNAL_acfb3b0d_20_multi_tensor_adam_cu_6ae6a0ff4cuda3std3__45__cpo5crendE - _ZN51_INTERNAL_acfb3b0d_20_multi_tensor_adam_cu_6ae6a0ff4cuda3std6ranges3__45__cpo9iter_swapE)
_ZN51_INTERNAL_acfb3b0d_20_multi_tensor_adam_cu_6ae6a0ff4cuda3std6ranges3__45__cpo9iter_swapE:
	.zero		1
	.type		_ZN51_INTERNAL_acfb3b0d_20_multi_tensor_adam_cu_6ae6a0ff4cuda3std3__45__cpo5crendE,@object
	.size		_ZN51_INTERNAL_acfb3b0d_20_multi_tensor_adam_cu_6ae6a0ff4cuda3std3__45__cpo5crendE,(_ZN51_INTERNAL_acfb3b0d_20_multi_tensor_adam_cu_6ae6a0ff4cuda3std6ranges3__45__cpo5cdataE - _ZN51_INTERNAL_acfb3b0d_20_multi_tensor_adam_cu_6ae6a0ff4cuda3std3__45__cpo5crendE)
_ZN51_INTERNAL_acfb3b0d_20_multi_tensor_adam_cu_6ae6a0ff4cuda3std3__45__cpo5crendE:
	.zero		1
	.type		_ZN51_INTERNAL_acfb3b0d_20_multi_tensor_adam_cu_6ae6a0ff4cuda3std6ranges3__45__cpo5cdataE,@object
	.size		_ZN51_INTERNAL_acfb3b0d_20_multi_tensor_adam_cu_6ae6a0ff4cuda3std6ranges3__45__cpo5cdataE,(_ZN51_INTERNAL_acfb3b0d_20_multi_tensor_adam_cu_6ae6a0ff4cuda3std6ranges3__45__cpo3endE - _ZN51_INTERNAL_acfb3b0d_20_multi_tensor_adam_cu_6ae6a0ff4cuda3std6ranges3__45__cpo5cdataE)
_ZN51_INTERNAL_acfb3b0d_20_multi_tensor_adam_cu_6ae6a0ff4cuda3std6ranges3__45__cpo5cdataE:
	.zero		1
	.type		_ZN51_INTERNAL_acfb3b0d_20_multi_tensor_adam_cu_6ae6a0ff4cuda3std6ranges3__45__cpo3endE,@object
	.size		_ZN51_INTERNAL_acfb3b0d_20_multi_tensor_adam_cu_6ae6a0ff4cuda3std6ranges3__45__cpo3endE,(_ZN51_INTERNAL_acfb3b0d_20_multi_tensor_adam_cu_6ae6a0ff4cuda3std3__419piecewise_constructE - _ZN51_INTERNAL_acfb3b0d_20_multi_tensor_adam_cu_6ae6a0ff4cuda3std6ranges3__45__cpo3endE)
_ZN51_INTERNAL_acfb3b0d_20_multi_tensor_adam_cu_6ae6a0ff4cuda3std6ranges3__45__cpo3endE:
	.zero		1
	.type		_ZN51_INTERNAL_acfb3b0d_20_multi_tensor_adam_cu_6ae6a0ff4cuda3std3__419piecewise_constructE,@object
	.size		_ZN51_INTERNAL_acfb3b0d_20_multi_tensor_adam_cu_6ae6a0ff4cuda3std3__419piecewise_constructE,(_ZN51_INTERNAL_acfb3b0d_20_multi_tensor_adam_cu_6ae6a0ff4cuda3std6ranges3__45__cpo5ssizeE - _ZN51_INTERNAL_acfb3b0d_20_multi_tensor_adam_cu_6ae6a0ff4cuda3std3__419piecewise_constructE)
_ZN51_INTERNAL_acfb3b0d_20_multi_tensor_adam_cu_6ae6a0ff4cuda3std3__419piecewise_constructE:
	.zero		1
	.type		_ZN51_INTERNAL_acfb3b0d_20_multi_tensor_adam_cu_6ae6a0ff4cuda3std6ranges3__45__cpo5ssizeE,@object
	.size		_ZN51_INTERNAL_acfb3b0d_20_multi_tensor_adam_cu_6ae6a0ff4cuda3std6ranges3__45__cpo5ssizeE,(_ZN51_INTERNAL_acfb3b0d_20_multi_tensor_adam_cu_6ae6a0ff4cuda3std3__45__cpo3endE - _ZN51_INTERNAL_acfb3b0d_20_multi_tensor_adam_cu_6ae6a0ff4cuda3std6ranges3__45__cpo5ssizeE)
_ZN51_INTERNAL_acfb3b0d_20_multi_tensor_adam_cu_6ae6a0ff4cuda3std6ranges3__45__cpo5ssizeE:
	.zero		1
	.type		_ZN51_INTERNAL_acfb3b0d_20_multi_tensor_adam_cu_6ae6a0ff4cuda3std3__45__cpo3endE,@object
	.size		_ZN51_INTERNAL_acfb3b0d_20_multi_tensor_adam_cu_6ae6a0ff4cuda3std3__45__cpo3endE,(_ZN51_INTERNAL_acfb3b0d_20_multi_tensor_adam_cu_6ae6a0ff4cuda3std6ranges3__45__cpo4cendE - _ZN51_INTERNAL_acfb3b0d_20_multi_tensor_adam_cu_6ae6a0ff4cuda3std3__45__cpo3endE)
_ZN51_INTERNAL_acfb3b0d_20_multi_tensor_adam_cu_6ae6a0ff4cuda3std3__45__cpo3endE:
	.zero		1
	.type		_ZN51_INTERNAL_acfb3b0d_20_multi_tensor_adam_cu_6ae6a0ff4cuda3std6ranges3__45__cpo4cendE,@object
	.size		_ZN51_INTERNAL_acfb3b0d_20_multi_tensor_adam_cu_6ae6a0ff4cuda3std6ranges3__45__cpo4cendE,(_ZN51_INTERNAL_acfb3b0d_20_multi_tensor_adam_cu_6ae6a0ff4cuda3std3__45__cpo4rendE - _ZN51_INTERNAL_acfb3b0d_20_multi_tensor_adam_cu_6ae6a0ff4cuda3std6ranges3__45__cpo4cendE)
_ZN51_INTERNAL_acfb3b0d_20_multi_tensor_adam_cu_6ae6a0ff4cuda3std6ranges3__45__cpo4cendE:
	.zero		1
	.type		_ZN51_INTERNAL_acfb3b0d_20_multi_tensor_adam_cu_6ae6a0ff4cuda3std3__45__cpo4rendE,@object
	.size		_ZN51_INTERNAL_acfb3b0d_20_multi_tensor_adam_cu_6ae6a0ff4cuda3std3__45__cpo4rendE,(_ZN51_INTERNAL_acfb3b0d_20_multi_tensor_adam_cu_6ae6a0ff4cuda3std6ranges3__45__cpo4prevE - _ZN51_INTERNAL_acfb3b0d_20_multi_tensor_adam_cu_6ae6a0ff4cuda3std3__45__cpo4rendE)
_ZN51_INTERNAL_acfb3b0d_20_multi_tensor_adam_cu_6ae6a0ff4cuda3std3__45__cpo4rendE:
	.zero		1
	.type		_ZN51_INTERNAL_acfb3b0d_20_multi_tensor_adam_cu_6ae6a0ff4cuda3std6ranges3__45__cpo4prevE,@object
	.size		_ZN51_INTERNAL_acfb3b0d_20_multi_tensor_adam_cu_6ae6a0ff4cuda3std6ranges3__45__cpo4prevE,(_ZN51_INTERNAL_acfb3b0d_20_multi_tensor_adam_cu_6ae6a0ff4cuda3std6ranges3__45__cpo9iter_moveE - _ZN51_INTERNAL_acfb3b0d_20_multi_tensor_adam_cu_6ae6a0ff4cuda3std6ranges3__45__cpo4prevE)
_ZN51_INTERNAL_acfb3b0d_20_multi_tensor_adam_cu_6ae6a0ff4cuda3std6ranges3__45__cpo4prevE:
	.zero		1
	.type		_ZN51_INTERNAL_acfb3b0d_20_multi_tensor_adam_cu_6ae6a0ff4cuda3std6ranges3__45__cpo9iter_moveE,@object
	.size		_ZN51_INTERNAL_acfb3b0d_20_multi_tensor_adam_cu_6ae6a0ff4cuda3std6ranges3__45__cpo9iter_moveE,(.L_13 - _ZN51_INTERNAL_acfb3b0d_20_multi_tensor_adam_cu_6ae6a0ff4cuda3std6ranges3__45__cpo9iter_moveE)
_ZN51_INTERNAL_acfb3b0d_20_multi_tensor_adam_cu_6ae6a0ff4cuda3std6ranges3__45__cpo9iter_moveE:
	.zero		1
.L_13:


//--------------------- .nv.constant0._Z25multi_tensor_apply_kernelI18TensorListMetadataILi5EE27AdamCapturableMasterFunctorIN3c108BFloat16EfEJffPiifPf10adamMode_tfS7_EEvlPViT_T0_DpT1_ --------------------------
	.section	.nv.constant0._Z25multi_tensor_apply_kernelI18TensorListMetadataILi5EE27AdamCapturableMasterFunctorIN3c108BFloat16EfEJffPiifPf10adamMode_tfS7_EEvlPViT_T0_DpT1_,"a",@progbits
	.sectionflags	@""
	.align	4
.nv.constant0._Z25multi_tensor_apply_kernelI18TensorListMetadataILi5EE27AdamCapturableMasterFunctorIN3c108BFloat16EfEJffPiifPf10adamMode_tfS7_EEvlPViT_T0_DpT1_:
	.zero		4016


//--------------------- .nv.constant0._Z25multi_tensor_apply_kernelI18TensorListMetadataILi5EE27AdamCapturableMasterFunctorIN3c104HalfEfEJffPiifPf10adamMode_tfS7_EEvlPViT_T0_DpT1_ --------------------------
	.section	.nv.constant0._Z25multi_tensor_apply_kernelI18TensorListMetadataILi5EE27AdamCapturableMasterFunctorIN3c104HalfEfEJffPiifPf10adamMode_tfS7_EEvlPViT_T0_DpT1_,"a",@progbits
	.sectionflags	@""
	.align	4
.nv.constant0._Z25multi_tensor_apply_kernelI18TensorListMetadataILi5EE27AdamCapturableMasterFunctorIN3c104HalfEfEJffPiifPf10adamMode_tfS7_EEvlPViT_T0_DpT1_:
	.zero		4016


//--------------------- .nv.constant0._Z25multi_tensor_apply_kernelI18TensorListMetadataILi5EE27AdamCapturableMasterFunctorIffEJffPiifPf10adamMode_tfS5_EEvlPViT_T0_DpT1_ --------------------------
	.section	.nv.constant0._Z25multi_tensor_apply_kernelI18TensorListMetadataILi5EE27AdamCapturableMasterFunctorIffEJffPiifPf10adamMode_tfS5_EEvlPViT_T0_DpT1_,"a",@progbits
	.sectionflags	@""
	.align	4
.nv.constant0._Z25multi_tensor_apply_kernelI18TensorListMetadataILi5EE27AdamCapturableMasterFunctorIffEJffPiifPf10adamMode_tfS5_EEvlPViT_T0_DpT1_:
	.zero		4016


//--------------------- .nv.constant0._Z25multi_tensor_apply_kernelI18TensorListMetadataILi5EE27AdamCapturableMasterFunctorIdfEJffPiifPf10adamMode_tfS5_EEvlPViT_T0_DpT1_ --------------------------
	.section	.nv.constant0._Z25multi_tensor_apply_kernelI18TensorListMetadataILi5EE27AdamCapturableMasterFunctorIdfEJffPiifPf10adamMode_tfS5_EEvlPViT_T0_DpT1_,"a",@progbits
	.sectionflags	@""
	.align	4
.nv.constant0._Z25multi_tensor_apply_kernelI18TensorListMetadataILi5EE27AdamCapturableMasterFunctorIdfEJffPiifPf10adamMode_tfS5_EEvlPViT_T0_DpT1_:
	.zero		4016


//--------------------- .nv.constant0._Z25multi_tensor_apply_kernelI18TensorListMetadataILi4EE21AdamCapturableFunctorIN3c108BFloat16EfEJffPiifPf10adamMode_tfS7_EEvlPViT_T0_DpT1_ --------------------------
	.section	.nv.constant0._Z25multi_tensor_apply_kernelI18TensorListMetadataILi4EE21AdamCapturableFunctorIN3c108BFloat16EfEJffPiifPf10adamMode_tfS7_EEvlPViT_T0_DpT1_,"a",@progbits
	.sectionflags	@""
	.align	4
.nv.constant0._Z25multi_tensor_apply_kernelI18TensorListMetadataILi4EE21AdamCapturableFunctorIN3c108BFloat16EfEJffPiifPf10adamMode_tfS7_EEvlPViT_T0_DpT1_:
	.zero		4016


//--------------------- .nv.constant0._Z25multi_tensor_apply_kernelI18TensorListMetadataILi4EE21AdamCapturableFunctorIN3c104HalfEfEJffPiifPf10adamMode_tfS7_EEvlPViT_T0_DpT1_ --------------------------
	.section	.nv.constant0._Z25multi_tensor_apply_kernelI18TensorListMetadataILi4EE21AdamCapturableFunctorIN3c104HalfEfEJffPiifPf10adamMode_tfS7_EEvlPViT_T0_DpT1_,"a",@progbits
	.sectionflags	@""
	.align	4
.nv.constant0._Z25multi_tensor_apply_kernelI18TensorListMetadataILi4EE21AdamCapturableFunctorIN3c104HalfEfEJffPiifPf10adamMode_tfS7_EEvlPViT_T0_DpT1_:
	.zero		4016


//--------------------- .nv.constant0._Z25multi_tensor_apply_kernelI18TensorListMetadataILi4EE21AdamCapturableFunctorIffEJffPiifPf10adamMode_tfS5_EEvlPViT_T0_DpT1_ --------------------------
	.section	.nv.constant0._Z25multi_tensor_apply_kernelI18TensorListMetadataILi4EE21AdamCapturableFunctorIffEJffPiifPf10adamMode_tfS5_EEvlPViT_T0_DpT1_,"a",@progbits
	.sectionflags	@""
	.align	4
.nv.constant0._Z25multi_tensor_apply_kernelI18TensorListMetadataILi4EE21AdamCapturableFunctorIffEJffPiifPf10adamMode_tfS5_EEvlPViT_T0_DpT1_:
	.zero		4016


//--------------------- .nv.constant0._Z25multi_tensor_apply_kernelI18TensorListMetadataILi4EE21AdamCapturableFunctorIdfEJffPiifPf10adamMode_tfS5_EEvlPViT_T0_DpT1_ --------------------------
	.section	.nv.constant0._Z25multi_tensor_apply_kernelI18TensorListMetadataILi4EE21AdamCapturableFunctorIdfEJffPiifPf10adamMode_tfS5_EEvlPViT_T0_DpT1_,"a",@progbits
	.sectionflags	@""
	.align	4
.nv.constant0._Z25multi_tensor_apply_kernelI18TensorListMetadataILi4EE21AdamCapturableFunctorIdfEJffPiifPf10adamMode_tfS5_EEvlPViT_T0_DpT1_:
	.zero		4016


//--------------------- .nv.constant0._Z25multi_tensor_apply_kernelI18TensorListMetadataILi4EE11AdamFunctorIN3c108BFloat16EfiEJffffff10adamMode_tfEEvlPViT_T0_DpT1_ --------------------------
	.section	.nv.constant0._Z25multi_tensor_apply_kernelI18TensorListMetadataILi4EE11AdamFunctorIN3c108BFloat16EfiEJffffff10adamMode_tfEEvlPViT_T0_DpT1_,"a",@progbits
	.sectionflags	@""
	.align	4
.nv.constant0._Z25multi_tensor_apply_kernelI18TensorListMetadataILi4EE11AdamFunctorIN3c108BFloat16EfiEJffffff10adamMode_tfEEvlPViT_T0_DpT1_:
	.zero		3996


//--------------------- .nv.constant0._Z25multi_tensor_apply_kernelI18TensorListMetadataILi4EE11AdamFunctorIN3c104HalfEfiEJffffff10adamMode_tfEEvlPViT_T0_DpT1_ --------------------------
	.section	.nv.constant0._Z25multi_tensor_apply_kernelI18TensorListMetadataILi4EE11AdamFunctorIN3c104HalfEfiEJffffff10adamMode_tfEEvlPViT_T0_DpT1_,"a",@progbits
	.sectionflags	@""
	.align	4
.nv.constant0._Z25multi_tensor_apply_kernelI18TensorListMetadataILi4EE11AdamFunctorIN3c104HalfEfiEJffffff10adamMode_tfEEvlPViT_T0_DpT1_:
	.zero		3996


//--------------------- .nv.constant0._Z25multi_tensor_apply_kernelI18TensorListMetadataILi4EE11AdamFunctorIffiEJffffff10adamMode_tfEEvlPViT_T0_DpT1_ --------------------------
	.section	.nv.constant0._Z25multi_tensor_apply_kernelI18TensorListMetadataILi4EE11AdamFunctorIffiEJffffff10adamMode_tfEEvlPViT_T0_DpT1_,"a",@progbits
	.sectionflags	@""
	.align	4
.nv.constant0._Z25multi_tensor_apply_kernelI18TensorListMetadataILi4EE11AdamFunctorIffiEJffffff10adamMode_tfEEvlPViT_T0_DpT1_:
	.zero		3996


//--------------------- .nv.constant0._Z25multi_tensor_apply_kernelI18TensorListMetadataILi4EE11AdamFunctorIdfiEJffffff10adamMode_tfEEvlPViT_T0_DpT1_ --------------------------
	.section	.nv.constant0._Z25multi_tensor_apply_kernelI18TensorListMetadataILi4EE11AdamFunctorIdfiEJffffff10adamMode_tfEEvlPViT_T0_DpT1_,"a",@progbits
	.sectionflags	@""
	.align	4
.nv.constant0._Z25multi_tensor_apply_kernelI18TensorListMetadataILi4EE11AdamFunctorIdfiEJffffff10adamMode_tfEEvlPViT_T0_DpT1_:
	.zero		3996


//--------------------- .nv.constant0._Z25multi_tensor_apply_kernelI18TensorListMetadataILi4EE11AdamFunctorIN3c108BFloat16EflEJffffff10adamMode_tfEEvlPViT_T0_DpT1_ --------------------------
	.section	.nv.constant0._Z25multi_tensor_apply_kernelI18TensorListMetadataILi4EE11AdamFunctorIN3c108BFloat16EflEJffffff10adamMode_tfEEvlPViT_T0_DpT1_,"a",@progbits
	.sectionflags	@""
	.align	4
.nv.constant0._Z25multi_tensor_apply_kernelI18TensorListMetadataILi4EE11AdamFunctorIN3c108BFloat16EflEJffffff10adamMode_tfEEvlPViT_T0_DpT1_:
	.zero		3996


//--------------------- .nv.constant0._Z25multi_tensor_apply_kernelI18TensorListMetadataILi4EE11AdamFunctorIN3c104HalfEflEJffffff10adamMode_tfEEvlPViT_T0_DpT1_ --------------------------
	.section	.nv.constant0._Z25multi_tensor_apply_kernelI18TensorListMetadataILi4EE11AdamFunctorIN3c104HalfEflEJffffff10adamMode_tfEEvlPViT_T0_DpT1_,"a",@progbits
	.sectionflags	@""
	.align	4
.nv.constant0._Z25multi_tensor_apply_kernelI18TensorListMetadataILi4EE11AdamFunctorIN3c104HalfEflEJffffff10adamMode_tfEEvlPViT_T0_DpT1_:
	.zero		3996


//--------------------- .nv.constant0._Z25multi_tensor_apply_kernelI18TensorListMetadataILi4EE11AdamFunctorIfflEJffffff10adamMode_tfEEvlPViT_T0_DpT1_ --------------------------
	.section	.nv.constant0._Z25multi_tensor_apply_kernelI18TensorListMetadataILi4EE11AdamFunctorIfflEJffffff10adamMode_tfEEvlPViT_T0_DpT1_,"a",@progbits
	.sectionflags	@""
	.align	4
.nv.constant0._Z25multi_tensor_apply_kernelI18TensorListMetadataILi4EE11AdamFunctorIfflEJffffff10adamMode_tfEEvlPViT_T0_DpT1_:
	.zero		3996


//--------------------- .nv.constant0._Z25multi_tensor_apply_kernelI18TensorListMetadataILi4EE11AdamFunctorIdflEJffffff10adamMode_tfEEvlPViT_T0_DpT1_ --------------------------
	.section	.nv.constant0._Z25multi_tensor_apply_kernelI18TensorListMetadataILi4EE11AdamFunctorIdflEJffffff10adamMode_tfEEvlPViT_T0_DpT1_,"a",@progbits
	.sectionflags	@""
	.align	4
.nv.constant0._Z25multi_tensor_apply_kernelI18TensorListMetadataILi4EE11AdamFunctorIdflEJffffff10adamMode_tfEEvlPViT_T0_DpT1_:
	.zero		3996


//--------------------- SYMBOLS --------------------------

	.type		.nv.reservedSmem.offset0,@object
	.size		.nv.reservedSmem.offset0,0x4
